def attn_fwd(
    Q,
    K,
    V,
    Out,
    Lse,
    sm_scale,
    stride_qz,
    stride_qh,
    stride_qm,
    stride_qk,
    stride_kz,
    stride_kh,
    stride_kn,
    stride_kk,
    stride_vz,
    stride_vh,
    stride_vn,
    stride_vk,
    stride_oz,
    stride_oh,
    stride_om,
    stride_ok,
    seqlen_q,
    seqlen_k,
    BLOCK_M: tl.constexpr,
    BLOCK_N: tl.constexpr,
    HEAD_DIM: tl.constexpr,
    CAUSAL: tl.constexpr,
):
    start_m = tl.program_id(0)
    off_hz = tl.program_id(1)
    q_off = off_hz * stride_qh
    k_off = off_hz * stride_kh
    v_off = off_hz * stride_vh
    offs_m = start_m * BLOCK_M + tl.arange(0, BLOCK_M)
    offs_d = tl.arange(0, HEAD_DIM)
    offs_n = tl.arange(0, BLOCK_N)
    q_ptrs = Q + q_off + offs_m[:, None] * stride_qm + offs_d[None, :] * stride_qk
    k_ptrs = K + k_off + offs_d[:, None] * stride_kk + offs_n[None, :] * stride_kn
    v_ptrs = V + v_off + offs_n[:, None] * stride_vn + offs_d[None, :] * stride_vk
    m_i = tl.full([BLOCK_M], float("-inf"), dtype=tl.float32)
    l_i = tl.zeros([BLOCK_M], dtype=tl.float32) + 1.0
    acc = tl.zeros([BLOCK_M, HEAD_DIM], dtype=tl.float32)
    q = tl.load(q_ptrs)
    acc, l_i, m_i = _attn_fwd_inner(
        acc,
        l_i,
        m_i,
        q,
        k_ptrs,
        v_ptrs,
        sm_scale,
        stride_kn,
        stride_vn,
        start_m,
        seqlen_k,
        BLOCK_M,
        BLOCK_N,
        HEAD_DIM,
        CAUSAL,
    )
    acc = acc / l_i[:, None]
    lse = m_i + tl.math.log2(l_i) / 1.4426950408889634
    o_ptrs = (
        Out
        + off_hz * stride_oh
        + offs_m[:, None] * stride_om
        + offs_d[None, :] * stride_ok
    )
    tl.store(o_ptrs, acc.to(Out.dtype.element_ty))
    tl.store(Lse + off_hz * seqlen_q + offs_m, lse)

# config = {"BLOCK_M": 256, "BLOCK_N": 64, "HEAD_DIM": 256, "arch": "sm_100", "causal": false, "dtype": "fp8e4m3", "num_stages": 2, "num_warps": 16}
# arch = sm_100


// ===== COMPILED SASS (sm_100a) =====

	.target	sm_100a

	.elftype	@"ET_EXEC"


//--------------------- .note.nv.tkinfo           --------------------------
	.section	.note.nv.tkinfo,"",@"SHT_NOTE"
	.sectionflags	@"SHF_NOTE_NV_TKINFO"
	.tkinfo
        /*0018*/ 	.word	0x00000081
        /*0030*/ 	.string	""
        /*0030*/ 	.string	"ptxas-blackwell"
        /*0030*/ 	.string	"Cuda compilation tools, release 12.9, V12.9.86"
        /*0030*/ 	.string	"Build cuda_12.9.r12.9/compiler.36037853_0"
        /*0030*/ 	.string	"-v  -suppress-debug-info  -lineinfo  -arch sm_100a "



//--------------------- .note.nv.cuver            --------------------------
	.section	.note.nv.cuver,"",@"SHT_NOTE"
	.sectionflags	@"SHF_NOTE_NV_CUVER"
        /*0018*/ 	.short	0x0001
        /*001a*/ 	.short	0x0064
        /*001c*/ 	.short	0x0001
        /*001e*/ 	.short	0x0000
        /*0020*/ 	.short	0x0001
        /*0022*/ 	.short	0x0000


//--------------------- .nv.info                  --------------------------
	.section	.nv.info,"",@"SHT_CUDA_INFO"
	.align	4


	//----- nvinfo : EIATTR_REGCOUNT
	.align		4
        /*0000*/ 	.byte	0x04, 0x2f
        /*0002*/ 	.short	(.L_2 - .L_1)
	.align		4
.L_1:
        /*0004*/ 	.word	index@(attn_fwd)
        /*0008*/ 	.word	0x00000040


	//----- nvinfo : EIATTR_FRAME_SIZE
	.align		4
.L_2:
        /*000c*/ 	.byte	0x04, 0x11
        /*000e*/ 	.short	(.L_4 - .L_3)
	.align		4
.L_3:
        /*0010*/ 	.word	index@(attn_fwd)
        /*0014*/ 	.word	0x00000840


	//----- nvinfo : EIATTR_MIN_STACK_SIZE
	.align		4
.L_4:
        /*0018*/ 	.byte	0x04, 0x12
        /*001a*/ 	.short	(.L_6 - .L_5)
	.align		4
.L_5:
        /*001c*/ 	.word	index@(attn_fwd)
        /*0020*/ 	.word	0x00000840
.L_6:


//--------------------- .nv.info.attn_fwd         --------------------------
	.section	.nv.info.attn_fwd,"",@"SHT_CUDA_INFO"
	.sectionflags	@""
	.align	4


	//----- nvinfo : EIATTR_CUDA_API_VERSION
	.align		4
        /*0000*/ 	.byte	0x04, 0x37
        /*0002*/ 	.short	(.L_8 - .L_7)
.L_7:
        /*0004*/ 	.word	0x00000081


	//----- nvinfo : EIATTR_KPARAM_INFO
	.align		4
.L_8:
        /*0008*/ 	.byte	0x04, 0x17
        /*000a*/ 	.short	(.L_10 - .L_9)
.L_9:
        /*000c*/ 	.word	0x00000000
        /*0010*/ 	.short	0x0019
        /*0012*/ 	.short	0x0080
        /*0014*/ 	.byte	0x00, 0xf4, 0x21, 0x00


	//----- nvinfo : EIATTR_KPARAM_INFO
	.align		4
.L_10:
        /*0018*/ 	.byte	0x04, 0x17
        /*001a*/ 	.short	(.L_12 - .L_11)
.L_11:
        /*001c*/ 	.word	0x00000000
        /*0020*/ 	.short	0x0018
        /*0022*/ 	.short	0x0078
        /*0024*/ 	.byte	0x00, 0xf4, 0x21, 0x00


	//----- nvinfo : EIATTR_KPARAM_INFO
	.align		4
.L_12:
        /*0028*/ 	.byte	0x04, 0x17
        /*002a*/ 	.short	(.L_14 - .L_13)
.L_13:
        /*002c*/ 	.word	0x00000000
        /*0030*/ 	.short	0x0017
        /*0032*/ 	.short	0x0070
        /*0034*/ 	.byte	0x00, 0xf0, 0x11, 0x00


	//----- nvinfo : EIATTR_KPARAM_INFO
	.align		4
.L_14:
        /*0038*/ 	.byte	0x04, 0x17
        /*003a*/ 	.short	(.L_16 - .L_15)
.L_15:
        /*003c*/ 	.word	0x00000000
        /*0040*/ 	.short	0x0016
        /*0042*/ 	.short	0x006c
        /*0044*/ 	.byte	0x00, 0xf0, 0x11, 0x00


	//----- nvinfo : EIATTR_KPARAM_INFO
	.align		4
.L_16:
        /*0048*/ 	.byte	0x04, 0x17
        /*004a*/ 	.short	(.L_18 - .L_17)
.L_17:
        /*004c*/ 	.word	0x00000000
        /*0050*/ 	.short	0x0015
        /*0052*/ 	.short	0x0068
        /*0054*/ 	.byte	0x00, 0xf0, 0x11, 0x00


	//----- nvinfo : EIATTR_KPARAM_INFO
	.align		4
.L_18:
        /*0058*/ 	.byte	0x04, 0x17
        /*005a*/ 	.short	(.L_20 - .L_19)
.L_19:
        /*005c*/ 	.word	0x00000000
        /*0060*/ 	.short	0x0014
        /*0062*/ 	.short	0x0064
        /*0064*/ 	.byte	0x00, 0xf0, 0x11, 0x00


	//----- nvinfo : EIATTR_KPARAM_INFO
	.align		4
.L_20:
        /*0068*/ 	.byte	0x04, 0x17
        /*006a*/ 	.short	(.L_22 - .L_21)
.L_21:
        /*006c*/ 	.word	0x00000000
        /*0070*/ 	.short	0x0013
        /*0072*/ 	.short	0x0060
        /*0074*/ 	.byte	0x00, 0xf0, 0x11, 0x00


	//----- nvinfo : EIATTR_KPARAM_INFO
	.align		4
.L_22:
        /*0078*/ 	.byte	0x04, 0x17
        /*007a*/ 	.short	(.L_24 - .L_23)
.L_23:
        /*007c*/ 	.word	0x00000000
        /*0080*/ 	.short	0x0012
        /*0082*/ 	.short	0x005c
        /*0084*/ 	.byte	0x00, 0xf0, 0x11, 0x00


	//----- nvinfo : EIATTR_KPARAM_INFO
	.align		4
.L_24:
        /*0088*/ 	.byte	0x04, 0x17
        /*008a*/ 	.short	(.L_26 - .L_25)
.L_25:
        /*008c*/ 	.word	0x00000000
        /*0090*/ 	.short	0x0011
        /*0092*/ 	.short	0x0058
        /*0094*/ 	.byte	0x00, 0xf0, 0x11, 0x00


	//----- nvinfo : EIATTR_KPARAM_INFO
	.align		4
.L_26:
        /*0098*/ 	.byte	0x04, 0x17
        /*009a*/ 	.short	(.L_28 - .L_27)
.L_27:
        /*009c*/ 	.word	0x00000000
        /*00a0*/ 	.short	0x0010
        /*00a2*/ 	.short	0x0054
        /*00a4*/ 	.byte	0x00, 0xf0, 0x11, 0x00


	//----- nvinfo : EIATTR_KPARAM_INFO
	.align		4
.L_28:
        /*00a8*/ 	.byte	0x04, 0x17
        /*00aa*/ 	.short	(.L_30 - .L_29)
.L_29:
        /*00ac*/ 	.word	0x00000000
        /*00b0*/ 	.short	0x000f
        /*00b2*/ 	.short	0x0050
        /*00b4*/ 	.byte	0x00, 0xf0, 0x11, 0x00


	//----- nvinfo : EIATTR_KPARAM_INFO
	.align		4
.L_30:
        /*00b8*/ 	.byte	0x04, 0x17
        /*00ba*/ 	.short	(.L_32 - .L_31)
.L_31:
        /*00bc*/ 	.word	0x00000000
        /*00c0*/ 	.short	0x000e
        /*00c2*/ 	.short	0x004c
        /*00c4*/ 	.byte	0x00, 0xf0, 0x11, 0x00


	//----- nvinfo : EIATTR_KPARAM_INFO
	.align		4
.L_32:
        /*00c8*/ 	.byte	0x04, 0x17
        /*00ca*/ 	.short	(.L_34 - .L_33)
.L_33:
        /*00cc*/ 	.word	0x00000000
        /*00d0*/ 	.short	0x000d
        /*00d2*/ 	.short	0x0048
        /*00d4*/ 	.byte	0x00, 0xf0, 0x11, 0x00


	//----- nvinfo : EIATTR_KPARAM_INFO
	.align		4
.L_34:
        /*00d8*/ 	.byte	0x04, 0x17
        /*00da*/ 	.short	(.L_36 - .L_35)
.L_35:
        /*00dc*/ 	.word	0x00000000
        /*00e0*/ 	.short	0x000c
        /*00e2*/ 	.short	0x0044
        /*00e4*/ 	.byte	0x00, 0xf0, 0x11, 0x00


	//----- nvinfo : EIATTR_KPARAM_INFO
	.align		4
.L_36:
        /*00e8*/ 	.byte	0x04, 0x17
        /*00ea*/ 	.short	(.L_38 - .L_37)
.L_37:
        /*00ec*/ 	.word	0x00000000
        /*00f0*/ 	.short	0x000b
        /*00f2*/ 	.short	0x0040
        /*00f4*/ 	.byte	0x00, 0xf0, 0x11, 0x00


	//----- nvinfo : EIATTR_KPARAM_INFO
	.align		4
.L_38:
        /*00f8*/ 	.byte	0x04, 0x17
        /*00fa*/ 	.short	(.L_40 - .L_39)
.L_39:
        /*00fc*/ 	.word	0x00000000
        /*0100*/ 	.short	0x000a
        /*0102*/ 	.short	0x003c
        /*0104*/ 	.byte	0x00, 0xf0, 0x11, 0x00


	//----- nvinfo : EIATTR_KPARAM_INFO
	.align		4
.L_40:
        /*0108*/ 	.byte	0x04, 0x17
        /*010a*/ 	.short	(.L_42 - .L_41)
.L_41:
        /*010c*/ 	.word	0x00000000
        /*0110*/ 	.short	0x0009
        /*0112*/ 	.short	0x0038
        /*0114*/ 	.byte	0x00, 0xf0, 0x11, 0x00


	//----- nvinfo : EIATTR_KPARAM_INFO
	.align		4
.L_42:
        /*0118*/ 	.byte	0x04, 0x17
        /*011a*/ 	.short	(.L_44 - .L_43)
.L_43:
        /*011c*/ 	.word	0x00000000
        /*0120*/ 	.short	0x0008
        /*0122*/ 	.short	0x0034
        /*0124*/ 	.byte	0x00, 0xf0, 0x11, 0x00


	//----- nvinfo : EIATTR_KPARAM_INFO
	.align		4
.L_44:
        /*0128*/ 	.byte	0x04, 0x17
        /*012a*/ 	.short	(.L_46 - .L_45)
.L_45:
        /*012c*/ 	.word	0x00000000
        /*0130*/ 	.short	0x0007
        /*0132*/ 	.short	0x0030
        /*0134*/ 	.byte	0x00, 0xf0, 0x11, 0x00


	//----- nvinfo : EIATTR_KPARAM_INFO
	.align		4
.L_46:
        /*0138*/ 	.byte	0x04, 0x17
        /*013a*/ 	.short	(.L_48 - .L_47)
.L_47:
        /*013c*/ 	.word	0x00000000
        /*0140*/ 	.short	0x0006
        /*0142*/ 	.short	0x002c
        /*0144*/ 	.byte	0x00, 0xf0, 0x11, 0x00


	//----- nvinfo : EIATTR_KPARAM_INFO
	.align		4
.L_48:
        /*0148*/ 	.byte	0x04, 0x17
        /*014a*/ 	.short	(.L_50 - .L_49)
.L_49:
        /*014c*/ 	.word	0x00000000
        /*0150*/ 	.short	0x0005
        /*0152*/ 	.short	0x0028
        /*0154*/ 	.byte	0x00, 0xf0, 0x11, 0x00


	//----- nvinfo : EIATTR_KPARAM_INFO
	.align		4
.L_50:
        /*0158*/ 	.byte	0x04, 0x17
        /*015a*/ 	.short	(.L_52 - .L_51)
.L_51:
        /*015c*/ 	.word	0x00000000
        /*0160*/ 	.short	0x0004
        /*0162*/ 	.short	0x0020
        /*0164*/ 	.byte	0x00, 0xf4, 0x21, 0x00


	//----- nvinfo : EIATTR_KPARAM_INFO
	.align		4
.L_52:
        /*0168*/ 	.byte	0x04, 0x17
        /*016a*/ 	.short	(.L_54 - .L_53)
.L_53:
        /*016c*/ 	.word	0x00000000
        /*0170*/ 	.short	0x0003
        /*0172*/ 	.short	0x0018
        /*0174*/ 	.byte	0x00, 0xf4, 0x21, 0x00


	//----- nvinfo : EIATTR_KPARAM_INFO
	.align		4
.L_54:
        /*0178*/ 	.byte	0x04, 0x17
        /*017a*/ 	.short	(.L_56 - .L_55)
.L_55:
        /*017c*/ 	.word	0x00000000
        /*0180*/ 	.short	0x0002
        /*0182*/ 	.short	0x0010
        /*0184*/ 	.byte	0x00, 0xf4, 0x21, 0x00


	//----- nvinfo : EIATTR_KPARAM_INFO
	.align		4
.L_56:
        /*0188*/ 	.byte	0x04, 0x17
        /*018a*/ 	.short	(.L_58 - .L_57)
.L_57:
        /*018c*/ 	.word	0x00000000
        /*0190*/ 	.short	0x0001
        /*0192*/ 	.short	0x0008
        /*0194*/ 	.byte	0x00, 0xf4, 0x21, 0x00


	//----- nvinfo : EIATTR_KPARAM_INFO
	.align		4
.L_58:
        /*0198*/ 	.byte	0x04, 0x17
        /*019a*/ 	.short	(.L_60 - .L_59)
.L_59:
        /*019c*/ 	.word	0x00000000
        /*01a0*/ 	.short	0x0000
        /*01a2*/ 	.short	0x0000
        /*01a4*/ 	.byte	0x00, 0xf4, 0x21, 0x00


	//----- nvinfo : EIATTR_SPARSE_MMA_MASK
	.align		4
.L_60:
        /*01a8*/ 	.byte	0x03, 0x50
        /*01aa*/ 	.short	0x0000


	//----- nvinfo : EIATTR_MAXREG_COUNT
	.align		4
        /*01ac*/ 	.byte	0x03, 0x1b
        /*01ae*/ 	.short	0x0080


	//----- nvinfo : EIATTR_NUM_BARRIERS
	.align		4
        /*01b0*/ 	.byte	0x02, 0x4c
        /*01b2*/ 	.byte	0x01
	.zero		1


	//----- nvinfo : EIATTR_ANNOTATIONS
	.align		4
        /*01b4*/ 	.byte	0x04, 0x55
        /*01b6*/ 	.short	(.L_62 - .L_61)


	//   ....[0]....
.L_61:
        /*01b8*/ 	.word	0x00000001
        /*01bc*/ 	.byte	0x80, 0x09, 0x00, 0x00, 0x01, 0x00, 0x00, 0x00, 0xa0, 0x09, 0x00, 0x00, 0x01, 0x00, 0x00, 0x00
        /* <DEDUP_REMOVED lines=1173> */
        /*4b1c*/ 	.byte	0x40, 0xb7, 0x01, 0x00, 0x01, 0x00, 0x00, 0x00, 0xd0, 0xba, 0x01, 0x00


	//----- nvinfo : EIATTR_COOP_GROUP_MASK_REGIDS
	.align		4
.L_62:
        /*4b28*/ 	.byte	0x04, 0x29
        /*4b2a*/ 	.short	(.L_64 - .L_63)


	//   ....[0]....
.L_63:
        /*4b2c*/ 	.word	0xffffffff


	//   ....[1]....
        /*4b30*/ 	.word	0xffffffff


	//   ....[2]....
        /*4b34*/ 	.word	0xffffffff


	//   ....[3]....
        /*4b38*/ 	.word	0xffffffff


	//   ....[4]....
        /*4b3c*/ 	.word	0xffffffff


	//   ....[5]....
        /*4b40*/ 	.word	0xffffffff


	//   ....[6]....
        /*4b44*/ 	.word	0xffffffff


	//   ....[7]....
        /*4b48*/ 	.word	0xffffffff


	//   ....[8]....
        /*4b4c*/ 	.word	0xffffffff


	//   ....[9]....
        /*4b50*/ 	.word	0xffffffff


	//   ....[10]....
        /*4b54*/ 	.word	0xffffffff


	//   ....[11]....
        /*4b58*/ 	.word	0xffffffff


	//   ....[12]....
        /*4b5c*/ 	.word	0xffffffff


	//   ....[13]....
        /*4b60*/ 	.word	0xffffffff


	//   ....[14]....
        /*4b64*/ 	.word	0xffffffff


	//   ....[15]....
        /*4b68*/ 	.word	0xffffffff


	//   ....[16]....
        /*4b6c*/ 	.word	0xffffffff


	//   ....[17]....
        /*4b70*/ 	.word	0xffffffff


	//   ....[18]....
        /*4b74*/ 	.word	0xffffffff


	//   ....[19]....
        /*4b78*/ 	.word	0xffffffff


	//   ....[20]....
        /*4b7c*/ 	.word	0xffffffff


	//   ....[21]....
        /*4b80*/ 	.word	0xffffffff


	//   ....[22]....
        /*4b84*/ 	.word	0xffffffff


	//   ....[23]....
        /*4b88*/ 	.word	0xffffffff


	//----- nvinfo : EIATTR_COOP_GROUP_INSTR_OFFSETS
	.align		4
.L_64:
        /*4b8c*/ 	.byte	0x04, 0x28
        /*4b8e*/ 	.short	(.L_66 - .L_65)


	//   ....[0]....
.L_65:
        /*4b90*/ 	.word	0x0000bdc0


	//   ....[1]....
        /*4b94*/ 	.word	0x0000be80


	//   ....[2]....
        /*4b98*/ 	.word	0x0000c0b0


	//   ....[3]....
        /*4b9c*/ 	.word	0x0000c110


	//   ....[4]....
        /*4ba0*/ 	.word	0x0000ca90


	//   ....[5]....
        /*4ba4*/ 	.word	0x0000caa0


	//   ....[6]....
        /*4ba8*/ 	.word	0x0000cab0


	//   ....[7]....
        /*4bac*/ 	.word	0x0000cac0


	//   ....[8]....
        /*4bb0*/ 	.word	0x0000cb30


	//   ....[9]....
        /*4bb4*/ 	.word	0x0000cb40


	//   ....[10]....
        /*4bb8*/ 	.word	0x0000cb50


	//   ....[11]....
        /*4bbc*/ 	.word	0x0000cb60


	//   ....[12]....
        /*4bc0*/ 	.word	0x0000f2c0


	//   ....[13]....
        /*4bc4*/ 	.word	0x0000f2d0


	//   ....[14]....
        /*4bc8*/ 	.word	0x0000f390


	//   ....[15]....
        /*4bcc*/ 	.word	0x0000f3a0


	//   ....[16]....
        /*4bd0*/ 	.word	0x0000fe80


	//   ....[17]....
        /*4bd4*/ 	.word	0x0000fe90


	//   ....[18]....
        /*4bd8*/ 	.word	0x0000fea0


	//   ....[19]....
        /*4bdc*/ 	.word	0x0000feb0


	//   ....[20]....
        /*4be0*/ 	.word	0x0000fec0


	//   ....[21]....
        /*4be4*/ 	.word	0x0000fed0


	//   ....[22]....
        /*4be8*/ 	.word	0x0000fee0


	//   ....[23]....
        /*4bec*/ 	.word	0x0000fef0


	//----- nvinfo : EIATTR_VRC_CTA_INIT_COUNT
	.align		4
.L_66:
        /*4bf0*/ 	.byte	0x02, 0x4a
	.zero		1
	.zero		1


	//----- nvinfo : EIATTR_EXIT_INSTR_OFFSETS
	.align		4
        /*4bf4*/ 	.byte	0x04, 0x1c
        /*4bf6*/ 	.short	(.L_68 - .L_67)


	//   ....[0]....
.L_67:
        /*4bf8*/ 	.word	0x0001bac0


	//   ....[1]....
        /*4bfc*/ 	.word	0x0001bb00


	//----- nvinfo : EIATTR_REQNTID
	.align		4
.L_68:
        /*4c00*/ 	.byte	0x04, 0x10
        /*4c02*/ 	.short	(.L_70 - .L_69)
.L_69:
        /*4c04*/ 	.word	0x00000200
        /*4c08*/ 	.word	0x00000001
        /*4c0c*/ 	.word	0x00000001


	//----- nvinfo : EIATTR_CBANK_PARAM_SIZE
	.align		4
.L_70:
        /*4c10*/ 	.byte	0x03, 0x19
        /*4c12*/ 	.short	0x0088


	//----- nvinfo : EIATTR_PARAM_CBANK
	.align		4
        /*4c14*/ 	.byte	0x04, 0x0a
        /*4c16*/ 	.short	(.L_72 - .L_71)
	.align		4
.L_71:
        /*4c18*/ 	.word	index@(.nv.constant0.attn_fwd)
        /*4c1c*/ 	.short	0x0380
        /*4c1e*/ 	.short	0x0088


	//----- nvinfo : EIATTR_SW_WAR
	.align		4
.L_72:
        /*4c20*/ 	.byte	0x04, 0x36
        /*4c22*/ 	.short	(.L_74 - .L_73)
.L_73:
        /*4c24*/ 	.word	0x00000008
.L_74:


//--------------------- .nv.compat                --------------------------
	.section	.nv.compat,"",@"SHT_CUDA_COMPAT_INFO"
	.align	4
        /*0000*/ 	.byte	0x02, 0x02, 0x02, 0x00, 0x02, 0x05, 0x05, 0x00, 0x02, 0x03, 0x00, 0x00, 0x02, 0x06, 0x01, 0x00


//--------------------- .nv.callgraph             --------------------------
	.section	.nv.callgraph,"",@"SHT_CUDA_CALLGRAPH"
	.align	4
	.sectionentsize	8
	.align		4
        /*0000*/ 	.word	0x00000000
	.align		4
        /*0004*/ 	.word	0xffffffff
	.align		4
        /*0008*/ 	.word	0x00000000
	.align		4
        /*000c*/ 	.word	0xfffffffe
	.align		4
        /*0010*/ 	.word	0x00000000
	.align		4
        /*0014*/ 	.word	0xfffffffd
	.align		4
        /*0018*/ 	.word	0x00000000
	.align		4
        /*001c*/ 	.word	0xfffffffc


//--------------------- .nv.constant4             --------------------------
	.section	.nv.constant4,"a",@progbits
	.align	8
	.align		8
.nv.constant4:
        /*0000*/ 	.dword	_$_str


//--------------------- .text.attn_fwd            --------------------------
	.section	.text.attn_fwd,"ax",@progbits
	.align	128
        .global         attn_fwd
        .type           attn_fwd,@function
        .size           attn_fwd,(.L_x_3 - attn_fwd)
        .other          attn_fwd,@"STO_CUDA_ENTRY STV_DEFAULT"
attn_fwd:
.text.attn_fwd:
[----:B------:R-:W0:Y:S01]  /*0000*/  LDC R1, c[0x0][0x37c] ;  /* 0x0000df00ff017b82 */ /* 0x000e220000000800 */
[----:B------:R-:W1:Y:S07]  /*0010*/  S2R R2, SR_TID.X ;  /* 0x0000000000027919 */ /* 0x000e6e0000002100 */
[----:B------:R-:W2:Y:S01]  /*0020*/  S2UR UR6, SR_CTAID.Y ;  /* 0x00000000000679c3 */ /* 0x000ea20000002600 */
[----:B------:R-:W2:Y:S01]  /*0030*/  LDCU.64 UR4, c[0x0][0x3b0] ;  /* 0x00007600ff0477ac */ /* 0x000ea20008000a00 */
[----:B0-----:R-:W-:Y:S01]  /*0040*/  VIADD R1, R1, 0xfffff7c0 ;  /* 0xfffff7c001017836 */ /* 0x001fe20000000000 */
[----:B------:R-:W0:Y:S01]  /*0050*/  S2R R0, SR_CTAID.X ;  /* 0x0000000000007919 */ /* 0x000e220000002500 */
[----:B------:R-:W3:Y:S04]  /*0060*/  LDCU.64 UR10, c[0x0][0x358] ;  /* 0x00006b00ff0a77ac */ /* 0x000ee80008000a00 */
[----:B------:R-:W4:Y:S01]  /*0070*/  LDC R36, c[0x0][0x3b8] ;  /* 0x0000ee00ff247b82 */ /* 0x000f220000000800 */
[----:B------:R-:W5:Y:S07]  /*0080*/  LDCU UR12, c[0x0][0x3f0] ;  /* 0x00007e00ff0c77ac */ /* 0x000f6e0008000800 */
[----:B------:R-:W3:Y:S01]  /*0090*/  LDC.64 R10, c[0x0][0x380] ;  /* 0x0000e000ff0a7b82 */ /* 0x000ee20000000a00 */
[----:B--2---:R-:W-:Y:S01]  /*00a0*/  UIMAD UR4, UR6, UR4, URZ ;  /* 0x00000004060472a4 */ /* 0x004fe2000f8e02ff */
[----:B-1----:R-:W-:-:S02]  /*00b0*/  LOP3.LUT R60, R2, 0xff, RZ, 0xc0, !PT ;  /* 0x000000ff023c7812 */ /* 0x002fc400078ec0ff */
[----:B------:R-:W-:-:S03]  /*00c0*/  SHF.R.U32.HI R2, RZ, 0x8, R2 ;  /* 0x00000008ff027819 */ /* 0x000fc60000011602 */
[----:B0-----:R-:W-:Y:S01]  /*00d0*/  IMAD R0, R0, 0x100, R60 ;  /* 0x0000010000007824 */ /* 0x001fe200078e023c */
[----:B------:R-:W-:-:S03]  /*00e0*/  SGXT.U32 R4, R2, 0x1 ;  /* 0x000000010204781a */ /* 0x000fc60000000000 */
[----:B------:R-:W-:Y:S01]  /*00f0*/  IMAD R3, R0, UR5, RZ ;  /* 0x0000000500037c24 */ /* 0x000fe2000f8e02ff */
[----:B------:R-:W-:Y:S01]  /*0100*/  USHF.R.S32.HI UR5, URZ, 0x1f, UR4 ;  /* 0x0000001fff057899 */ /* 0x000fe20008011404 */
[----:B----4-:R-:W-:-:S03]  /*0110*/  IMAD R5, R4, R36, RZ ;  /* 0x0000002404057224 */ /* 0x010fc600078e02ff */
[----:B---3--:R-:W-:Y:S01]  /*0120*/  IADD3 R9, P0, P1, R3, UR4, R10 ;  /* 0x0000000403097c10 */ /* 0x008fe2000f91e00a */
[----:B------:R-:W-:Y:S01]  /*0130*/  IMAD R7, R36, 0x2, R5 ;  /* 0x0000000224077824 */ /* 0x000fe200078e0205 */
[----:B------:R-:W-:-:S04]  /*0140*/  SHF.R.S32.HI R10, RZ, 0x1f, R3 ;  /* 0x0000001fff0a7819 */ /* 0x000fc80000011403 */
[----:B------:R-:W-:Y:S01]  /*0150*/  IADD3.X R10, PT, PT, R10, UR5, R11, P0, P1 ;  /* 0x000000050a0a7c10 */ /* 0x000fe200087e240b */
[C---:B------:R-:W-:Y:S01]  /*0160*/  IMAD R11, R36.reuse, 0x2, R7 ;  /* 0x00000002240b7824 */ /* 0x040fe200078e0207 */
[-C--:B------:R-:W-:Y:S02]  /*0170*/  IADD3 R2, P0, PT, R5, R9.reuse, RZ ;  /* 0x0000000905027210 */ /* 0x080fe40007f1e0ff */
[-C--:B------:R-:W-:Y:S02]  /*0180*/  IADD3 R12, P1, PT, R7, R9.reuse, RZ ;  /* 0x00000009070c7210 */ /* 0x080fe40007f3e0ff */
[-C--:B------:R-:W-:Y:S02]  /*0190*/  LEA.HI.X.SX32 R3, R5, R10.reuse, 0x1, P0 ;  /* 0x0000000a05037211 */ /* 0x080fe400000f0eff */
[-C--:B------:R-:W-:Y:S01]  /*01a0*/  LEA.HI.X.SX32 R13, R7, R10.reuse, 0x1, P1 ;  /* 0x0000000a070d7211 */ /* 0x080fe200008f0eff */
[C---:B------:R-:W-:Y:S01]  /*01b0*/  IMAD R7, R36.reuse, 0x2, R11 ;  /* 0x0000000224077824 */ /* 0x040fe200078e020b */
[CC--:B------:R-:W-:Y:S01]  /*01c0*/  IADD3 R4, P0, PT, R11.reuse, R9.reuse, RZ ;  /* 0x000000090b047210 */ /* 0x0c0fe20007f1e0ff */
[----:B------:R0:W2:Y:S03]  /*01d0*/  LDG.E.U8 R39, desc[UR10][R2.64] ;  /* 0x0000000a02277981 */ /* 0x0000a6000c1e1100 */
[-C--:B------:R-:W-:Y:S01]  /*01e0*/  LEA.HI.X.SX32 R5, R11, R10.reuse, 0x1, P0 ;  /* 0x0000000a0b057211 */ /* 0x080fe200000f0eff */
[C---:B------:R-:W-:Y:S01]  /*01f0*/  IMAD R11, R36.reuse, 0x2, R7 ;  /* 0x00000002240b7824 */ /* 0x040fe200078e0207 */
[CC--:B------:R-:W-:Y:S01]  /*0200*/  IADD3 R6, P0, PT, R7.reuse, R9.reuse, RZ ;  /* 0x0000000907067210 */ /* 0x0c0fe20007f1e0ff */
[----:B------:R1:W2:Y:S02]  /*0210*/  LDG.E.U8 R12, desc[UR10][R12.64] ;  /* 0x0000000a0c0c7981 */ /* 0x0002a4000c1e1100 */
[C---:B------:R-:W-:Y:S01]  /*0220*/  IMAD R17, R36.reuse, 0x2, R11 ;  /* 0x0000000224117824 */ /* 0x040fe200078e020b */
[-C--:B------:R-:W-:Y:S01]  /*0230*/  LEA.HI.X.SX32 R7, R7, R10.reuse, 0x1, P0 ;  /* 0x0000000a07077211 */ /* 0x080fe200000f0eff */
[----:B------:R-:W3:Y:S01]  /*0240*/  LDG.E.U8 R37, desc[UR10][R4.64] ;  /* 0x0000000a04257981 */ /* 0x000ee2000c1e1100 */
[-C--:B------:R-:W-:Y:S01]  /*0250*/  IADD3 R14, P1, PT, R11, R9.reuse, RZ ;  /* 0x000000090b0e7210 */ /* 0x080fe20007f3e0ff */
[C---:B0-----:R-:W-:Y:S01]  /*0260*/  IMAD R3, R36.reuse, 0x2, R17 ;  /* 0x0000000224037824 */ /* 0x041fe200078e0211 */
[C---:B------:R-:W-:Y:S01]  /*0270*/  IADD3 R16, P0, PT, R17.reuse, R9, RZ ;  /* 0x0000000911107210 */ /* 0x040fe20007f1e0ff */
[----:B------:R0:W3:Y:S02]  /*0280*/  LDG.E.U8 R0, desc[UR10][R6.64] ;  /* 0x0000000a06007981 */ /* 0x0000e4000c1e1100 */
[----:B-1----:R-:W-:Y:S01]  /*0290*/  IMAD R13, R36, 0x2, R3 ;  /* 0x00000002240d7824 */ /* 0x002fe200078e0203 */
[----:B------:R-:W-:-:S02]  /*02a0*/  LEA.HI.X.SX32 R17, R17, R10, 0x1, P0 ;  /* 0x0000000a11117211 */ /* 0x000fc400000f0eff */
[-C--:B------:R-:W-:Y:S01]  /*02b0*/  IADD3 R40, P0, PT, R3, R9.reuse, RZ ;  /* 0x0000000903287210 */ /* 0x080fe20007f1e0ff */
[C---:B------:R-:W-:Y:S01]  /*02c0*/  IMAD R19, R36.reuse, 0x2, R13 ;  /* 0x0000000224137824 */ /* 0x040fe200078e020d */
[-C--:B------:R-:W-:Y:S01]  /*02d0*/  LEA.HI.X.SX32 R15, R11, R10.reuse, 0x1, P1 ;  /* 0x0000000a0b0f7211 */ /* 0x080fe200008f0eff */
[----:B------:R1:W4:Y:S01]  /*02e0*/  LDG.E.U8 R38, desc[UR10][R16.64] ;  /* 0x0000000a10267981 */ /* 0x000322000c1e1100 */
[-C--:B------:R-:W-:Y:S01]  /*02f0*/  LEA.HI.X.SX32 R41, R3, R10.reuse, 0x1, P0 ;  /* 0x0000000a03297211 */ /* 0x080fe200000f0eff */
[C---:B------:R-:W-:Y:S01]  /*0300*/  IMAD R21, R36.reuse, 0x2, R19 ;  /* 0x0000000224157824 */ /* 0x040fe200078e0213 */
[CC--:B------:R-:W-:Y:S01]  /*0310*/  IADD3 R2, P0, PT, R13.reuse, R9.reuse, RZ ;  /* 0x000000090d027210 */ /* 0x0c0fe20007f1e0ff */
[----:B------:R-:W4:Y:S03]  /*0320*/  LDG.E.U8 R11, desc[UR10][R14.64] ;  /* 0x0000000a0e0b7981 */ /* 0x000f26000c1e1100 */
[-C--:B------:R-:W-:Y:S01]  /*0330*/  LEA.HI.X.SX32 R3, R13, R10.reuse, 0x1, P0 ;  /* 0x0000000a0d037211 */ /* 0x080fe200000f0eff */
[C---:B------:R-:W-:Y:S01]  /*0340*/  IMAD R13, R36.reuse, 0x2, R21 ;  /* 0x00000002240d7824 */ /* 0x040fe200078e0215 */
[-C--:B0-----:R-:W-:Y:S01]  /*0350*/  IADD3 R6, P0, PT, R21, R9.reuse, RZ ;  /* 0x0000000915067210 */ /* 0x081fe20007f1e0ff */
[----:B------:R-:W2:Y:S01]  /*0360*/  LDG.E.U8 R40, desc[UR10][R40.64] ;  /* 0x0000000a28287981 */ /* 0x000ea2000c1e1100 */
[-C--:B------:R-:W-:Y:S01]  /*0370*/  IADD3 R4, P1, PT, R19, R9.reuse, RZ ;  /* 0x0000000913047210 */ /* 0x080fe20007f3e0ff */
[C---:B-1----:R-:W-:Y:S01]  /*0380*/  IMAD R17, R36.reuse, 0x2, R13 ;  /* 0x0000000224117824 */ /* 0x042fe200078e020d */
[-C--:B------:R-:W-:Y:S01]  /*0390*/  LEA.HI.X.SX32 R7, R21, R10.reuse, 0x1, P0 ;  /* 0x0000000a15077211 */ /* 0x080fe200000f0eff */
[----:B------:R0:W2:Y:S01]  /*03a0*/  LDG.E.U8 R15, desc[UR10][R2.64] ;  /* 0x0000000a020f7981 */ /* 0x0000a2000c1e1100 */
[----:B------:R-:W-:Y:S01]  /*03b0*/  LEA.HI.X.SX32 R5, R19, R10, 0x1, P1 ;  /* 0x0000000a13057211 */ /* 0x000fe200008f0eff */
[----:B------:R-:W-:Y:S01]  /*03c0*/  IMAD R19, R36, 0x2, R17 ;  /* 0x0000000224137824 */ /* 0x000fe200078e0211 */
[----:B------:R-:W-:-:S03]  /*03d0*/  IADD3 R48, P0, PT, R13, R9, RZ ;  /* 0x000000090d307210 */ /* 0x000fc60007f1e0ff */
[C---:B------:R-:W-:Y:S01]  /*03e0*/  IMAD R21, R36.reuse, 0x2, R19 ;  /* 0x0000000224157824 */ /* 0x040fe200078e0213 */
[-C--:B------:R-:W-:Y:S01]  /*03f0*/  LEA.HI.X.SX32 R49, R13, R10.reuse, 0x1, P0 ;  /* 0x0000000a0d317211 */ /* 0x080fe200000f0eff */
[----:B------:R1:W2:Y:S01]  /*0400*/  LDG.E.U8 R14, desc[UR10][R4.64] ;  /* 0x0000000a040e7981 */ /* 0x0002a2000c1e1100 */
[-C--:B------:R-:W-:Y:S01]  /*0410*/  IADD3 R16, P0, PT, R17, R9.reuse, RZ ;  /* 0x0000000911107210 */ /* 0x080fe20007f1e0ff */
[----:B0-----:R-:W-:Y:S01]  /*0420*/  IMAD R3, R36, 0x2, R21 ;  /* 0x0000000224037824 */ /* 0x001fe200078e0215 */
[-C--:B------:R-:W-:Y:S01]  /*0430*/  IADD3 R44, P1, PT, R19, R9.reuse, RZ ;  /* 0x00000009132c7210 */ /* 0x080fe20007f3e0ff */
[----:B------:R0:W2:Y:S01]  /*0440*/  LDG.E.U8 R13, desc[UR10][R6.64] ;  /* 0x0000000a060d7981 */ /* 0x0000a2000c1e1100 */
[-C--:B------:R-:W-:Y:S02]  /*0450*/  LEA.HI.X.SX32 R17, R17, R10.reuse, 0x1, P0 ;  /* 0x0000000a11117211 */ /* 0x080fe400000f0eff */
[----:B------:R-:W-:Y:S01]  /*0460*/  IADD3 R18, P0, PT, R21, R9, RZ ;  /* 0x0000000915127210 */ /* 0x000fe20007f1e0ff */
[----:B------:R-:W2:Y:S01]  /*0470*/  LDG.E.U8 R48, desc[UR10][R48.64] ;  /* 0x0000000a30307981 */ /* 0x000ea2000c1e1100 */
[----:B------:R-:W-:-:S02]  /*0480*/  LEA.HI.X.SX32 R45, R19, R10, 0x1, P1 ;  /* 0x0000000a132d7211 */ /* 0x000fc400008f0eff */
[-C--:B------:R-:W-:Y:S01]  /*0490*/  LEA.HI.X.SX32 R19, R21, R10.reuse, 0x1, P0 ;  /* 0x0000000a15137211 */ /* 0x080fe200000f0eff */
[C---:B-1----:R-:W-:Y:S01]  /*04a0*/  IMAD R5, R36.reuse, 0x2, R3 ;  /* 0x0000000224057824 */ /* 0x042fe200078e0203 */
[CC--:B------:R-:W-:Y:S01]  /*04b0*/  IADD3 R52, P0, PT, R3.reuse, R9.reuse, RZ ;  /* 0x0000000903347210 */ /* 0x0c0fe20007f1e0ff */
[----:B------:R1:W2:Y:S03]  /*04c0*/  LDG.E.U8 R47, desc[UR10][R16.64] ;  /* 0x0000000a102f7981 */ /* 0x0002a6000c1e1100 */
[-C--:B------:R-:W-:Y:S01]  /*04d0*/  LEA.HI.X.SX32 R53, R3, R10.reuse, 0x1, P0 ;  /* 0x0000000a03357211 */ /* 0x080fe200000f0eff */
[C---:B------:R-:W-:Y:S01]  /*04e0*/  IMAD R3, R36.reuse, 0x2, R5 ;  /* 0x0000000224037824 */ /* 0x040fe200078e0205 */
[CC--:B------:R-:W-:Y:S01]  /*04f0*/  IADD3 R22, P0, PT, R5.reuse, R9.reuse, RZ ;  /* 0x0000000905167210 */ /* 0x0c0fe20007f1e0ff */
[----:B------:R5:W2:Y:S02]  /*0500*/  LDG.E.U8 R43, desc[UR10][R18.64] ;  /* 0x0000000a122b7981 */ /* 0x000aa4000c1e1100 */
[C---:B0-----:R-:W-:Y:S01]  /*0510*/  IMAD R7, R36.reuse, 0x2, R3 ;  /* 0x0000000224077824 */ /* 0x041fe200078e0203 */
[-C--:B------:R-:W-:Y:S01]  /*0520*/  LEA.HI.X.SX32 R23, R5, R10.reuse, 0x1, P0 ;  /* 0x0000000a05177211 */ /* 0x080fe200000f0eff */
[----:B------:R-:W2:Y:S02]  /*0530*/  LDG.E.U8 R44, desc[UR10][R44.64] ;  /* 0x0000000a2c2c7981 */ /* 0x000ea4000c1e1100 */
[C---:B-1----:R-:W-:Y:S01]  /*0540*/  IMAD R17, R36.reuse, 0x2, R7 ;  /* 0x0000000224117824 */ /* 0x042fe200078e0207 */
[CC--:B------:R-:W-:Y:S01]  /*0550*/  IADD3 R4, P0, PT, R7.reuse, R9.reuse, RZ ;  /* 0x0000000907047210 */ /* 0x0c0fe20007f1e0ff */
[----:B------:R-:W2:Y:S03]  /*0560*/  LDG.E.U8 R51, desc[UR10][R22.64] ;  /* 0x0000000a16337981 */ /* 0x000ea6000c1e1100 */
[----:B------:R-:W-:Y:S01]  /*0570*/  LEA.HI.X.SX32 R5, R7, R10, 0x1, P0 ;  /* 0x0000000a07057211 */ /* 0x000fe200000f0eff */
[----:B-----5:R-:W-:Y:S01]  /*0580*/  IMAD R19, R36, 0x2, R17 ;  /* 0x0000000224137824 */ /* 0x020fe200078e0211 */
[-C--:B------:R-:W-:Y:S01]  /*0590*/  IADD3 R6, P0, PT, R17, R9.reuse, RZ ;  /* 0x0000000911067210 */ /* 0x080fe20007f1e0ff */
[----:B------:R-:W5:Y:S01]  /*05a0*/  LDG.E.U8 R52, desc[UR10][R52.64] ;  /* 0x0000000a34347981 */ /* 0x000f62000c1e1100 */
[----:B------:R-:W-:-:S02]  /*05b0*/  IADD3 R2, P1, PT, R3, R9, RZ ;  /* 0x0000000903027210 */ /* 0x000fc40007f3e0ff */
[-C--:B------:R-:W-:Y:S01]  /*05c0*/  LEA.HI.X.SX32 R7, R17, R10.reuse, 0x1, P0 ;  /* 0x0000000a11077211 */ /* 0x080fe200000f0eff */
[C---:B------:R-:W-:Y:S01]  /*05d0*/  IMAD R17, R36.reuse, 0x2, R19 ;  /* 0x0000000224117824 */ /* 0x040fe200078e0213 */
[-C--:B------:R-:W-:Y:S01]  /*05e0*/  LEA.HI.X.SX32 R3, R3, R10.reuse, 0x1, P1 ;  /* 0x0000000a03037211 */ /* 0x080fe200008f0eff */
[----:B------:R-:W2:Y:S01]  /*05f0*/  LDG.E.U8 R41, desc[UR10][R4.64] ;  /* 0x0000000a04297981 */ /* 0x000ea2000c1e1100 */
[-C--:B------:R-:W-:Y:S01]  /*0600*/  IADD3 R20, P0, PT, R19, R9.reuse, RZ ;  /* 0x0000000913147210 */ /* 0x080fe20007f1e0ff */
[C---:B------:R-:W-:Y:S02]  /*0610*/  IMAD R25, R36.reuse, 0x2, R17 ;  /* 0x0000000224197824 */ /* 0x040fe400078e0211 */
[----:B------:R0:W2:Y:S01]  /*0620*/  LDG.E.U8 R42, desc[UR10][R2.64] ;  /* 0x0000000a022a7981 */ /* 0x0000a2000c1e1100 */
[-C--:B------:R-:W-:Y:S02]  /*0630*/  IADD3 R18, P1, PT, R17, R9.reuse, RZ ;  /* 0x0000000911127210 */ /* 0x080fe40007f3e0ff */
[-C--:B------:R-:W-:Y:S01]  /*0640*/  LEA.HI.X.SX32 R21, R19, R10.reuse, 0x1, P0 ;  /* 0x0000000a13157211 */ /* 0x080fe200000f0eff */
[----:B------:R-:W2:Y:S01]  /*0650*/  LDG.E.U8 R22, desc[UR10][R6.64] ;  /* 0x0000000a06167981 */ /* 0x000ea2000c1e1100 */
[-C--:B------:R-:W-:Y:S01]  /*0660*/  IADD3 R16, P0, PT, R25, R9.reuse, RZ ;  /* 0x0000000919107210 */ /* 0x080fe20007f1e0ff */
[C---:B0-----:R-:W-:Y:S01]  /*0670*/  IMAD R3, R36.reuse, 0x2, R25 ;  /* 0x0000000224037824 */ /* 0x041fe200078e0219 */
[-C--:B------:R-:W-:Y:S01]  /*0680*/  LEA.HI.X.SX32 R19, R17, R10.reuse, 0x1, P1 ;  /* 0x0000000a11137211 */ /* 0x080fe200008f0eff */
[----:B------:R-:W3:Y:S02]  /*0690*/  LDG.E.U8 R20, desc[UR10][R20.64] ;  /* 0x0000000a14147981 */ /* 0x000ee4000c1e1100 */
[C---:B------:R-:W-:Y:S01]  /*06a0*/  IMAD R23, R36.reuse, 0x2, R3 ;  /* 0x0000000224177824 */ /* 0x040fe200078e0203 */
[----:B------:R-:W-:Y:S01]  /*06b0*/  LEA.HI.X.SX32 R17, R25, R10, 0x1, P0 ;  /* 0x0000000a19117211 */ /* 0x000fe200000f0eff */
[----:B------:R0:W3:Y:S01]  /*06c0*/  LDG.E.U8 R46, desc[UR10][R18.64] ;  /* 0x0000000a122e7981 */ /* 0x0000e2000c1e1100 */
[----:B------:R-:W-:Y:S01]  /*06d0*/  IADD3 R4, P0, PT, R3, R9, RZ ;  /* 0x0000000903047210 */ /* 0x000fe20007f1e0ff */
[----:B------:R-:W-:-:S02]  /*06e0*/  IMAD R25, R36, 0x2, R23 ;  /* 0x0000000224197824 */ /* 0x000fc400078e0217 */
[----:B------:R-:W4:Y:S01]  /*06f0*/  LDG.E.U8 R45, desc[UR10][R16.64] ;  /* 0x0000000a102d7981 */ /* 0x000f22000c1e1100 */
[----:B------:R-:W-:Y:S01]  /*0700*/  LEA.HI.X.SX32 R5, R3, R10, 0x1, P0 ;  /* 0x0000000a03057211 */ /* 0x000fe200000f0eff */
[----:B------:R-:W-:Y:S01]  /*0710*/  IMAD R27, R36, 0x2, R25 ;  /* 0x00000002241b7824 */ /* 0x000fe200078e0219 */
[----:B------:R-:W-:-:S03]  /*0720*/  IADD3 R2, P0, PT, R23, R9, RZ ;  /* 0x0000000917027210 */ /* 0x000fc60007f1e0ff */
[----:B0-----:R-:W-:Y:S01]  /*0730*/  IMAD R19, R36, 0x2, R27 ;  /* 0x0000000224137824 */ /* 0x001fe200078e021b */
[----:B------:R-:W-:Y:S01]  /*0740*/  LEA.HI.X.SX32 R3, R23, R10, 0x1, P0 ;  /* 0x0000000a17037211 */ /* 0x000fe200000f0eff */
[----:B------:R0:W4:Y:S04]  /*0750*/  LDG.E.U8 R16, desc[UR10][R4.64] ;  /* 0x0000000a04107981 */ /* 0x000128000c1e1100 */
[----:B------:R1:W4:Y:S01]  /*0760*/  LDG.E.U8 R8, desc[UR10][R2.64] ;  /* 0x0000000a02087981 */ /* 0x000322000c1e1100 */
[----:B0-----:R-:W-:-:S04]  /*0770*/  IADD3 R4, P0, PT, R27, R9, RZ ;  /* 0x000000091b047210 */ /* 0x001fc80007f1e0ff */
[-C--:B------:R-:W-:Y:S02]  /*0780*/  LEA.HI.X.SX32 R5, R27, R10.reuse, 0x1, P0 ;  /* 0x0000000a1b057211 */ /* 0x080fe400000f0eff */
[-C--:B-1----:R-:W-:Y:S01]  /*0790*/  IADD3 R2, P0, PT, R19, R9.reuse, RZ ;  /* 0x0000000913027210 */ /* 0x082fe20007f1e0ff */
[C---:B------:R-:W-:Y:S01]  /*07a0*/  IMAD R17, R36.reuse, 0x2, R19 ;  /* 0x0000000224117824 */ /* 0x040fe200078e0213 */
[----:B------:R-:W-:Y:S01]  /*07b0*/  IADD3 R6, P1, PT, R25, R9, RZ ;  /* 0x0000000919067210 */ /* 0x000fe20007f3e0ff */
[----:B------:R0:W5:Y:S01]  /*07c0*/  LDG.E.U8 R49, desc[UR10][R4.64] ;  /* 0x0000000a04317981 */ /* 0x000162000c1e1100 */
[-C--:B------:R-:W-:Y:S01]  /*07d0*/  LEA.HI.X.SX32 R3, R19, R10.reuse, 0x1, P0 ;  /* 0x0000000a13037211 */ /* 0x080fe200000f0eff */
[----:B------:R-:W-:Y:S01]  /*07e0*/  IMAD R19, R36, 0x2, R17 ;  /* 0x0000000224137824 */ /* 0x000fe200078e0211 */
[----:B------:R-:W-:-:S03]  /*07f0*/  LEA.HI.X.SX32 R7, R25, R10, 0x1, P1 ;  /* 0x0000000a19077211 */ /* 0x000fc600008f0eff */
[----:B------:R-:W5:Y:S04]  /*0800*/  LDG.E.U8 R18, desc[UR10][R2.64] ;  /* 0x0000000a02127981 */ /* 0x000f68000c1e1100 */
[----:B------:R1:W5:Y:S01]  /*0810*/  LDG.E.U8 R50, desc[UR10][R6.64] ;  /* 0x0000000a06327981 */ /* 0x000362000c1e1100 */
[----:B0-----:R-:W-:-:S04]  /*0820*/  IADD3 R4, P0, PT, R17, R9, RZ ;  /* 0x0000000911047210 */ /* 0x001fc80007f1e0ff */
[----:B------:R-:W-:Y:S02]  /*0830*/  LEA.HI.X.SX32 R5, R17, R10, 0x1, P0 ;  /* 0x0000000a11057211 */ /* 0x000fe400000f0eff */
[----:B-1----:R-:W-:-:S03]  /*0840*/  IADD3 R6, P1, PT, R19, R9, RZ ;  /* 0x0000000913067210 */ /* 0x002fc60007f3e0ff */
[----:B------:R0:W5:Y:S01]  /*0850*/  LDG.E.U8 R25, desc[UR10][R4.64] ;  /* 0x0000000a04197981 */ /* 0x000162000c1e1100 */
[----:B------:R-:W-:-:S05]  /*0860*/  LEA.HI.X.SX32 R7, R19, R10, 0x1, P1 ;  /* 0x0000000a13077211 */ /* 0x000fca00008f0eff */
[----:B------:R1:W5:Y:S01]  /*0870*/  LDG.E.U8 R24, desc[UR10][R6.64] ;  /* 0x0000000a06187981 */ /* 0x000362000c1e1100 */
[----:B------:R-:W-:-:S04]  /*0880*/  IMAD R21, R36, 0x2, R19 ;  /* 0x0000000224157824 */ /* 0x000fc800078e0213 */
[----:B------:R-:W-:Y:S01]  /*0890*/  IMAD R17, R36, 0x2, R21 ;  /* 0x0000000224117824 */ /* 0x000fe200078e0215 */
[----:B------:R-:W-:-:S04]  /*08a0*/  IADD3 R2, P0, PT, R21, R9, RZ ;  /* 0x0000000915027210 */ /* 0x000fc80007f1e0ff */
[----:B------:R-:W-:Y:S01]  /*08b0*/  LEA.HI.X.SX32 R3, R21, R10, 0x1, P0 ;  /* 0x0000000a15037211 */ /* 0x000fe200000f0eff */
[----:B------:R-:W-:Y:S01]  /*08c0*/  IMAD R19, R36, 0x2, R17 ;  /* 0x0000000224137824 */ /* 0x000fe200078e0211 */
[----:B0-----:R-:W-:-:S03]  /*08d0*/  IADD3 R4, P0, PT, R17, R9, RZ ;  /* 0x0000000911047210 */ /* 0x001fc60007f1e0ff */
[----:B------:R0:W5:Y:S01]  /*08e0*/  LDG.E.U8 R23, desc[UR10][R2.64] ;  /* 0x0000000a02177981 */ /* 0x000162000c1e1100 */
[----:B------:R-:W-:Y:S01]  /*08f0*/  LEA.HI.X.SX32 R5, R17, R10, 0x1, P0 ;  /* 0x0000000a11057211 */ /* 0x000fe200000f0eff */
[----:B------:R-:W-:-:S04]  /*0900*/  IMAD R17, R36, 0x2, R19 ;  /* 0x0000000224117824 */ /* 0x000fc800078e0213 */
[C---:B------:R-:W-:Y:S01]  /*0910*/  IMAD R21, R36.reuse, 0x2, R17 ;  /* 0x0000000224157824 */ /* 0x040fe200078e0211 */
[-C--:B-1----:R-:W-:Y:S02]  /*0920*/  IADD3 R6, P1, PT, R17, R9.reuse, RZ ;  /* 0x0000000911067210 */ /* 0x082fe40007f3e0ff */
[----:B0-----:R-:W-:Y:S02]  /*0930*/  IADD3 R2, P0, PT, R19, R9, RZ ;  /* 0x0000000913027210 */ /* 0x001fe40007f1e0ff */
[-C--:B------:R-:W-:Y:S01]  /*0940*/  LEA.HI.X.SX32 R7, R17, R10.reuse, 0x1, P1 ;  /* 0x0000000a11077211 */ /* 0x080fe200008f0eff */
[----:B------:R-:W-:Y:S01]  /*0950*/  IMAD R17, R36, 0x2, R21 ;  /* 0x0000000224117824 */ /* 0x000fe200078e0215 */
[----:B------:R-:W-:-:S03]  /*0960*/  LEA.HI.X.SX32 R3, R19, R10, 0x1, P0 ;  /* 0x0000000a13037211 */ /* 0x000fc600000f0eff */
[----:B------:R-:W-:Y:S01]  /*0970*/  IMAD R19, R36, 0x2, R17 ;  /* 0x0000000224137824 */ /* 0x000fe200078e0211 */
[----:B--2---:R0:W-:Y:S04]  /*0980*/  STL [R1+0x13c], R22 ;  /* 0x00013c1601007387 */ /* 0x0041e80000100800 */
[----:B0-----:R0:W2:Y:S04]  /*0990*/  LDG.E.U8 R22, desc[UR10][R4.64] ;  /* 0x0000000a04167981 */ /* 0x0010a8000c1e1100 */
[----:B---3--:R1:W-:Y:S01]  /*09a0*/  STL [R1+0x138], R20 ;  /* 0x0001381401007387 */ /* 0x0083e20000100800 */
[----:B0-----:R-:W-:-:S03]  /*09b0*/  IADD3 R4, P0, PT, R21, R9, RZ ;  /* 0x0000000915047210 */ /* 0x001fc60007f1e0ff */
[----:B-1----:R0:W3:Y:S01]  /*09c0*/  LDG.E.U8 R20, desc[UR10][R2.64] ;  /* 0x0000000a02147981 */ /* 0x0020e2000c1e1100 */
[-C--:B------:R-:W-:Y:S02]  /*09d0*/  LEA.HI.X.SX32 R5, R21, R10.reuse, 0x1, P0 ;  /* 0x0000000a15057211 */ /* 0x080fe400000f0eff */
[CC--:B0-----:R-:W-:Y:S01]  /*09e0*/  IADD3 R2, P0, PT, R17.reuse, R9.reuse, RZ ;  /* 0x0000000911027210 */ /* 0x0c1fe20007f1e0ff */
[----:B----4-:R0:W-:Y:S03]  /*09f0*/  STL [R1+0x15c], R16 ;  /* 0x00015c1001007387 */ /* 0x0101e60000100800 */
[----:B------:R-:W-:Y:S01]  /*0a00*/  LEA.HI.X.SX32 R3, R17, R10, 0x1, P0 ;  /* 0x0000000a11037211 */ /* 0x000fe200000f0eff */
[C---:B------:R-:W-:Y:S01]  /*0a10*/  IMAD R17, R36.reuse, 0x2, R19 ;  /* 0x0000000224117824 */ /* 0x040fe200078e0213 */
[----:B------:R1:W-:Y:S03]  /*0a20*/  STL [R1+0x158], R8 ;  /* 0x0001580801007387 */ /* 0x0003e60000100800 */
[----:B------:R-:W-:Y:S01]  /*0a30*/  IMAD R21, R36, 0x2, R17 ;  /* 0x0000000224157824 */ /* 0x000fe200078e0211 */
[----:B0-----:R0:W4:Y:S04]  /*0a40*/  LDG.E.U8 R16, desc[UR10][R6.64] ;  /* 0x0000000a06107981 */ /* 0x001128000c1e1100 */
[----:B-1----:R1:W4:Y:S01]  /*0a50*/  LDG.E.U8 R8, desc[UR10][R4.64] ;  /* 0x0000000a04087981 */ /* 0x002322000c1e1100 */
[----:B0-----:R-:W-:-:S03]  /*0a60*/  IADD3 R6, P0, PT, R19, R9, RZ ;  /* 0x0000000913067210 */ /* 0x001fc60007f1e0ff */
[----:B-----5:R0:W-:Y:S01]  /*0a70*/  STL [R1+0x160], R18 ;  /* 0x0001601201007387 */ /* 0x0201e20000100800 */
[-C--:B-1----:R-:W-:Y:S02]  /*0a80*/  IADD3 R4, P1, PT, R17, R9.reuse, RZ ;  /* 0x0000000911047210 */ /* 0x082fe40007f3e0ff */
[-C--:B------:R-:W-:Y:S02]  /*0a90*/  LEA.HI.X.SX32 R7, R19, R10.reuse, 0x1, P0 ;  /* 0x0000000a13077211 */ /* 0x080fe400000f0eff */
[----:B------:R-:W-:Y:S01]  /*0aa0*/  LEA.HI.X.SX32 R5, R17, R10, 0x1, P1 ;  /* 0x0000000a11057211 */ /* 0x000fe200008f0eff */
[----:B------:R-:W-:Y:S01]  /*0ab0*/  IMAD R17, R36, 0x2, R21 ;  /* 0x0000000224117824 */ /* 0x000fe200078e0215 */
[----:B0-----:R0:W5:Y:S04]  /*0ac0*/  LDG.E.U8 R18, desc[UR10][R2.64] ;  /* 0x0000000a02127981 */ /* 0x001168000c1e1100 */
[----:B------:R1:W5:Y:S04]  /*0ad0*/  LDG.E.U8 R29, desc[UR10][R6.64] ;  /* 0x0000000a061d7981 */ /* 0x000368000c1e1100 */
[----:B------:R-:W5:Y:S01]  /*0ae0*/  LDG.E.U8 R27, desc[UR10][R4.64] ;  /* 0x0000000a041b7981 */ /* 0x000f62000c1e1100 */
[----:B0-----:R-:W-:-:S04]  /*0af0*/  IADD3 R2, P0, PT, R21, R9, RZ ;  /* 0x0000000915027210 */ /* 0x001fc80007f1e0ff */
[-C--:B------:R-:W-:Y:S02]  /*0b00*/  LEA.HI.X.SX32 R3, R21, R10.reuse, 0x1, P0 ;  /* 0x0000000a15037211 */ /* 0x080fe400000f0eff */
[C---:B-1----:R-:W-:Y:S01]  /*0b10*/  IADD3 R6, P0, PT, R17.reuse, R9, RZ ;  /* 0x0000000911067210 */ /* 0x042fe20007f1e0ff */
[----:B------:R-:W-:Y:S03]  /*0b20*/  STL [R1+0x154], R25 ;  /* 0x0001541901007387 */ /* 0x000fe60000100800 */
[----:B------:R-:W-:Y:S01]  /*0b30*/  LEA.HI.X.SX32 R7, R17, R10, 0x1, P0 ;  /* 0x0000000a11077211 */ /* 0x000fe200000f0eff */
[----:B------:R0:W-:Y:S04]  /*0b40*/  STL [R1+0x80], R24 ;  /* 0x0000801801007387 */ /* 0x0001e80000100800 */
[----:B------:R-:W5:Y:S04]  /*0b50*/  LDG.E.U8 R28, desc[UR10][R6.64] ;  /* 0x0000000a061c7981 */ /* 0x000f68000c1e1100 */
[----:B0-----:R0:W5:Y:S01]  /*0b60*/  LDG.E.U8 R24, desc[UR10][R2.64] ;  /* 0x0000000a02187981 */ /* 0x001162000c1e1100 */
[----:B------:R-:W-:-:S04]  /*0b70*/  IMAD R19, R36, 0x2, R17 ;  /* 0x0000000224137824 */ /* 0x000fc800078e0211 */
[C---:B------:R-:W-:Y:S01]  /*0b80*/  IMAD R17, R36.reuse, 0x2, R19 ;  /* 0x0000000224117824 */ /* 0x040fe200078e0213 */
[----:B------:R1:W-:Y:S03]  /*0b90*/  STL [R1+0x7c], R23 ;  /* 0x00007c1701007387 */ /* 0x0003e60000100800 */
[C---:B------:R-:W-:Y:S01]  /*0ba0*/  IMAD R21, R36.reuse, 0x2, R17 ;  /* 0x0000000224157824 */ /* 0x040fe200078e0211 */
[-C--:B0-----:R-:W-:Y:S02]  /*0bb0*/  IADD3 R2, P0, PT, R19, R9.reuse, RZ ;  /* 0x0000000913027210 */ /* 0x081fe40007f1e0ff */
[-C--:B------:R-:W-:Y:S02]  /*0bc0*/  IADD3 R4, P1, PT, R17, R9.reuse, RZ ;  /* 0x0000000911047210 */ /* 0x080fe40007f3e0ff */
[----:B------:R-:W-:Y:S01]  /*0bd0*/  LEA.HI.X.SX32 R3, R19, R10, 0x1, P0 ;  /* 0x0000000a13037211 */ /* 0x000fe200000f0eff */
[----:B-1----:R-:W-:Y:S01]  /*0be0*/  IMAD R23, R36, 0x2, R21 ;  /* 0x0000000224177824 */ /* 0x002fe200078e0215 */
[----:B------:R-:W-:-:S02]  /*0bf0*/  IADD3 R6, P0, PT, R21, R9, RZ ;  /* 0x0000000915067210 */ /* 0x000fc40007f1e0ff */
[-C--:B------:R-:W-:Y:S01]  /*0c00*/  LEA.HI.X.SX32 R5, R17, R10.reuse, 0x1, P1 ;  /* 0x0000000a11057211 */ /* 0x080fe200008f0eff */
[C---:B------:R-:W-:Y:S01]  /*0c10*/  IMAD R17, R36.reuse, 0x2, R23 ;  /* 0x0000000224117824 */ /* 0x040fe200078e0217 */
[----:B------:R0:W5:Y:S01]  /*0c20*/  LDG.E.U8 R26, desc[UR10][R2.64] ;  /* 0x0000000a021a7981 */ /* 0x000162000c1e1100 */
[----:B------:R-:W-:Y:S02]  /*0c30*/  LEA.HI.X.SX32 R7, R21, R10, 0x1, P0 ;  /* 0x0000000a15077211 */ /* 0x000fe400000f0eff */
[----:B------:R-:W-:Y:S01]  /*0c40*/  IMAD R19, R36, 0x2, R17 ;  /* 0x0000000224137824 */ /* 0x000fe200078e0211 */
[----:B------:R1:W5:Y:S01]  /*0c50*/  LDG.E.U8 R25, desc[UR10][R4.64] ;  /* 0x0000000a04197981 */ /* 0x000362000c1e1100 */
[----:B0-----:R-:W-:-:S04]  /*0c60*/  IADD3 R2, P0, PT, R23, R9, RZ ;  /* 0x0000000917027210 */ /* 0x001fc80007f1e0ff */
[----:B------:R-:W-:Y:S02]  /*0c70*/  LEA.HI.X.SX32 R3, R23, R10, 0x1, P0 ;  /* 0x0000000a17037211 */ /* 0x000fe400000f0eff */
[----:B-1----:R-:W-:-:S04]  /*0c80*/  IADD3 R4, P0, PT, R17, R9, RZ ;  /* 0x0000000911047210 */ /* 0x002fc80007f1e0ff */
[----:B------:R-:W-:Y:S01]  /*0c90*/  LEA.HI.X.SX32 R5, R17, R10, 0x1, P0 ;  /* 0x0000000a11057211 */ /* 0x000fe200000f0eff */
[----:B--2---:R0:W-:Y:S04]  /*0ca0*/  STL [R1+0x150], R22 ;  /* 0x0001501601007387 */ /* 0x0041e80000100800 */
[----:B0-----:R-:W2:Y:S04]  /*0cb0*/  LDG.E.U8 R22, desc[UR10][R2.64] ;  /* 0x0000000a02167981 */ /* 0x001ea8000c1e1100 */
[----:B---3--:R0:W-:Y:S04]  /*0cc0*/  STL [R1+0x14c], R20 ;  /* 0x00014c1401007387 */ /* 0x0081e80000100800 */
[----:B0-----:R0:W3:Y:S02]  /*0cd0*/  LDG.E.U8 R20, desc[UR10][R6.64] ;  /* 0x0000000a06147981 */ /* 0x0010e4000c1e1100 */
[----:B0-----:R-:W-:-:S02]  /*0ce0*/  IADD3 R6, P1, PT, R19, R9, RZ ;  /* 0x0000000913067210 */ /* 0x001fc40007f3e0ff */
[----:B----4-:R0:W-:Y:S02]  /*0cf0*/  STL [R1+0x11c], R16 ;  /* 0x00011c1001007387 */ /* 0x0101e40000100800 */
[----:B------:R-:W-:Y:S02]  /*0d00*/  LEA.HI.X.SX32 R7, R19, R10, 0x1, P1 ;  /* 0x0000000a13077211 */ /* 0x000fe400008f0eff */
[----:B------:R1:W-:Y:S01]  /*0d10*/  STL [R1+0x118], R8 ;  /* 0x0001180801007387 */ /* 0x0003e20000100800 */
[----:B0-----:R-:W-:-:S04]  /*0d20*/  IMAD R16, R36, 0x2, R19 ;  /* 0x0000000224107824 */ /* 0x001fc800078e0213 */
[----:B-1----:R-:W-:Y:S01]  /*0d30*/  IMAD R8, R36, 0x2, R16 ;  /* 0x0000000224087824 */ /* 0x002fe200078e0210 */
[CC--:B------:R-:W-:Y:S01]  /*0d40*/  IADD3 R2, P0, PT, R16.reuse, R9.reuse, RZ ;  /* 0x0000000910027210 */ /* 0x0c0fe20007f1e0ff */
[----:B-----5:R-:W-:Y:S03]  /*0d50*/  STL [R1+0x148], R18 ;  /* 0x0001481201007387 */ /* 0x020fe60000100800 */
[----:B------:R-:W-:Y:S01]  /*0d60*/  LEA.HI.X.SX32 R3, R16, R10, 0x1, P0 ;  /* 0x0000000a10037211 */ /* 0x000fe200000f0eff */
[----:B------:R0:W-:Y:S04]  /*0d70*/  STL [R1+0x144], R29 ;  /* 0x0001441d01007387 */ /* 0x0001e80000100800 */
[----:B------:R1:W-:Y:S04]  /*0d80*/  STL [R1+0x104], R27 ;  /* 0x0001041b01007387 */ /* 0x0003e80000100800 */
[----:B0-----:R0:W4:Y:S04]  /*0d90*/  LDG.E.U8 R29, desc[UR10][R4.64] ;  /* 0x0000000a041d7981 */ /* 0x001128000c1e1100 */
[----:B-1----:R-:W5:Y:S01]  /*0da0*/  LDG.E.U8 R27, desc[UR10][R6.64] ;  /* 0x0000000a061b7981 */ /* 0x002f62000c1e1100 */
[----:B0-----:R-:W-:-:S04]  /*0db0*/  IADD3 R4, P0, PT, R8, R9, RZ ;  /* 0x0000000908047210 */ /* 0x001fc80007f1e0ff */
[----:B------:R-:W-:Y:S01]  /*0dc0*/  LEA.HI.X.SX32 R5, R8, R10, 0x1, P0 ;  /* 0x0000000a08057211 */ /* 0x000fe200000f0eff */
[----:B------:R0:W-:Y:S04]  /*0dd0*/  STL [R1+0x100], R24 ;  /* 0x0001001801007387 */ /* 0x0001e80000100800 */
[----:B------:R1:W-:Y:S04]  /*0de0*/  STL [R1+0x140], R28 ;  /* 0x0001401c01007387 */ /* 0x0003e80000100800 */
[----:B0-----:R0:W5:Y:S04]  /*0df0*/  LDG.E.U8 R24, desc[UR10][R2.64] ;  /* 0x0000000a02187981 */ /* 0x001168000c1e1100 */
[----:B-1----:R1:W5:Y:S01]  /*0e00*/  LDG.E.U8 R28, desc[UR10][R4.64] ;  /* 0x0000000a041c7981 */ /* 0x002362000c1e1100 */
[----:B------:R-:W-:-:S04]  /*0e10*/  IMAD R18, R36, 0x2, R8 ;  /* 0x0000000224127824 */ /* 0x000fc800078e0208 */
[----:B------:R-:W-:Y:S01]  /*0e20*/  IMAD R19, R36, 0x2, R18 ;  /* 0x0000000224137824 */ /* 0x000fe200078e0212 */
[----:B0-----:R-:W-:-:S03]  /*0e30*/  IADD3 R2, P0, PT, R18, R9, RZ ;  /* 0x0000000912027210 */ /* 0x001fc60007f1e0ff */
[----:B------:R-:W-:Y:S01]  /*0e40*/  IMAD R17, R36, 0x2, R19 ;  /* 0x0000000224117824 */ /* 0x000fe200078e0213 */
[----:B------:R-:W-:-:S03]  /*0e50*/  LEA.HI.X.SX32 R3, R18, R10, 0x1, P0 ;  /* 0x0000000a12037211 */ /* 0x000fc600000f0eff */
[C---:B------:R-:W-:Y:S01]  /*0e60*/  IMAD R16, R36.reuse, 0x2, R17 ;  /* 0x0000000224107824 */ /* 0x040fe200078e0211 */
[-C--:B------:R-:W-:Y:S01]  /*0e70*/  IADD3 R6, P1, PT, R19, R9.reuse, RZ ;  /* 0x0000000913067210 */ /* 0x080fe20007f3e0ff */
[----:B------:R0:W5:Y:S01]  /*0e80*/  LDG.E.U8 R23, desc[UR10][R2.64] ;  /* 0x0000000a02177981 */ /* 0x000162000c1e1100 */
[-C--:B-1----:R-:W-:Y:S01]  /*0e90*/  IADD3 R4, P0, PT, R17, R9.reuse, RZ ;  /* 0x0000000911047210 */ /* 0x082fe20007f1e0ff */
[C---:B------:R-:W-:Y:S01]  /*0ea0*/  IMAD R21, R36.reuse, 0x2, R16 ;  /* 0x0000000224157824 */ /* 0x040fe200078e0210 */
[-C--:B------:R-:W-:Y:S02]  /*0eb0*/  LEA.HI.X.SX32 R7, R19, R10.reuse, 0x1, P1 ;  /* 0x0000000a13077211 */ /* 0x080fe400008f0eff */
[----:B------:R-:W-:Y:S01]  /*0ec0*/  LEA.HI.X.SX32 R5, R17, R10, 0x1, P0 ;  /* 0x0000000a11057211 */ /* 0x000fe200000f0eff */
[----:B------:R-:W-:Y:S01]  /*0ed0*/  IMAD R8, R36, 0x2, R21 ;  /* 0x0000000224087824 */ /* 0x000fe200078e0215 */
[----:B------:R1:W-:Y:S01]  /*0ee0*/  STL [R1+0x134], R26 ;  /* 0x0001341a01007387 */ /* 0x0003e20000100800 */
[----:B0-----:R-:W-:-:S03]  /*0ef0*/  IADD3 R2, P0, PT, R16, R9, RZ ;  /* 0x0000000910027210 */ /* 0x001fc60007f1e0ff */
[----:B------:R0:W-:Y:S01]  /*0f00*/  STL [R1+0x10c], R25 ;  /* 0x00010c1901007387 */ /* 0x0001e20000100800 */
[----:B------:R-:W-:Y:S01]  /*0f10*/  IMAD R18, R36, 0x2, R8 ;  /* 0x0000000224127824 */ /* 0x000fe200078e0208 */
[----:B------:R-:W-:Y:S02]  /*0f20*/  LEA.HI.X.SX32 R3, R16, R10, 0x1, P0 ;  /* 0x0000000a10037211 */ /* 0x000fe400000f0eff */
[----:B-1----:R-:W5:Y:S04]  /*0f30*/  LDG.E.U8 R26, desc[UR10][R6.64] ;  /* 0x0000000a061a7981 */ /* 0x002f68000c1e1100 */
[----:B0-----:R0:W5:Y:S01]  /*0f40*/  LDG.E.U8 R25, desc[UR10][R4.64] ;  /* 0x0000000a04197981 */ /* 0x001162000c1e1100 */
[----:B------:R-:W-:Y:S01]  /*0f50*/  IMAD R19, R36, 0x2, R18 ;  /* 0x0000000224137824 */ /* 0x000fe200078e0212 */
[----:B0-----:R-:W-:-:S04]  /*0f60*/  IADD3 R4, P0, PT, R21, R9, RZ ;  /* 0x0000000915047210 */ /* 0x001fc80007f1e0ff */
[----:B------:R-:W-:Y:S02]  /*0f70*/  LEA.HI.X.SX32 R5, R21, R10, 0x1, P0 ;  /* 0x0000000a15057211 */ /* 0x000fe400000f0eff */
[----:B------:R-:W-:Y:S01]  /*0f80*/  IADD3 R6, P1, PT, R8, R9, RZ ;  /* 0x0000000908067210 */ /* 0x000fe20007f3e0ff */
[----:B------:R-:W-:-:S03]  /*0f90*/  IMAD R17, R36, 0x2, R19 ;  /* 0x0000000224117824 */ /* 0x000fc600078e0213 */
[----:B------:R-:W-:-:S05]  /*0fa0*/  LEA.HI.X.SX32 R7, R8, R10, 0x1, P1 ;  /* 0x0000000a08077211 */ /* 0x000fca00008f0eff */
[----:B------:R-:W5:Y:S04]  /*0fb0*/  LDG.E.U8 R33, desc[UR10][R6.64] ;  /* 0x0000000a06217981 */ /* 0x000f68000c1e1100 */
[----:B---3--:R-:W-:Y:S04]  /*0fc0*/  STL [R1+0xfc], R20 ;  /* 0x0000fc1401007387 */ /* 0x008fe80000100800 */
[----:B--2---:R0:W-:Y:S04]  /*0fd0*/  STL [R1+0x130], R22 ;  /* 0x0001301601007387 */ /* 0x0041e80000100800 */
[----:B0-----:R0:W2:Y:S01]  /*0fe0*/  LDG.E.U8 R22, desc[UR10][R2.64] ;  /* 0x0000000a02167981 */ /* 0x0010a2000c1e1100 */
[----:B------:R-:W-:Y:S01]  /*0ff0*/  IMAD R20, R36, 0x2, R17 ;  /* 0x0000000224147824 */ /* 0x000fe200078e0211 */
[----:B0-----:R-:W-:-:S04]  /*1000*/  IADD3 R2, P0, PT, R18, R9, RZ ;  /* 0x0000000912027210 */ /* 0x001fc80007f1e0ff */
[----:B------:R-:W-:Y:S02]  /*1010*/  LEA.HI.X.SX32 R3, R18, R10, 0x1, P0 ;  /* 0x0000000a12037211 */ /* 0x000fe400000f0eff */
[----:B------:R-:W-:-:S03]  /*1020*/  IADD3 R6, P1, PT, R20, R9, RZ ;  /* 0x0000000914067210 */ /* 0x000fc60007f3e0ff */
[----:B------:R-:W3:Y:S04]  /*1030*/  LDG.E.U8 R32, desc[UR10][R2.64] ;  /* 0x0000000a02207981 */ /* 0x000ee8000c1e1100 */
[----:B----4-:R-:W-:Y:S04]  /*1040*/  STL [R1+0x12c], R29 ;  /* 0x00012c1d01007387 */ /* 0x010fe80000100800 */
[----:B-----5:R0:W-:Y:S04]  /*1050*/  STL [R1+0xf4], R27 ;  /* 0x0000f41b01007387 */ /* 0x0201e80000100800 */
[----:B0-----:R0:W4:Y:S02]  /*1060*/  LDG.E.U8 R27, desc[UR10][R4.64] ;  /* 0x0000000a041b7981 */ /* 0x001124000c1e1100 */
[----:B0-----:R-:W-:-:S04]  /*1070*/  IADD3 R4, P0, PT, R19, R9, RZ ;  /* 0x0000000913047210 */ /* 0x001fc80007f1e0ff */
[----:B------:R-:W-:Y:S01]  /*1080*/  LEA.HI.X.SX32 R5, R19, R10, 0x1, P0 ;  /* 0x0000000a13057211 */ /* 0x000fe200000f0eff */
[----:B------:R-:W-:Y:S01]  /*1090*/  STL [R1+0xf0], R24 ;  /* 0x0000f01801007387 */ /* 0x000fe20000100800 */
[----:B------:R-:W-:-:S03]  /*10a0*/  IADD3 R2, P0, PT, R17, R9, RZ ;  /* 0x0000000911027210 */ /* 0x000fc60007f1e0ff */
[----:B------:R0:W-:Y:S01]  /*10b0*/  STL [R1+0x128], R28 ;  /* 0x0001281c01007387 */ /* 0x0001e20000100800 */
[-C--:B------:R-:W-:Y:S02]  /*10c0*/  LEA.HI.X.SX32 R3, R17, R10.reuse, 0x1, P0 ;  /* 0x0000000a11037211 */ /* 0x080fe400000f0eff */
[----:B------:R-:W-:-:S03]  /*10d0*/  LEA.HI.X.SX32 R7, R20, R10, 0x1, P1 ;  /* 0x0000000a14077211 */ /* 0x000fc600008f0eff */
[----:B------:R-:W5:Y:S04]  /*10e0*/  LDG.E.U8 R31, desc[UR10][R2.64] ;  /* 0x0000000a021f7981 */ /* 0x000f68000c1e1100 */
[----:B0-----:R0:W5:Y:S04]  /*10f0*/  LDG.E.U8 R28, desc[UR10][R4.64] ;  /* 0x0000000a041c7981 */ /* 0x001168000c1e1100 */
[----:B------:R1:W5:Y:S01]  /*1100*/  LDG.E.U8 R30, desc[UR10][R6.64] ;  /* 0x0000000a061e7981 */ /* 0x000362000c1e1100 */
[----:B------:R-:W-:-:S04]  /*1110*/  IMAD R16, R36, 0x2, R20 ;  /* 0x0000000224107824 */ /* 0x000fc800078e0214 */
[----:B------:R-:W-:Y:S01]  /*1120*/  IMAD R21, R36, 0x2, R16 ;  /* 0x0000000224157824 */ /* 0x000fe200078e0210 */
[----:B0-----:R-:W-:-:S03]  /*1130*/  IADD3 R4, P0, PT, R16, R9, RZ ;  /* 0x0000000910047210 */ /* 0x001fc60007f1e0ff */
[----:B------:R-:W-:Y:S01]  /*1140*/  IMAD R8, R36, 0x2, R21 ;  /* 0x0000000224087824 */ /* 0x000fe200078e0215 */
[-C--:B------:R-:W-:Y:S02]  /*1150*/  LEA.HI.X.SX32 R5, R16, R10.reuse, 0x1, P0 ;  /* 0x0000000a10057211 */ /* 0x080fe400000f0eff */
[C---:B------:R-:W-:Y:S01]  /*1160*/  IADD3 R2, P0, PT, R21.reuse, R9, RZ ;  /* 0x0000000915027210 */ /* 0x040fe20007f1e0ff */
[C---:B------:R-:W-:Y:S01]  /*1170*/  IMAD R18, R36.reuse, 0x2, R8 ;  /* 0x0000000224127824 */ /* 0x040fe200078e0208 */
[----:B------:R-:W-:Y:S02]  /*1180*/  STL [R1+0x124], R23 ;  /* 0x0001241701007387 */ /* 0x000fe40000100800 */
[----:B------:R-:W-:Y:S02]  /*1190*/  LEA.HI.X.SX32 R3, R21, R10, 0x1, P0 ;  /* 0x0000000a15037211 */ /* 0x000fe400000f0eff */
[----:B------:R0:W-:Y:S01]  /*11a0*/  STL [R1+0xe8], R26 ;  /* 0x0000e81a01007387 */ /* 0x0001e20000100800 */
[----:B------:R-:W-:-:S03]  /*11b0*/  IMAD R24, R36, 0x2, R18 ;  /* 0x0000000224187824 */ /* 0x000fc600078e0212 */
[----:B------:R-:W5:Y:S04]  /*11c0*/  LDG.E.U8 R29, desc[UR10][R2.64] ;  /* 0x0000000a021d7981 */ /* 0x000f68000c1e1100 */
[----:B0-----:R0:W5:Y:S01]  /*11d0*/  LDG.E.U8 R26, desc[UR10][R4.64] ;  /* 0x0000000a041a7981 */ /* 0x001162000c1e1100 */
[----:B------:R-:W-:Y:S01]  /*11e0*/  IMAD R19, R36, 0x2, R24 ;  /* 0x0000000224137824 */ /* 0x000fe200078e0218 */
[-C--:B-1----:R-:W-:Y:S02]  /*11f0*/  IADD3 R6, P1, PT, R18, R9.reuse, RZ ;  /* 0x0000000912067210 */ /* 0x082fe40007f3e0ff */
[----:B------:R-:W-:Y:S01]  /*1200*/  STL [R1+0xe0], R25 ;  /* 0x0000e01901007387 */ /* 0x000fe20000100800 */
[----:B0-----:R-:W-:-:S04]  /*1210*/  IADD3 R4, P0, PT, R8, R9, RZ ;  /* 0x0000000908047210 */ /* 0x001fc80007f1e0ff */
[----:B------:R-:W-:Y:S02]  /*1220*/  LEA.HI.X.SX32 R5, R8, R10, 0x1, P0 ;  /* 0x0000000a08057211 */ /* 0x000fe400000f0eff */
[----:B------:R-:W-:-:S04]  /*1230*/  IADD3 R2, P0, PT, R24, R9, RZ ;  /* 0x0000000918027210 */ /* 0x000fc80007f1e0ff */
[-C--:B------:R-:W-:Y:S01]  /*1240*/  LEA.HI.X.SX32 R3, R24, R10.reuse, 0x1, P0 ;  /* 0x0000000a18037211 */ /* 0x080fe200000f0eff */
[----:B------:R-:W-:Y:S01]  /*1250*/  IMAD R17, R36, 0x2, R19 ;  /* 0x0000000224117824 */ /* 0x000fe200078e0213 */
[----:B------:R-:W-:Y:S01]  /*1260*/  LEA.HI.X.SX32 R7, R18, R10, 0x1, P1 ;  /* 0x0000000a12077211 */ /* 0x000fe200008f0eff */
[----:B--2---:R-:W-:Y:S04]  /*1270*/  STL [R1+0x120], R22 ;  /* 0x0001201601007387 */ /* 0x004fe80000100800 */
[----:B----4-:R0:W-:Y:S04]  /*1280*/  STL [R1+0x114], R27 ;  /* 0x0001141b01007387 */ /* 0x0101e80000100800 */
[----:B------:R1:W-:Y:S04]  /*1290*/  STL [R1+0xd0], R33 ;  /* 0x0000d02101007387 */ /* 0x0003e80000100800 */
[----:B0-----:R0:W2:Y:S04]  /*12a0*/  LDG.E.U8 R27, desc[UR10][R4.64] ;  /* 0x0000000a041b7981 */ /* 0x0010a8000c1e1100 */
[----:B---3--:R3:W-:Y:S04]  /*12b0*/  STL [R1+0xcc], R32 ;  /* 0x0000cc2001007387 */ /* 0x0087e80000100800 */
[----:B-1----:R-:W4:Y:S01]  /*12c0*/  LDG.E.U8 R33, desc[UR10][R6.64] ;  /* 0x0000000a06217981 */ /* 0x002f22000c1e1100 */
[----:B0-----:R-:W-:-:S04]  /*12d0*/  IADD3 R4, P0, PT, R19, R9, RZ ;  /* 0x0000000913047210 */ /* 0x001fc80007f1e0ff */
[----:B------:R-:W-:Y:S01]  /*12e0*/  LEA.HI.X.SX32 R5, R19, R10, 0x1, P0 ;  /* 0x0000000a13057211 */ /* 0x000fe200000f0eff */
[----:B---3--:R0:W3:Y:S04]  /*12f0*/  LDG.E.U8 R32, desc[UR10][R2.64] ;  /* 0x0000000a02207981 */ /* 0x0080e8000c1e1100 */
[----:B-----5:R1:W-:Y:S01]  /*1300*/  STL [R1+0x110], R28 ;  /* 0x0001101c01007387 */ /* 0x0203e20000100800 */
[----:B0-----:R-:W-:-:S03]  /*1310*/  IADD3 R2, P0, PT, R17, R9, RZ ;  /* 0x0000000911027210 */ /* 0x001fc60007f1e0ff */
[----:B-1----:R0:W5:Y:S01]  /*1320*/  LDG.E.U8 R28, desc[UR10][R4.64] ;  /* 0x0000000a041c7981 */ /* 0x002162000c1e1100 */
[----:B------:R-:W-:-:S03]  /*1330*/  LEA.HI.X.SX32 R3, R17, R10, 0x1, P0 ;  /* 0x0000000a11037211 */ /* 0x000fc600000f0eff */
[----:B------:R-:W-:Y:S04]  /*1340*/  STL [R1+0x108], R31 ;  /* 0x0001081f01007387 */ /* 0x000fe80000100800 */
[----:B------:R1:W-:Y:S04]  /*1350*/  STL [R1+0xd8], R30 ;  /* 0x0000d81e01007387 */ /* 0x0003e80000100800 */
[----:B-1----:R1:W5:Y:S01]  /*1360*/  LDG.E.U8 R30, desc[UR10][R2.64] ;  /* 0x0000000a021e7981 */ /* 0x002362000c1e1100 */
[----:B------:R-:W-:-:S04]  /*1370*/  IMAD R23, R36, 0x2, R17 ;  /* 0x0000000224177824 */ /* 0x000fc800078e0211 */
[----:B------:R-:W-:Y:S01]  /*1380*/  IMAD R20, R36, 0x2, R23 ;  /* 0x0000000224147824 */ /* 0x000fe200078e0217 */
[----:B------:R-:W-:-:S03]  /*1390*/  IADD3 R6, P1, PT, R23, R9, RZ ;  /* 0x0000000917067210 */ /* 0x000fc60007f3e0ff */
[----:B------:R-:W-:Y:S01]  /*13a0*/  IMAD R16, R36, 0x2, R20 ;  /* 0x0000000224107824 */ /* 0x000fe200078e0214 */
[----:B0-----:R-:W-:-:S03]  /*13b0*/  IADD3 R4, P0, PT, R20, R9, RZ ;  /* 0x0000000914047210 */ /* 0x001fc60007f1e0ff */
[----:B------:R-:W-:Y:S01]  /*13c0*/  IMAD R25, R36, 0x2, R16 ;  /* 0x0000000224197824 */ /* 0x000fe200078e0210 */
[-C--:B------:R-:W-:Y:S02]  /*13d0*/  LEA.HI.X.SX32 R7, R23, R10.reuse, 0x1, P1 ;  /* 0x0000000a17077211 */ /* 0x080fe400008f0eff */
[-C--:B------:R-:W-:Y:S01]  /*13e0*/  LEA.HI.X.SX32 R5, R20, R10.reuse, 0x1, P0 ;  /* 0x0000000a14057211 */ /* 0x080fe200000f0eff */
[----:B------:R-:W-:Y:S01]  /*13f0*/  IMAD R22, R36, 0x2, R25 ;  /* 0x0000000224167824 */ /* 0x000fe200078e0219 */
[-C--:B-1----:R-:W-:Y:S01]  /*1400*/  IADD3 R2, P0, PT, R16, R9.reuse, RZ ;  /* 0x0000000910027210 */ /* 0x082fe20007f1e0ff */
[----:B------:R0:W5:Y:S02]  /*1410*/  LDG.E.U8 R31, desc[UR10][R6.64] ;  /* 0x0000000a061f7981 */ /* 0x000164000c1e1100 */
[----:B------:R-:W-:Y:S01]  /*1420*/  IMAD R21, R36, 0x2, R22 ;  /* 0x0000000224157824 */ /* 0x000fe200078e0216 */
[-C--:B------:R-:W-:Y:S01]  /*1430*/  LEA.HI.X.SX32 R3, R16, R10.reuse, 0x1, P0 ;  /* 0x0000000a10037211 */ /* 0x080fe200000f0eff */
[----:B------:R1:W-:Y:S02]  /*1440*/  STL [R1+0xc8], R26 ;  /* 0x0000c81a01007387 */ /* 0x0003e40000100800 */
[C---:B------:R-:W-:Y:S01]  /*1450*/  IMAD R18, R36.reuse, 0x2, R21 ;  /* 0x0000000224127824 */ /* 0x040fe200078e0215 */
[CC--:B0-----:R-:W-:Y:S01]  /*1460*/  IADD3 R6, P0, PT, R25.reuse, R9.reuse, RZ ;  /* 0x0000000919067210 */ /* 0x0c1fe20007f1e0ff */
[----:B------:R0:W-:Y:S03]  /*1470*/  STL [R1+0xf8], R29 ;  /* 0x0000f81d01007387 */ /* 0x0001e60000100800 */
[----:B------:R-:W-:Y:S01]  /*1480*/  LEA.HI.X.SX32 R7, R25, R10, 0x1, P0 ;  /* 0x0000000a19077211 */ /* 0x000fe200000f0eff */
[C---:B------:R-:W-:Y:S01]  /*1490*/  IMAD R8, R36.reuse, 0x2, R18 ;  /* 0x0000000224087824 */ /* 0x040fe200078e0212 */
[----:B-1----:R1:W5:Y:S04]  /*14a0*/  LDG.E.U8 R26, desc[UR10][R4.64] ;  /* 0x0000000a041a7981 */ /* 0x002368000c1e1100 */
[----:B0-----:R0:W5:Y:S01]  /*14b0*/  LDG.E.U8 R29, desc[UR10][R2.64] ;  /* 0x0000000a021d7981 */ /* 0x001162000c1e1100 */
[----:B------:R-:W-:Y:S01]  /*14c0*/  IMAD R24, R36, 0x2, R8 ;  /* 0x0000000224187824 */ /* 0x000fe200078e0208 */
[----:B-1----:R-:W-:-:S02]  /*14d0*/  IADD3 R4, P1, PT, R22, R9, RZ ;  /* 0x0000000916047210 */ /* 0x002fc40007f3e0ff */
[----:B0-----:R-:W-:-:S04]  /*14e0*/  IADD3 R2, P0, PT, R21, R9, RZ ;  /* 0x0000000915027210 */ /* 0x001fc80007f1e0ff */
[-C--:B------:R-:W-:Y:S02]  /*14f0*/  LEA.HI.X.SX32 R3, R21, R10.reuse, 0x1, P0 ;  /* 0x0000000a15037211 */ /* 0x080fe400000f0eff */
[----:B------:R-:W-:Y:S01]  /*1500*/  LEA.HI.X.SX32 R5, R22, R10, 0x1, P1 ;  /* 0x0000000a16057211 */ /* 0x000fe200008f0eff */
[----:B------:R-:W-:Y:S02]  /*1510*/  IMAD R19, R36, 0x2, R24 ;  /* 0x0000000224137824 */ /* 0x000fe400078e0218 */
[----:B------:R-:W5:Y:S04]  /*1520*/  LDG.E.U8 R55, desc[UR10][R2.64] ;  /* 0x0000000a02377981 */ /* 0x000f68000c1e1100 */
[----:B------:R0:W5:Y:S02]  /*1530*/  LDG.E.U8 R56, desc[UR10][R4.64] ;  /* 0x0000000a04387981 */ /* 0x000164000c1e1100 */
[----:B0-----:R-:W-:-:S04]  /*1540*/  IADD3 R4, P1, PT, R24, R9, RZ ;  /* 0x0000000918047210 */ /* 0x001fc80007f3e0ff */
[----:B------:R-:W-:-:S05]  /*1550*/  LEA.HI.X.SX32 R5, R24, R10, 0x1, P1 ;  /* 0x0000000a18057211 */ /* 0x000fca00008f0eff */
[----:B------:R-:W5:Y:S04]  /*1560*/  LDG.E.U8 R54, desc[UR10][R4.64] ;  /* 0x0000000a04367981 */ /* 0x000f68000c1e1100 */
[----:B--2---:R0:W-:Y:S04]  /*1570*/  STL [R1+0xec], R27 ;  /* 0x0000ec1b01007387 */ /* 0x0041e80000100800 */
[----:B0-----:R0:W2:Y:S04]  /*1580*/  LDG.E.U8 R27, desc[UR10][R6.64] ;  /* 0x0000000a061b7981 */ /* 0x0010a8000c1e1100 */
[----:B----4-:R-:W-:Y:S01]  /*1590*/  STL [R1+0xbc], R33 ;  /* 0x0000bc2101007387 */ /* 0x010fe20000100800 */
[----:B0-----:R-:W-:-:S03]  /*15a0*/  IADD3 R6, P0, PT, R18, R9, RZ ;  /* 0x0000000912067210 */ /* 0x001fc60007f1e0ff */
[----:B---3--:R-:W-:Y:S01]  /*15b0*/  STL [R1+0xb8], R32 ;  /* 0x0000b82001007387 */ /* 0x008fe20000100800 */
[-C--:B------:R-:W-:Y:S02]  /*15c0*/  LEA.HI.X.SX32 R7, R18, R10.reuse, 0x1, P0 ;  /* 0x0000000a12077211 */ /* 0x080fe400000f0eff */
[CC--:B------:R-:W-:Y:S01]  /*15d0*/  IADD3 R2, P0, PT, R8.reuse, R9.reuse, RZ ;  /* 0x0000000908027210 */ /* 0x0c0fe20007f1e0ff */
[----:B-----5:R0:W-:Y:S03]  /*15e0*/  STL [R1+0xe4], R28 ;  /* 0x0000e41c01007387 */ /* 0x0201e60000100800 */
[----:B------:R-:W-:Y:S01]  /*15f0*/  LEA.HI.X.SX32 R3, R8, R10, 0x1, P0 ;  /* 0x0000000a08037211 */ /* 0x000fe200000f0eff */
[----:B0-----:R0:W3:Y:S02]  /*1600*/  LDG.E.U8 R28, desc[UR10][R6.64] ;  /* 0x0000000a061c7981 */ /* 0x0010e4000c1e1100 */
[----:B0-----:R-:W-:-:S02]  /*1610*/  IADD3 R6, P0, PT, R19, R9, RZ ;  /* 0x0000000913067210 */ /* 0x001fc40007f1e0ff */
[----:B------:R0:W-:Y:S02]  /*1620*/  STL [R1+0xdc], R30 ;  /* 0x0000dc1e01007387 */ /* 0x0001e40000100800 */
[----:B------:R-:W-:-:S05]  /*1630*/  LEA.HI.X.SX32 R7, R19, R10, 0x1, P0 ;  /* 0x0000000a13077211 */ /* 0x000fca00000f0eff */
[----:B------:R-:W4:Y:S04]  /*1640*/  LDG.E.U8 R53, desc[UR10][R6.64] ;  /* 0x0000000a06357981 */ /* 0x000f28000c1e1100 */
[----:B0-----:R0:W5:Y:S01]  /*1650*/  LDG.E.U8 R30, desc[UR10][R2.64] ;  /* 0x0000000a021e7981 */ /* 0x001162000c1e1100 */
[----:B------:R-:W-:-:S04]  /*1660*/  IMAD R17, R36, 0x2, R19 ;  /* 0x0000000224117824 */ /* 0x000fc800078e0213 */
[----:B------:R-:W-:-:S04]  /*1670*/  IMAD R23, R36, 0x2, R17 ;  /* 0x0000000224177824 */ /* 0x000fc800078e0211 */
[----:B------:R-:W-:-:S04]  /*1680*/  IMAD R20, R36, 0x2, R23 ;  /* 0x0000000224147824 */ /* 0x000fc800078e0217 */
[----:B------:R-:W-:-:S04]  /*1690*/  IMAD R16, R36, 0x2, R20 ;  /* 0x0000000224107824 */ /* 0x000fc800078e0214 */
[----:B------:R-:W-:-:S04]  /*16a0*/  IMAD R35, R36, 0x2, R16 ;  /* 0x0000000224237824 */ /* 0x000fc800078e0210 */
[----:B------:R-:W-:Y:S01]  /*16b0*/  IMAD R34, R36, 0x2, R35 ;  /* 0x0000000224227824 */ /* 0x000fe200078e0223 */
[----:B0-----:R-:W-:-:S03]  /*16c0*/  IADD3 R2, P0, PT, R17, R9, RZ ;  /* 0x0000000911027210 */ /* 0x001fc60007f1e0ff */
[----:B------:R-:W-:Y:S01]  /*16d0*/  IMAD R22, R36, 0x2, R34 ;  /* 0x0000000224167824 */ /* 0x000fe200078e0222 */
[----:B------:R-:W-:-:S03]  /*16e0*/  LEA.HI.X.SX32 R3, R17, R10, 0x1, P0 ;  /* 0x0000000a11037211 */ /* 0x000fc600000f0eff */
[C---:B------:R-:W-:Y:S01]  /*16f0*/  IMAD R21, R36.reuse, 0x2, R22 ;  /* 0x0000000224157824 */ /* 0x040fe200078e0216 */
[CC--:B------:R-:W-:Y:S01]  /*1700*/  IADD3 R4, P0, PT, R23.reuse, R9.reuse, RZ ;  /* 0x0000000917047210 */ /* 0x0c0fe20007f1e0ff */
[----:B------:R0:W-:Y:S02]  /*1710*/  STL [R1+0xb0], R31 ;  /* 0x0000b01f01007387 */ /* 0x0001e40000100800 */
[----:B------:R-:W-:Y:S01]  /*1720*/  IMAD R33, R36, 0x2, R21 ;  /* 0x0000000224217824 */ /* 0x000fe200078e0215 */
[----:B------:R-:W-:Y:S02]  /*1730*/  IADD3 R6, P1, PT, R20, R9, RZ ;  /* 0x0000000914067210 */ /* 0x000fe40007f3e0ff */
[-C--:B------:R-:W-:Y:S01]  /*1740*/  LEA.HI.X.SX32 R5, R23, R10.reuse, 0x1, P0 ;  /* 0x0000000a17057211 */ /* 0x080fe200000f0eff */
[----:B------:R-:W-:Y:S01]  /*1750*/  IMAD R32, R36, 0x2, R33 ;  /* 0x0000000224207824 */ /* 0x000fe200078e0221 */
[----:B0-----:R0:W4:Y:S01]  /*1760*/  LDG.E.U8 R31, desc[UR10][R2.64] ;  /* 0x0000000a021f7981 */ /* 0x001122000c1e1100 */
[----:B------:R-:W-:-:S02]  /*1770*/  LEA.HI.X.SX32 R7, R20, R10, 0x1, P1 ;  /* 0x0000000a14077211 */ /* 0x000fc400008f0eff */
[----:B------:R-:W-:Y:S01]  /*1780*/  IMAD R18, R36, 0x2, R32 ;  /* 0x0000000224127824 */ /* 0x000fe200078e0220 */
[----:B------:R-:W-:Y:S04]  /*1790*/  STL [R1+0xac], R26 ;  /* 0x0000ac1a01007387 */ /* 0x000fe80000100800 */
[----:B------:R1:W4:Y:S01]  /*17a0*/  LDG.E.U8 R59, desc[UR10][R4.64] ;  /* 0x0000000a043b7981 */ /* 0x000322000c1e1100 */
[----:B0-----:R-:W-:-:S03]  /*17b0*/  IADD3 R2, P0, PT, R16, R9, RZ ;  /* 0x0000000910027210 */ /* 0x001fc60007f1e0ff */
[----:B------:R-:W-:Y:S01]  /*17c0*/  STL [R1+0xd4], R29 ;  /* 0x0000d41d01007387 */ /* 0x000fe20000100800 */
[----:B------:R-:W-:-:S03]  /*17d0*/  LEA.HI.X.SX32 R3, R16, R10, 0x1, P0 ;  /* 0x0000000a10037211 */ /* 0x000fc600000f0eff */
[----:B------:R0:W4:Y:S01]  /*17e0*/  LDG.E.U8 R57, desc[UR10][R6.64] ;  /* 0x0000000a06397981 */ /* 0x000122000c1e1100 */
[----:B-1----:R-:W-:-:S04]  /*17f0*/  IADD3 R4, P0, PT, R22, R9, RZ ;  /* 0x0000000916047210 */ /* 0x002fc80007f1e0ff */
[----:B------:R-:W-:Y:S02]  /*1800*/  LEA.HI.X.SX32 R5, R22, R10, 0x1, P0 ;  /* 0x0000000a16057211 */ /* 0x000fe400000f0eff */
[----:B0-----:R-:W-:-:S03]  /*1810*/  IADD3 R6, P1, PT, R21, R9, RZ ;  /* 0x0000000915067210 */ /* 0x001fc60007f3e0ff */
[----:B------:R-:W4:Y:S01]  /*1820*/  LDG.E.U8 R58, desc[UR10][R4.64] ;  /* 0x0000000a043a7981 */ /* 0x000f22000c1e1100 */
[----:B------:R-:W-:-:S03]  /*1830*/  LEA.HI.X.SX32 R7, R21, R10, 0x1, P1 ;  /* 0x0000000a15077211 */ /* 0x000fc600008f0eff */
[----:B--2---:R-:W-:Y:S04]  /*1840*/  STL [R1+0xc4], R27 ;  /* 0x0000c41b01007387 */ /* 0x004fe80000100800 */
[----:B------:R0:W-:Y:S04]  /*1850*/  STL [R1+0xa0], R56 ;  /* 0x0000a03801007387 */ /* 0x0001e80000100800 */
[----:B------:R1:W-:Y:S04]  /*1860*/  STL [R1+0x9c], R55 ;  /* 0x00009c3701007387 */ /* 0x0003e80000100800 */
[----:B0-----:R-:W2:Y:S04]  /*1870*/  LDG.E.U8 R56, desc[UR10][R6.64] ;  /* 0x0000000a06387981 */ /* 0x001ea8000c1e1100 */
[----:B-1----:R0:W2:Y:S02]  /*1880*/  LDG.E.U8 R55, desc[UR10][R2.64] ;  /* 0x0000000a02377981 */ /* 0x0020a4000c1e1100 */
[----:B0-----:R-:W-:-:S02]  /*1890*/  IADD3 R2, P0, PT, R18, R9, RZ ;  /* 0x0000000912027210 */ /* 0x001fc40007f1e0ff */
[----:B---3--:R-:W-:Y:S02]  /*18a0*/  STL [R1+0xc0], R28 ;  /* 0x0000c01c01007387 */ /* 0x008fe40000100800 */
[----:B------:R-:W-:Y:S02]  /*18b0*/  LEA.HI.X.SX32 R3, R18, R10, 0x1, P0 ;  /* 0x0000000a12037211 */ /* 0x000fe400000f0eff */
[----:B-----5:R-:W-:Y:S04]  /*18c0*/  STL [R1+0xb4], R30 ;  /* 0x0000b41e01007387 */ /* 0x020fe80000100800 */
[----:B------:R-:W-:Y:S04]  /*18d0*/  STL [R1+0x98], R54 ;  /* 0x0000983601007387 */ /* 0x000fe80000100800 */
[----:B----4-:R0:W-:Y:S04]  /*18e0*/  STL [R1+0x94], R53 ;  /* 0x0000943501007387 */ /* 0x0101e80000100800 */
[----:B0-----:R0:W3:Y:S01]  /*18f0*/  LDG.E.U8 R53, desc[UR10][R2.64] ;  /* 0x0000000a02357981 */ /* 0x0010e2000c1e1100 */
[----:B------:R-:W-:-:S04]  /*1900*/  IMAD R8, R36, 0x2, R18 ;  /* 0x0000000224087824 */ /* 0x000fc800078e0212 */
[----:B------:R-:W-:-:S04]  /*1910*/  IMAD R25, R36, 0x2, R8 ;  /* 0x0000000224197824 */ /* 0x000fc800078e0208 */
[----:B------:R-:W-:-:S04]  /*1920*/  IMAD R26, R36, 0x2, R25 ;  /* 0x00000002241a7824 */ /* 0x000fc800078e0219 */
[----:B------:R-:W-:-:S04]  /*1930*/  IMAD R19, R36, 0x2, R26 ;  /* 0x0000000224137824 */ /* 0x000fc800078e021a */
[----:B------:R-:W-:-:S04]  /*1940*/  IMAD R17, R36, 0x2, R19 ;  /* 0x0000000224117824 */ /* 0x000fc800078e0213 */
[----:B------:R-:W-:-:S04]  /*1950*/  IMAD R29, R36, 0x2, R17 ;  /* 0x00000002241d7824 */ /* 0x000fc800078e0211 */
[----:B------:R-:W-:-:S04]  /*1960*/  IMAD R27, R36, 0x2, R29 ;  /* 0x00000002241b7824 */ /* 0x000fc800078e021d */
[----:B------:R-:W-:Y:S01]  /*1970*/  IMAD R16, R36, 0x2, R27 ;  /* 0x0000000224107824 */ /* 0x000fe200078e021b */
[----:B------:R-:W-:-:S03]  /*1980*/  IADD3 R4, P0, PT, R8, R9, RZ ;  /* 0x0000000908047210 */ /* 0x000fc60007f1e0ff */
[----:B------:R-:W-:Y:S01]  /*1990*/  IMAD R20, R36, 0x2, R16 ;  /* 0x0000000224147824 */ /* 0x000fe200078e0210 */
[----:B------:R-:W-:-:S03]  /*19a0*/  LEA.HI.X.SX32 R5, R8, R10, 0x1, P0 ;  /* 0x0000000a08057211 */ /* 0x000fc600000f0eff */
[C---:B------:R-:W-:Y:S01]  /*19b0*/  IMAD R28, R36.reuse, 0x2, R20 ;  /* 0x00000002241c7824 */ /* 0x040fe200078e0214 */
[CC--:B0-----:R-:W-:Y:S01]  /*19c0*/  IADD3 R2, P0, PT, R17.reuse, R9.reuse, RZ ;  /* 0x0000000911027210 */ /* 0x0c1fe20007f1e0ff */
[----:B------:R0:W4:Y:S02]  /*19d0*/  LDG.E.U8 R61, desc[UR10][R4.64] ;  /* 0x0000000a043d7981 */ /* 0x000124000c1e1100 */
[C---:B------:R-:W-:Y:S01]  /*19e0*/  IMAD R24, R36.reuse, 0x2, R28 ;  /* 0x0000000224187824 */ /* 0x040fe200078e021c */
[-C--:B------:R-:W-:Y:S01]  /*19f0*/  LEA.HI.X.SX32 R3, R17, R10.reuse, 0x1, P0 ;  /* 0x0000000a11037211 */ /* 0x080fe200000f0eff */
[----:B------:R-:W-:Y:S02]  /*1a00*/  STL [R1+0xa8], R31 ;  /* 0x0000a81f01007387 */ /* 0x000fe40000100800 */
[----:B------:R-:W-:Y:S01]  /*1a10*/  IMAD R30, R36, 0x2, R24 ;  /* 0x00000002241e7824 */ /* 0x000fe200078e0218 */
[-C--:B0-----:R-:W-:Y:S01]  /*1a20*/  IADD3 R4, P0, PT, R16, R9.reuse, RZ ;  /* 0x0000000910047210 */ /* 0x081fe20007f1e0ff */
[----:B------:R0:W-:Y:S02]  /*1a30*/  STL [R1+0xa4], R59 ;  /* 0x0000a43b01007387 */ /* 0x0001e40000100800 */
[----:B------:R-:W-:Y:S01]  /*1a40*/  IMAD R18, R36, 0x2, R30 ;  /* 0x0000000224127824 */ /* 0x000fe200078e021e */
[----:B------:R-:W-:Y:S01]  /*1a50*/  LEA.HI.X.SX32 R5, R16, R10, 0x1, P0 ;  /* 0x0000000a10057211 */ /* 0x000fe200000f0eff */
[----:B------:R-:W-:Y:S04]  /*1a60*/  STL [R1+0x90], R57 ;  /* 0x0000903901007387 */ /* 0x000fe80000100800 */
[----:B0-----:R0:W5:Y:S01]  /*1a70*/  LDG.E.U8 R59, desc[UR10][R2.64] ;  /* 0x0000000a023b7981 */ /* 0x001162000c1e1100 */
[----:B------:R-:W-:-:S02]  /*1a80*/  IADD3 R6, P1, PT, R19, R9, RZ ;  /* 0x0000000913067210 */ /* 0x000fc40007f3e0ff */
[----:B0-----:R-:W-:-:S04]  /*1a90*/  IADD3 R2, P0, PT, R30, R9, RZ ;  /* 0x000000091e027210 */ /* 0x001fc80007f1e0ff */
[-C--:B------:R-:W-:Y:S02]  /*1aa0*/  LEA.HI.X.SX32 R3, R30, R10.reuse, 0x1, P0 ;  /* 0x0000000a1e037211 */ /* 0x080fe400000f0eff */
[----:B------:R-:W-:-:S05]  /*1ab0*/  LEA.HI.X.SX32 R7, R19, R10, 0x1, P1 ;  /* 0x0000000a13077211 */ /* 0x000fca00008f0eff */
[----:B------:R-:W4:Y:S04]  /*1ac0*/  LDG.E.U8 R54, desc[UR10][R6.64] ;  /* 0x0000000a06367981 */ /* 0x000f28000c1e1100 */
[----:B--2---:R0:W-:Y:S04]  /*1ad0*/  STL [R1+0x8c], R55 ;  /* 0x00008c3701007387 */ /* 0x0041e80000100800 */
[----:B0-----:R0:W2:Y:S04]  /*1ae0*/  LDG.E.U8 R55, desc[UR10][R4.64] ;  /* 0x0000000a04377981 */ /* 0x0010a8000c1e1100 */
[----:B------:R-:W-:Y:S01]  /*1af0*/  STL [R1+0x88], R58 ;  /* 0x0000883a01007387 */ /* 0x000fe20000100800 */
[----:B0-----:R-:W-:-:S03]  /*1b00*/  IADD3 R4, P0, PT, R18, R9, RZ ;  /* 0x0000000912047210 */ /* 0x001fc60007f1e0ff */
[----:B------:R0:W-:Y:S01]  /*1b10*/  STL [R1+0x78], R56 ;  /* 0x0000783801007387 */ /* 0x0001e20000100800 */
[----:B------:R-:W-:Y:S01]  /*1b20*/  LEA.HI.X.SX32 R5, R18, R10, 0x1, P0 ;  /* 0x0000000a12057211 */ /* 0x000fe200000f0eff */
[C---:B------:R-:W-:Y:S02]  /*1b30*/  IMAD R23, R36.reuse, 0x2, R18 ;  /* 0x0000000224177824 */ /* 0x040fe400078e0212 */
[----:B0-----:R0:W2:Y:S04]  /*1b40*/  LDG.E.U8 R56, desc[UR10][R2.64] ;  /* 0x0000000a02387981 */ /* 0x0010a8000c1e1100 */
[----:B---3--:R1:W-:Y:S04]  /*1b50*/  STL [R1+0x70], R53 ;  /* 0x0000703501007387 */ /* 0x0083e80000100800 */
[----:B-1----:R-:W3:Y:S01]  /*1b60*/  LDG.E.U8 R53, desc[UR10][R4.64] ;  /* 0x0000000a04357981 */ /* 0x002ee2000c1e1100 */
[----:B------:R-:W-:-:S04]  /*1b70*/  IMAD R22, R36, 0x2, R23 ;  /* 0x0000000224167824 */ /* 0x000fc800078e0217 */
[----:B------:R-:W-:-:S04]  /*1b80*/  IMAD R31, R36, 0x2, R22 ;  /* 0x00000002241f7824 */ /* 0x000fc800078e0216 */
[----:B------:R-:W-:-:S05]  /*1b90*/  IMAD R8, R36, 0x2, R31 ;  /* 0x0000000224087824 */ /* 0x000fca00078e021f */
[----:B0-----:R-:W-:-:S04]  /*1ba0*/  IADD3 R2, P0, PT, R8, R9, RZ ;  /* 0x0000000908027210 */ /* 0x001fc80007f1e0ff */
[-C--:B------:R-:W-:Y:S02]  /*1bb0*/  LEA.HI.X.SX32 R3, R8, R10.reuse, 0x1, P0 ;  /* 0x0000000a08037211 */ /* 0x080fe400000f0eff */
[----:B------:R-:W-:Y:S01]  /*1bc0*/  IADD3 R6, P1, PT, R20, R9, RZ ;  /* 0x0000000914067210 */ /* 0x000fe20007f3e0ff */
[----:B---3--:R-:W-:Y:S04]  /*1bd0*/  STL [R1+0x584], R53 ;  /* 0x0005843501007387 */ /* 0x008fe80000100800 */
[----:B----4-:R-:W-:Y:S04]  /*1be0*/  STL [R1+0x68], R61 ;  /* 0x0000683d01007387 */ /* 0x010fe80000100800 */
[----:B------:R0:W-:Y:S04]  /*1bf0*/  STL [R1+0x84], R54 ;  /* 0x0000843601007387 */ /* 0x0001e80000100800 */
[----:B0-----:R-:W3:Y:S01]  /*1c00*/  LDG.E.U8 R54, desc[UR10][R2.64] ;  /* 0x0000000a02367981 */ /* 0x001ee2000c1e1100 */
[----:B------:R-:W-:Y:S01]  /*1c10*/  IMAD R21, R36, 0x2, R8 ;  /* 0x0000000224157824 */ /* 0x000fe200078e0208 */
[----:B------:R-:W-:-:S03]  /*1c20*/  LEA.HI.X.SX32 R7, R20, R10, 0x1, P1 ;  /* 0x0000000a14077211 */ /* 0x000fc600008f0eff */
[C---:B------:R-:W-:Y:S02]  /*1c30*/  IMAD R20, R36.reuse, 0x2, R21 ;  /* 0x0000000224147824 */ /* 0x040fe400078e0215 */
[----:B------:R0:W4:Y:S02]  /*1c40*/  LDG.E.U8 R57, desc[UR10][R6.64] ;  /* 0x0000000a06397981 */ /* 0x000124000c1e1100 */
[----:B------:R-:W-:Y:S01]  /*1c50*/  IMAD R17, R36, 0x2, R20 ;  /* 0x0000000224117824 */ /* 0x000fe200078e0214 */
[----:B0-----:R-:W-:-:S03]  /*1c60*/  IADD3 R6, P1, PT, R31, R9, RZ ;  /* 0x000000091f067210 */ /* 0x001fc60007f3e0ff */
[----:B------:R-:W-:Y:S01]  /*1c70*/  IMAD R30, R36, 0x2, R17 ;  /* 0x00000002241e7824 */ /* 0x000fe200078e0211 */
[----:B------:R-:W-:-:S04]  /*1c80*/  LEA.HI.X.SX32 R7, R31, R10, 0x1, P1 ;  /* 0x0000000a1f077211 */ /* 0x000fc800008f0eff */
[-C--:B------:R-:W-:Y:S01]  /*1c90*/  IADD3 R16, P1, PT, R30, R9.reuse, RZ ;  /* 0x000000091e107210 */ /* 0x080fe20007f3e0ff */
[----:B------:R0:W4:Y:S02]  /*1ca0*/  LDG.E.U8 R58, desc[UR10][R6.64] ;  /* 0x0000000a063a7981 */ /* 0x000124000c1e1100 */
[----:B0-----:R-:W-:-:S04]  /*1cb0*/  IADD3 R6, P0, PT, R17, R9, RZ ;  /* 0x0000000911067210 */ /* 0x001fc80007f1e0ff */
[-C--:B------:R-:W-:Y:S02]  /*1cc0*/  LEA.HI.X.SX32 R7, R17, R10.reuse, 0x1, P0 ;  /* 0x0000000a11077211 */ /* 0x080fe400000f0eff */
[----:B------:R-:W-:Y:S01]  /*1cd0*/  LEA.HI.X.SX32 R17, R30, R10, 0x1, P1 ;  /* 0x0000000a1e117211 */ /* 0x000fe200008f0eff */
[----:B---3--:R0:W-:Y:S04]  /*1ce0*/  STL [R1+0x580], R54 ;  /* 0x0005803601007387 */ /* 0x0081e80000100800 */
[----:B-----5:R-:W-:Y:S04]  /*1cf0*/  STL [R1+0x74], R59 ;  /* 0x0000743b01007387 */ /* 0x020fe80000100800 */
[----:B--2---:R1:W-:Y:S01]  /*1d00*/  STL [R1+0x6c], R55 ;  /* 0x00006c3701007387 */ /* 0x0043e20000100800 */
[----:B------:R-:W-:-:S03]  /*1d10*/  IMAD R19, R36, 0x2, R30 ;  /* 0x0000000224137824 */ /* 0x000fc600078e021e */
[----:B0-----:R0:W2:Y:S04]  /*1d20*/  LDG.E.U8 R54, desc[UR10][R6.64] ;  /* 0x0000000a06367981 */ /* 0x0010a8000c1e1100 */
[----:B-1----:R-:W3:Y:S01]  /*1d30*/  LDG.E.U8 R55, desc[UR10][R16.64] ;  /* 0x0000000a10377981 */ /* 0x002ee2000c1e1100 */
[----:B------:R-:W-:-:S04]  /*1d40*/  IMAD R18, R36, 0x2, R19 ;  /* 0x0000000224127824 */ /* 0x000fc800078e0213 */
[----:B------:R-:W-:-:S04]  /*1d50*/  IMAD R5, R36, 0x2, R18 ;  /* 0x0000000224057824 */ /* 0x000fc800078e0212 */
[----:B------:R-:W-:Y:S01]  /*1d60*/  IMAD R8, R36, 0x2, R5 ;  /* 0x0000000224087824 */ /* 0x000fe200078e0205 */
[----:B------:R-:W-:-:S04]  /*1d70*/  IADD3 R4, P0, PT, R5, R9, RZ ;  /* 0x0000000905047210 */ /* 0x000fc80007f1e0ff */
[-C--:B------:R-:W-:Y:S02]  /*1d80*/  LEA.HI.X.SX32 R5, R5, R10.reuse, 0x1, P0 ;  /* 0x0000000a05057211 */ /* 0x080fe400000f0eff */
[----:B------:R-:W-:Y:S01]  /*1d90*/  IADD3 R30, P0, PT, R8, R9, RZ ;  /* 0x00000009081e7210 */ /* 0x000fe20007f1e0ff */
[----:B------:R-:W-:Y:S02]  /*1da0*/  IMAD R2, R36, 0x2, R8 ;  /* 0x0000000224027824 */ /* 0x000fe400078e0208 */
[----:B------:R1:W5:Y:S01]  /*1db0*/  LDG.E.U8 R53, desc[UR10][R4.64] ;  /* 0x0000000a04357981 */ /* 0x000362000c1e1100 */
[----:B------:R-:W-:-:S03]  /*1dc0*/  LEA.HI.X.SX32 R31, R8, R10, 0x1, P0 ;  /* 0x0000000a081f7211 */ /* 0x000fc600000f0eff */
[----:B---3--:R-:W-:Y:S04]  /*1dd0*/  STL [R1+0x57c], R55 ;  /* 0x00057c3701007387 */ /* 0x008fe80000100800 */
[----:B----4-:R-:W-:Y:S04]  /*1de0*/  STL [R1+0x64], R57 ;  /* 0x0000643901007387 */ /* 0x010fe80000100800 */
[----:B------:R3:W-:Y:S04]  /*1df0*/  STL [R1+0x60], R56 ;  /* 0x0000603801007387 */ /* 0x0007e80000100800 */
[----:B---3--:R-:W3:Y:S01]  /*1e00*/  LDG.E.U8 R56, desc[UR10][R30.64] ;  /* 0x0000000a1e387981 */ /* 0x008ee2000c1e1100 */
[----:B------:R-:W-:-:S04]  /*1e10*/  IMAD R3, R36, 0x2, R2 ;  /* 0x0000000224037824 */ /* 0x000fc800078e0202 */
[----:B0-----:R-:W-:-:S04]  /*1e20*/  IMAD R7, R36, 0x2, R3 ;  /* 0x0000000224077824 */ /* 0x001fc800078e0203 */
[----:B------:R-:W-:Y:S01]  /*1e30*/  IMAD R17, R36, 0x2, R7 ;  /* 0x0000000224117824 */ /* 0x000fe200078e0207 */
[----:B------:R-:W-:-:S03]  /*1e40*/  IADD3 R6, P1, PT, R7, R9, RZ ;  /* 0x0000000907067210 */ /* 0x000fc60007f3e0ff */
[----:B-1----:R-:W-:Y:S01]  /*1e50*/  IMAD R4, R36, 0x2, R17 ;  /* 0x0000000224047824 */ /* 0x002fe200078e0211 */
[----:B------:R-:W-:-:S03]  /*1e60*/  LEA.HI.X.SX32 R7, R7, R10, 0x1, P1 ;  /* 0x0000000a07077211 */ /* 0x000fc600008f0eff */
[----:B------:R-:W-:Y:S01]  /*1e70*/  IMAD R5, R36, 0x2, R4 ;  /* 0x0000000224057824 */ /* 0x000fe200078e0204 */
[----:B------:R-:W-:-:S03]  /*1e80*/  IADD3 R16, P0, PT, R17, R9, RZ ;  /* 0x0000000911107210 */ /* 0x000fc60007f1e0ff */
[----:B------:R-:W-:Y:S01]  /*1e90*/  IMAD R8, R36, 0x2, R5 ;  /* 0x0000000224087824 */ /* 0x000fe200078e0205 */
[----:B------:R-:W-:-:S05]  /*1ea0*/  LEA.HI.X.SX32 R17, R17, R10, 0x1, P0 ;  /* 0x0000000a11117211 */ /* 0x000fca00000f0eff */
[----:B------:R-:W4:Y:S04]  /*1eb0*/  LDG.E.U8 R57, desc[UR10][R16.64] ;  /* 0x0000000a10397981 */ /* 0x000f28000c1e1100 */
[----:B---3--:R0:W-:Y:S04]  /*1ec0*/  STL [R1+0x578], R56 ;  /* 0x0005783801007387 */ /* 0x0081e80000100800 */
[----:B0-----:R0:W3:Y:S02]  /*1ed0*/  LDG.E.U8 R56, desc[UR10][R6.64] ;  /* 0x0000000a06387981 */ /* 0x0010e4000c1e1100 */
[----:B0-----:R-:W-:-:S04]  /*1ee0*/  IADD3 R6, P0, PT, R8, R9, RZ ;  /* 0x0000000908067210 */ /* 0x001fc80007f1e0ff */
[-C--:B------:R-:W-:Y:S01]  /*1ef0*/  LEA.HI.X.SX32 R7, R8, R10.reuse, 0x1, P0 ;  /* 0x0000000a08077211 */ /* 0x080fe200000f0eff */
[----:B------:R-:W-:Y:S01]  /*1f00*/  IMAD R8, R36, 0x2, R8 ;  /* 0x0000000224087824 */ /* 0x000fe200078e0208 */
[----:B------:R0:W-:Y:S04]  /*1f10*/  STL [R1+0x5c], R58 ;  /* 0x00005c3a01007387 */ /* 0x0001e80000100800 */
[C---:B------:R-:W-:Y:S01]  /*1f20*/  IADD3 R16, P0, PT, R8.reuse, R9, RZ ;  /* 0x0000000908107210 */ /* 0x040fe20007f1e0ff */
[----:B------:R1:W2:Y:S03]  /*1f30*/  LDG.E.U8 R55, desc[UR10][R6.64] ;  /* 0x0000000a06377981 */ /* 0x0002a6000c1e1100 */
[----:B------:R-:W-:-:S05]  /*1f40*/  LEA.HI.X.SX32 R17, R8, R10, 0x1, P0 ;  /* 0x0000000a08117211 */ /* 0x000fca00000f0eff */
[----:B0-----:R0:W2:Y:S01]  /*1f50*/  LDG.E.U8 R58, desc[UR10][R16.64] ;  /* 0x0000000a103a7981 */ /* 0x0010a2000c1e1100 */
[----:B-1----:R-:W-:-:S04]  /*1f60*/  IMAD R6, R36, 0x2, R8 ;  /* 0x0000000224067824 */ /* 0x002fc800078e0208 */
[----:B------:R-:W-:-:S04]  /*1f70*/  IMAD R7, R36, 0x2, R6 ;  /* 0x0000000224077824 */ /* 0x000fc800078e0206 */
[----:B------:R-:W-:-:S05]  /*1f80*/  IMAD R8, R36, 0x2, R7 ;  /* 0x0000000224087824 */ /* 0x000fca00078e0207 */
[CC--:B0-----:R-:W-:Y:S01]  /*1f90*/  IADD3 R16, P0, PT, R8.reuse, R9.reuse, RZ ;  /* 0x0000000908107210 */ /* 0x0c1fe20007f1e0ff */
[----:B----4-:R-:W-:Y:S03]  /*1fa0*/  STL [R1+0x574], R57 ;  /* 0x0005743901007387 */ /* 0x010fe60000100800 */
[----:B------:R-:W-:Y:S01]  /*1fb0*/  LEA.HI.X.SX32 R17, R8, R10, 0x1, P0 ;  /* 0x0000000a08117211 */ /* 0x000fe200000f0eff */
[----:B------:R-:W-:Y:S01]  /*1fc0*/  IMAD R8, R36, 0x2, R8 ;  /* 0x0000000224087824 */ /* 0x000fe200078e0208 */
[----:B--2---:R-:W-:Y:S04]  /*1fd0*/  STL [R1+0x570], R58 ;  /* 0x0005703a01007387 */ /* 0x004fe80000100800 */
[----:B------:R0:W-:Y:S04]  /*1fe0*/  STL [R1+0x54], R54 ;  /* 0x0000543601007387 */ /* 0x0001e80000100800 */
[----:B0-----:R0:W2:Y:S02]  /*1ff0*/  LDG.E.U8 R54, desc[UR10][R16.64] ;  /* 0x0000000a10367981 */ /* 0x0010a4000c1e1100 */
[----:B0-----:R-:W-:-:S04]  /*2000*/  IADD3 R16, P0, PT, R8, R9, RZ ;  /* 0x0000000908107210 */ /* 0x001fc80007f1e0ff */
[----:B------:R-:W-:-:S05]  /*2010*/  LEA.HI.X.SX32 R17, R8, R10, 0x1, P0 ;  /* 0x0000000a08117211 */ /* 0x000fca00000f0eff */
[----:B------:R0:W4:Y:S01]  /*2020*/  LDG.E.U8 R59, desc[UR10][R16.64] ;  /* 0x0000000a103b7981 */ /* 0x000122000c1e1100 */
[----:B------:R-:W-:-:S04]  /*2030*/  IMAD R8, R36, 0x2, R8 ;  /* 0x0000000224087824 */ /* 0x000fc800078e0208 */
[----:B0-----:R-:W-:-:S04]  /*2040*/  IMAD R17, R36, 0x2, R8 ;  /* 0x0000000224117824 */ /* 0x001fc800078e0208 */
[----:B------:R-:W-:-:S05]  /*2050*/  IMAD R16, R36, 0x2, R17 ;  /* 0x0000000224107824 */ /* 0x000fca00078e0211 */
[----:B------:R-:W-:-:S04]  /*2060*/  IADD3 R30, P0, PT, R16, R9, RZ ;  /* 0x00000009101e7210 */ /* 0x000fc80007f1e0ff */
[----:B------:R-:W-:-:S05]  /*2070*/  LEA.HI.X.SX32 R31, R16, R10, 0x1, P0 ;  /* 0x0000000a101f7211 */ /* 0x000fca00000f0eff */
[----:B------:R0:W2:Y:S01]  /*2080*/  LDG.E.U8 R61, desc[UR10][R30.64] ;  /* 0x0000000a1e3d7981 */ /* 0x0000a2000c1e1100 */
[----:B------:R-:W-:Y:S02]  /*2090*/  IMAD R0, R0, 0x100, R37 ;  /* 0x0000010000007824 */ /* 0x000fe400078e0225 */
[----:B0-----:R-:W-:-:S04]  /*20a0*/  IMAD R31, R36, 0x2, R16 ;  /* 0x00000002241f7824 */ /* 0x001fc800078e0210 */
[----:B------:R-:W-:-:S04]  /*20b0*/  IMAD R16, R36, 0x2, R31 ;  /* 0x0000000224107824 */ /* 0x000fc800078e021f */
[----:B------:R-:W-:Y:S02]  /*20c0*/  IMAD R36, R36, 0x2, R16 ;  /* 0x0000000224247824 */ /* 0x000fe400078e0210 */
[----:B------:R-:W-:Y:S01]  /*20d0*/  IMAD R11, R38, 0x100, R11 ;  /* 0x00000100260b7824 */ /* 0x000fe200078e020b */
[----:B----4-:R-:W-:Y:S04]  /*20e0*/  STL [R1+0x56c], R59 ;  /* 0x00056c3b01007387 */ /* 0x010fe80000100800 */
[----:B-----5:R0:W-:Y:S02]  /*20f0*/  STL [R1+0x58], R53 ;  /* 0x0000583501007387 */ /* 0x0201e40000100800 */
[----:B0-----:R-:W0:Y:S02]  /*2100*/  S2R R53, SR_TID.X ;  /* 0x0000000000357919 */ /* 0x001e240000002100 */
[----:B---3--:R-:W-:Y:S04]  /*2110*/  STL [R1+0x50], R56 ;  /* 0x0000503801007387 */ /* 0x008fe80000100800 */
[----:B--2---:R-:W-:Y:S04]  /*2120*/  STL [R1+0x568], R61 ;  /* 0x0005683d01007387 */ /* 0x004fe80000100800 */
[----:B------:R1:W-:Y:S02]  /*2130*/  STL [R1+0x44], R0 ;  /* 0x0000440001007387 */ /* 0x0003e40000100800 */
[----:B-1----:R-:W-:Y:S01]  /*2140*/  IMAD.SHL.U32 R0, R60, 0x2, RZ ;  /* 0x000000023c007824 */ /* 0x002fe200078e00ff */
[----:B0-----:R-:W-:-:S04]  /*2150*/  SHF.R.S32.HI R30, RZ, 0x8, R53 ;  /* 0x00000008ff1e7819 */ /* 0x001fc80000011435 */
[----:B------:R-:W-:-:S04]  /*2160*/  SGXT R30, R30, 0x1 ;  /* 0x000000011e1e781a */ /* 0x000fc80000000200 */
[----:B------:R-:W-:Y:S02]  /*2170*/  LOP3.LUT R0, R0, 0x210, R30, 0x78, !PT ;  /* 0x0000021000007812 */ /* 0x000fe400078e781e */
[----:B------:R-:W-:-:S04]  /*2180*/  IADD3 R30, P0, PT, R31, R9, RZ ;  /* 0x000000091f1e7210 */ /* 0x000fc80007f1e0ff */
[----:B------:R-:W-:-:S05]  /*2190*/  LEA.HI.X.SX32 R31, R31, R10, 0x1, P0 ;  /* 0x0000000a1f1f7211 */ /* 0x000fca00000f0eff */
[----:B------:R0:W2:Y:S02]  /*21a0*/  LDG.E.U8 R60, desc[UR10][R30.64] ;  /* 0x0000000a1e3c7981 */ /* 0x0000a4000c1e1100 */
[----:B0-----:R-:W-:-:S04]  /*21b0*/  IADD3 R30, P0, PT, R36, R9, RZ ;  /* 0x00000009241e7210 */ /* 0x001fc80007f1e0ff */
[----:B------:R-:W-:-:S05]  /*21c0*/  LEA.HI.X.SX32 R31, R36, R10, 0x1, P0 ;  /* 0x0000000a241f7211 */ /* 0x000fca00000f0eff */
[----:B------:R0:W3:Y:S02]  /*21d0*/  LDG.E.U8 R38, desc[UR10][R30.64] ;  /* 0x0000000a1e267981 */ /* 0x0000e4000c1e1100 */
[----:B0-----:R-:W-:-:S04]  /*21e0*/  IADD3 R30, P0, PT, R35, R9, RZ ;  /* 0x00000009231e7210 */ /* 0x001fc80007f1e0ff */
[----:B------:R-:W-:-:S05]  /*21f0*/  LEA.HI.X.SX32 R31, R35, R10, 0x1, P0 ;  /* 0x0000000a231f7211 */ /* 0x000fca00000f0eff */
[----:B------:R0:W4:Y:S02]  /*2200*/  LDG.E.U8 R37, desc[UR10][R30.64] ;  /* 0x0000000a1e257981 */ /* 0x000124000c1e1100 */
[----:B0-----:R-:W-:-:S04]  /*2210*/  IADD3 R30, P0, PT, R34, R9, RZ ;  /* 0x00000009221e7210 */ /* 0x001fc80007f1e0ff */
[----:B------:R-:W-:-:S05]  /*2220*/  LEA.HI.X.SX32 R31, R34, R10, 0x1, P0 ;  /* 0x0000000a221f7211 */ /* 0x000fca00000f0eff */
[----:B------:R0:W5:Y:S02]  /*2230*/  LDG.E.U8 R36, desc[UR10][R30.64] ;  /* 0x0000000a1e247981 */ /* 0x000164000c1e1100 */
        /* <DEDUP_REMOVED lines=13> */
[----:B------:R-:W-:Y:S02]  /*2310*/  LEA.HI.X.SX32 R31, R29, R10, 0x1, P0 ;  /* 0x0000000a1d1f7211 */ /* 0x000fe400000f0eff */
[----:B------:R-:W-:-:S03]  /*2320*/  IADD3 R26, P0, PT, R27, R9, RZ ;  /* 0x000000091b1a7210 */ /* 0x000fc60007f1e0ff */
[----:B------:R-:W5:Y:S01]  /*2330*/  LDG.E.U8 R30, desc[UR10][R30.64] ;  /* 0x0000000a1e1e7981 */ /* 0x000f62000c1e1100 */
[----:B------:R-:W-:-:S05]  /*2340*/  LEA.HI.X.SX32 R27, R27, R10, 0x1, P0 ;  /* 0x0000000a1b1b7211 */ /* 0x000fca00000f0eff */
[----:B------:R0:W5:Y:S02]  /*2350*/  LDG.E.U8 R29, desc[UR10][R26.64] ;  /* 0x0000000a1a1d7981 */ /* 0x000164000c1e1100 */
[----:B0-----:R-:W-:-:S04]  /*2360*/  IADD3 R26, P0, PT, R28, R9, RZ ;  /* 0x000000091c1a7210 */ /* 0x001fc80007f1e0ff */
[----:B------:R-:W-:-:S05]  /*2370*/  LEA.HI.X.SX32 R27, R28, R10, 0x1, P0 ;  /* 0x0000000a1c1b7211 */ /* 0x000fca00000f0eff */
[----:B------:R0:W5:Y:S02]  /*2380*/  LDG.E.U8 R28, desc[UR10][R26.64] ;  /* 0x0000000a1a1c7981 */ /* 0x000164000c1e1100 */
[----:B0-----:R-:W-:-:S04]  /*2390*/  IADD3 R26, P0, PT, R24, R9, RZ ;  /* 0x00000009181a7210 */ /* 0x001fc80007f1e0ff */
[----:B------:R-:W-:Y:S02]  /*23a0*/  LEA.HI.X.SX32 R27, R24, R10, 0x1, P0 ;  /* 0x0000000a181b7211 */ /* 0x000fe400000f0eff */
[----:B------:R-:W-:-:S04]  /*23b0*/  IADD3 R24, P0, PT, R23, R9, RZ ;  /* 0x0000000917187210 */ /* 0x000fc80007f1e0ff */
[----:B------:R-:W-:Y:S01]  /*23c0*/  LEA.HI.X.SX32 R25, R23, R10, 0x1, P0 ;  /* 0x0000000a17197211 */ /* 0x000fe200000f0eff */
[----:B------:R-:W5:Y:S04]  /*23d0*/  LDG.E.U8 R27, desc[UR10][R26.64] ;  /* 0x0000000a1a1b7981 */ /* 0x000f68000c1e1100 */
        /* <DEDUP_REMOVED lines=14> */
[-C--:B------:R-:W-:Y:S02]  /*24c0*/  LEA.HI.X.SX32 R21, R18, R10.reuse, 0x1, P0 ;  /* 0x0000000a12157211 */ /* 0x080fe400000f0eff */
[CC--:B------:R-:W-:Y:S01]  /*24d0*/  IADD3 R18, P0, PT, R2.reuse, R9.reuse, RZ ;  /* 0x0000000902127210 */ /* 0x0c0fe20007f1e0ff */
[----:B------:R-:W-:Y:S03]  /*24e0*/  STL [R1+0x4c], R55 ;  /* 0x00004c3701007387 */ /* 0x000fe60000100800 */
[----:B------:R-:W-:Y:S01]  /*24f0*/  LEA.HI.X.SX32 R19, R2, R10, 0x1, P0 ;  /* 0x0000000a02137211 */ /* 0x000fe200000f0eff */
[----:B------:R-:W5:Y:S04]  /*2500*/  LDG.E.U8 R20, desc[UR10][R20.64] ;  /* 0x0000000a14147981 */ /* 0x000f68000c1e1100 */
[----:B------:R0:W5:Y:S02]  /*2510*/  LDG.E.U8 R2, desc[UR10][R18.64] ;  /* 0x0000000a12027981 */ /* 0x000164000c1e1100 */
[----:B0-----:R-:W-:-:S04]  /*2520*/  IADD3 R18, P0, PT, R3, R9, RZ ;  /* 0x0000000903127210 */ /* 0x001fc80007f1e0ff */
[----:B------:R-:W-:-:S05]  /*2530*/  LEA.HI.X.SX32 R19, R3, R10, 0x1, P0 ;  /* 0x0000000a03137211 */ /* 0x000fca00000f0eff */
[----:B------:R0:W5:Y:S02]  /*2540*/  LDG.E.U8 R3, desc[UR10][R18.64] ;  /* 0x0000000a12037981 */ /* 0x000164000c1e1100 */
[----:B0-----:R-:W-:-:S04]  /*2550*/  IADD3 R18, P0, PT, R4, R9, RZ ;  /* 0x0000000904127210 */ /* 0x001fc80007f1e0ff */
[----:B------:R-:W-:Y:S01]  /*2560*/  LEA.HI.X.SX32 R19, R4, R10, 0x1, P0 ;  /* 0x0000000a04137211 */ /* 0x000fe200000f0eff */
[----:B--2---:R-:W-:Y:S04]  /*2570*/  STL [R1+0x588], R60 ;  /* 0x0005883c01007387 */ /* 0x004fe80000100800 */
[----:B------:R0:W2:Y:S04]  /*2580*/  LDG.E.U8 R4, desc[UR10][R18.64] ;  /* 0x0000000a12047981 */ /* 0x0000a8000c1e1100 */
[----:B------:R1:W-:Y:S04]  /*2590*/  STL [R1+0x48], R54 ;  /* 0x0000483601007387 */ /* 0x0003e80000100800 */
[----:B---3--:R3:W-:Y:S04]  /*25a0*/  STL [R1+0x40], R38 ;  /* 0x0000402601007387 */ /* 0x0087e80000100800 */
[----:B----4-:R4:W-:Y:S04]  /*25b0*/  STL [R1+0x3c], R37 ;  /* 0x00003c2501007387 */ /* 0x0109e80000100800 */
[----:B-----5:R-:W-:Y:S04]  /*25c0*/  STL [R1+0x38], R36 ;  /* 0x0000382401007387 */ /* 0x020fe80000100800 */
[----:B------:R-:W-:Y:S04]  /*25d0*/  STL [R1+0x34], R35 ;  /* 0x0000342301007387 */ /* 0x000fe80000100800 */
[----:B------:R-:W-:Y:S04]  /*25e0*/  STL [R1+0x30], R34 ;  /* 0x0000302201007387 */ /* 0x000fe80000100800 */
[----:B------:R-:W-:Y:S04]  /*25f0*/  STL [R1+0x2c], R33 ;  /* 0x00002c2101007387 */ /* 0x000fe80000100800 */
[----:B------:R-:W-:Y:S04]  /*2600*/  STL [R1+0x28], R32 ;  /* 0x0000282001007387 */ /* 0x000fe80000100800 */
[----:B-1----:R-:W5:Y:S04]  /*2610*/  LDL.LU R54, [R1+0x80] ;  /* 0x0000800001367983 */ /* 0x002f680000300800 */
[----:B------:R-:W5:Y:S01]  /*2620*/  LDL.LU R53, [R1+0x7c] ;  /* 0x00007c0001357983 */ /* 0x000f620000300800 */
[----:B0-----:R-:W-:Y:S01]  /*2630*/  IADD3 R18, P0, PT, R5, R9, RZ ;  /* 0x0000000905127210 */ /* 0x001fe20007f1e0ff */
[----:B------:R-:W-:-:S02]  /*2640*/  IMAD R12, R12, 0x100, R39 ;  /* 0x000001000c0c7824 */ /* 0x000fc400078e0227 */
[----:B------:R-:W5:Y:S01]  /*2650*/  LDL.LU R61, [R1+0x11c] ;  /* 0x00011c00013d7983 */ /* 0x000f620000300800 */
[----:B------:R-:W-:-:S05]  /*2660*/  LEA.HI.X.SX32 R19, R5, R10, 0x1, P0 ;  /* 0x0000000a05137211 */ /* 0x000fca00000f0eff */
[----:B------:R0:W5:Y:S04]  /*2670*/  LDG.E.U8 R5, desc[UR10][R18.64] ;  /* 0x0000000a12057981 */ /* 0x000168000c1e1100 */
[----:B------:R-:W-:Y:S04]  /*2680*/  STL [R1+0x24], R30 ;  /* 0x0000241e01007387 */ /* 0x000fe80000100800 */
[----:B------:R-:W5:Y:S01]  /*2690*/  LDL.LU R39, [R1+0x118] ;  /* 0x0001180001277983 */ /* 0x000f620000300800 */
[----:B0-----:R-:W-:-:S03]  /*26a0*/  IADD3 R18, P0, PT, R6, R9, RZ ;  /* 0x0000000906127210 */ /* 0x001fc60007f1e0ff */
[----:B------:R-:W5:Y:S01]  /*26b0*/  LDL.LU R59, [R1+0x13c] ;  /* 0x00013c00013b7983 */ /* 0x000f620000300800 */
[----:B------:R-:W-:-:S03]  /*26c0*/  LEA.HI.X.SX32 R19, R6, R10, 0x1, P0 ;  /* 0x0000000a06137211 */ /* 0x000fc600000f0eff */
[----:B------:R-:W5:Y:S04]  /*26d0*/  LDL.LU R58, [R1+0x138] ;  /* 0x00013800013a7983 */ /* 0x000f680000300800 */
[----:B------:R-:W-:Y:S04]  /*26e0*/  STL [R1+0x20], R29 ;  /* 0x0000201d01007387 */ /* 0x000fe80000100800 */
[----:B------:R-:W5:Y:S04]  /*26f0*/  LDL.LU R57, [R1+0x104] ;  /* 0x0001040001397983 */ /* 0x000f680000300800 */
[----:B------:R-:W5:Y:S04]  /*2700*/  LDL.LU R56, [R1+0x100] ;  /* 0x0001000001387983 */ /* 0x000f680000300800 */
[----:B------:R0:W5:Y:S04]  /*2710*/  LDG.E.U8 R6, desc[UR10][R18.64] ;  /* 0x0000000a12067981 */ /* 0x000168000c1e1100 */
[----:B------:R-:W5:Y:S04]  /*2720*/  LDL.LU R60, [R1+0x15c] ;  /* 0x00015c00013c7983 */ /* 0x000f680000300800 */
[----:B------:R-:W-:Y:S01]  /*2730*/  STL [R1+0x1c], R28 ;  /* 0x00001c1c01007387 */ /* 0x000fe20000100800 */
[----:B0-----:R-:W-:-:S03]  /*2740*/  IADD3 R18, P0, PT, R7, R9, RZ ;  /* 0x0000000907127210 */ /* 0x001fc60007f1e0ff */
[----:B---3--:R-:W3:Y:S01]  /*2750*/  LDL.LU R38, [R1+0x158] ;  /* 0x0001580001267983 */ /* 0x008ee20000300800 */
[----:B------:R-:W-:-:S03]  /*2760*/  LEA.HI.X.SX32 R19, R7, R10, 0x1, P0 ;  /* 0x0000000a07137211 */ /* 0x000fc600000f0eff */
[----:B----4-:R-:W4:Y:S04]  /*2770*/  LDL.LU R37, [R1+0x160] ;  /* 0x0001600001257983 */ /* 0x010f280000300800 */
[----:B------:R-:W4:Y:S04]  /*2780*/  LDL.LU R55, [R1+0x154] ;  /* 0x0001540001377983 */ /* 0x000f280000300800 */
[----:B------:R-:W-:Y:S04]  /*2790*/  STL [R1+0x18], R27 ;  /* 0x0000181b01007387 */ /* 0x000fe80000100800 */
[----:B------:R-:W-:Y:S04]  /*27a0*/  STL [R1+0x14], R26 ;  /* 0x0000141a01007387 */ /* 0x000fe80000100800 */
[----:B------:R0:W4:Y:S02]  /*27b0*/  LDG.E.U8 R7, desc[UR10][R18.64] ;  /* 0x0000000a12077981 */ /* 0x000124000c1e1100 */
[----:B0-----:R-:W-:-:S04]  /*27c0*/  IADD3 R18, P0, PT, R8, R9, RZ ;  /* 0x0000000908127210 */ /* 0x001fc80007f1e0ff */
[----:B------:R-:W-:-:S05]  /*27d0*/  LEA.HI.X.SX32 R19, R8, R10, 0x1, P0 ;  /* 0x0000000a08137211 */ /* 0x000fca00000f0eff */
[----:B------:R0:W4:Y:S04]  /*27e0*/  LDG.E.U8 R8, desc[UR10][R18.64] ;  /* 0x0000000a12087981 */ /* 0x000128000c1e1100 */
[----:B------:R-:W-:Y:S04]  /*27f0*/  STL [R1+0x58c], R2 ;  /* 0x00058c0201007387 */ /* 0x000fe80000100800 */
[----:B------:R-:W-:Y:S04]  /*2800*/  STL [R1+0x10], R25 ;  /* 0x0000101901007387 */ /* 0x000fe80000100800 */
[----:B------:R-:W-:Y:S04]  /*2810*/  STL [R1+0x590], R3 ;  /* 0x0005900301007387 */ /* 0x000fe80000100800 */
[----:B------:R-:W-:Y:S04]  /*2820*/  STL [R1+0xc], R24 ;  /* 0x00000c1801007387 */ /* 0x000fe80000100800 */
[----:B--2---:R-:W-:Y:S04]  /*2830*/  STL [R1+0x594], R4 ;  /* 0x0005940401007387 */ /* 0x004fe80000100800 */
[----:B------:R-:W-:Y:S04]  /*2840*/  STL [R1+0x8], R23 ;  /* 0x0000081701007387 */ /* 0x000fe80000100800 */
[----:B------:R-:W-:Y:S04]  /*2850*/  STL [R1+0x4], R22 ;  /* 0x0000041601007387 */ /* 0x000fe80000100800 */
[----:B------:R1:W-:Y:S02]  /*2860*/  STL [R1], R20 ;  /* 0x0000001401007387 */ /* 0x0003e40000100800 */
[----:B-1----:R-:W-:-:S04]  /*2870*/  IADD3 R20, P0, PT, R17, R9, RZ ;  /* 0x0000000911147210 */ /* 0x002fc80007f1e0ff */
[----:B------:R-:W-:Y:S02]  /*2880*/  LEA.HI.X.SX32 R21, R17, R10, 0x1, P0 ;  /* 0x0000000a11157211 */ /* 0x000fe400000f0eff */
[----:B0-----:R-:W-:-:S03]  /*2890*/  IADD3 R18, P0, PT, R16, R9, RZ ;  /* 0x0000000910127210 */ /* 0x001fc60007f1e0ff */
[----:B------:R5:W2:Y:S02]  /*28a0*/  LDG.E.U8 R9, desc[UR10][R20.64] ;  /* 0x0000000a14097981 */ /* 0x000aa4000c1e1100 */
[----:B-----5:R-:W-:Y:S02]  /*28b0*/  IMAD R21, R53, 0x100, R54 ;  /* 0x0000010035157824 */ /* 0x020fe400078e0236 */
[----:B------:R-:W5:Y:S04]  /*28c0*/  LDL.LU R54, [R1+0x10c] ;  /* 0x00010c0001367983 */ /* 0x000f680000300800 */
[----:B------:R-:W5:Y:S01]  /*28d0*/  LDL.LU R53, [R1+0xfc] ;  /* 0x0000fc0001357983 */ /* 0x000f620000300800 */
[----:B------:R-:W-:-:S03]  /*28e0*/  IMAD R23, R39, 0x100, R61 ;  /* 0x0000010027177824 */ /* 0x000fc600078e023d */
[----:B------:R-:W2:Y:S04]  /*28f0*/  LDL.LU R61, [R1+0x150] ;  /* 0x00015000013d7983 */ /* 0x000ea80000300800 */
[----:B------:R-:W2:Y:S01]  /*2900*/  LDL.LU R39, [R1+0x14c] ;  /* 0x00014c0001277983 */ /* 0x000ea20000300800 */
[----:B------:R-:W-:-:S03]  /*2910*/  IMAD R22, R58, 0x100, R59 ;  /* 0x000001003a167824 */ /* 0x000fc600078e023b */
[----:B------:R-:W2:Y:S01]  /*2920*/  LDL.LU R59, [R1+0xf4] ;  /* 0x0000f400013b7983 */ /* 0x000ea20000300800 */
[----:B------:R-:W-:-:S03]  /*2930*/  IMAD R25, R56, 0x100, R57 ;  /* 0x0000010038197824 */ /* 0x000fc600078e0239 */
[----:B------:R-:W2:Y:S04]  /*2940*/  LDL.LU R56, [R1+0xf0] ;  /* 0x0000f00001387983 */ /* 0x000ea80000300800 */
[----:B------:R-:W2:Y:S04]  /*2950*/  LDL.LU R2, [R1+0xe8] ;  /* 0x0000e80001027983 */ /* 0x000ea80000300800 */
[----:B------:R-:W2:Y:S04]  /*2960*/  LDL.LU R31, [R1+0xe0] ;  /* 0x0000e000011f7983 */ /* 0x000ea80000300800 */
[----:B------:R-:W2:Y:S04]  /*2970*/  LDL.LU R30, [R1+0x148] ;  /* 0x00014800011e7983 */ /* 0x000ea80000300800 */
[----:B------:R-:W2:Y:S04]  /*2980*/  LDL.LU R33, [R1+0x144] ;  /* 0x0001440001217983 */ /* 0x000ea80000300800 */
[----:B------:R-:W2:Y:S04]  /*2990*/  LDL.LU R58, [R1+0xd0] ;  /* 0x0000d000013a7983 */ /* 0x000ea80000300800 */
[----:B------:R-:W2:Y:S01]  /*29a0*/  LDL.LU R57, [R1+0xcc] ;  /* 0x0000cc0001397983 */ /* 0x000ea20000300800 */
[----:B---3--:R-:W-:-:S03]  /*29b0*/  IMAD R24, R38, 0x100, R60 ;  /* 0x0000010026187824 */ /* 0x008fc600078e023c */
[----:B------:R-:W3:Y:S01]  /*29c0*/  LDL.LU R32, [R1+0x140] ;  /* 0x0001400001207983 */ /* 0x000ee20000300800 */
[----:B----4-:R-:W-:-:S03]  /*29d0*/  IMAD R26, R55, 0x100, R37 ;  /* 0x00000100371a7824 */ /* 0x010fc600078e0225 */
[----:B------:R-:W3:Y:S04]  /*29e0*/  LDL.LU R34, [R1+0x134] ;  /* 0x0001340001227983 */ /* 0x000ee80000300800 */
[----:B------:R-:W4:Y:S04]  /*29f0*/  LDL.LU R35, [R1+0x130] ;  /* 0x0001300001237983 */ /* 0x000f280000300800 */
[----:B------:R-:W4:Y:S04]  /*2a00*/  LDL.LU R36, [R1+0x12c] ;  /* 0x00012c0001247983 */ /* 0x000f280000300800 */
[----:B------:R-:W4:Y:S04]  /*2a10*/  LDL.LU R60, [R1+0xd8] ;  /* 0x0000d800013c7983 */ /* 0x000f280000300800 */
[----:B------:R-:W4:Y:S01]  /*2a20*/  LDL.LU R55, [R1+0xc8] ;  /* 0x0000c80001377983 */ /* 0x000f220000300800 */
[----:B-----5:R-:W-:-:S03]  /*2a30*/  IMAD R28, R53, 0x100, R54 ;  /* 0x00000100351c7824 */ /* 0x020fc600078e0236 */
[----:B------:R-:W5:Y:S04]  /*2a40*/  LDL.LU R54, [R1+0x128] ;  /* 0x0001280001367983 */ /* 0x000f680000300800 */
[----:B------:R-:W5:Y:S04]  /*2a50*/  LDL.LU R53, [R1+0x124] ;  /* 0x0001240001357983 */ /* 0x000f680000300800 */
[----:B------:R-:W5:Y:S04]  /*2a60*/  LDL.LU R38, [R1+0xbc] ;  /* 0x0000bc0001267983 */ /* 0x000f680000300800 */
[----:B------:R-:W5:Y:S01]  /*2a70*/  LDL.LU R37, [R1+0xb8] ;  /* 0x0000b80001257983 */ /* 0x000f620000300800 */
[----:B--2---:R-:W-:-:S03]  /*2a80*/  IMAD R27, R39, 0x100, R61 ;  /* 0x00000100271b7824 */ /* 0x004fc600078e023d */
[----:B------:R-:W2:Y:S04]  /*2a90*/  LDL.LU R61, [R1+0xb0] ;  /* 0x0000b000013d7983 */ /* 0x000ea80000300800 */
[----:B------:R-:W2:Y:S01]  /*2aa0*/  LDL.LU R39, [R1+0xac] ;  /* 0x0000ac0001277983 */ /* 0x000ea20000300800 */
[----:B------:R-:W-:-:S03]  /*2ab0*/  IMAD R29, R56, 0x100, R59 ;  /* 0x00000100381d7824 */ /* 0x000fc600078e023b */
[----:B------:R-:W2:Y:S04]  /*2ac0*/  LDL.LU R59, [R1+0x120] ;  /* 0x00012000013b7983 */ /* 0x000ea80000300800 */
[----:B------:R-:W2:Y:S01]  /*2ad0*/  LDL.LU R56, [R1+0x114] ;  /* 0x0001140001387983 */ /* 0x000ea20000300800 */
[----:B------:R-:W-:Y:S02]  /*2ae0*/  IMAD R30, R33, 0x100, R30 ;  /* 0x00000100211e7824 */ /* 0x000fe400078e021e */
[----:B------:R-:W-:Y:S02]  /*2af0*/  IMAD R33, R57, 0x100, R58 ;  /* 0x0000010039217824 */ /* 0x000fe400078e023a */
[----:B------:R-:W2:Y:S04]  /*2b00*/  LDL.LU R58, [R1+0xa0] ;  /* 0x0000a000013a7983 */ /* 0x000ea80000300800 */
[----:B------:R-:W2:Y:S01]  /*2b10*/  LDL.LU R57, [R1+0x9c] ;  /* 0x00009c0001397983 */ /* 0x000ea20000300800 */
[----:B---3--:R-:W-:-:S02]  /*2b20*/  IMAD R32, R34, 0x100, R32 ;  /* 0x0000010022207824 */ /* 0x008fc400078e0220 */
[----:B----4-:R-:W-:Y:S02]  /*2b30*/  IMAD R34, R36, 0x100, R35 ;  /* 0x0000010024227824 */ /* 0x010fe400078e0223 */
[----:B------:R-:W-:Y:S02]  /*2b40*/  IMAD R36, R55, 0x100, R60 ;  /* 0x0000010037247824 */ /* 0x000fe400078e023c */
[----:B------:R-:W3:Y:S04]  /*2b50*/  LDL.LU R60, [R1+0x110] ;  /* 0x00011000013c7983 */ /* 0x000ee80000300800 */
[----:B------:R-:W3:Y:S01]  /*2b60*/  LDL.LU R55, [R1+0x108] ;  /* 0x0001080001377983 */ /* 0x000ee20000300800 */
[----:B-----5:R-:W-:-:S03]  /*2b70*/  IMAD R35, R53, 0x100, R54 ;  /* 0x0000010035237824 */ /* 0x020fc600078e0236 */
[----:B------:R-:W4:Y:S04]  /*2b80*/  LDL.LU R54, [R1+0xf8] ;  /* 0x0000f80001367983 */ /* 0x000f280000300800 */
[----:B------:R-:W4:Y:S01]  /*2b90*/  LDL.LU R53, [R1+0xec] ;  /* 0x0000ec0001357983 */ /* 0x000f220000300800 */
[----:B------:R-:W-:Y:S01]  /*2ba0*/  LEA.HI.X.SX32 R19, R16, R10, 0x1, P0 ;  /* 0x0000000a10137211 */ /* 0x000fe200000f0eff */
[----:B------:R-:W-:Y:S02]  /*2bb0*/  IMAD R14, R13, 0x100, R14 ;  /* 0x000001000d0e7824 */ /* 0x000fe400078e020e */
[----:B------:R-:W-:Y:S02]  /*2bc0*/  IMAD R13, R15, 0x100, R40 ;  /* 0x000001000f0d7824 */ /* 0x000fe400078e0228 */
[----:B------:R-:W-:-:S02]  /*2bd0*/  IMAD R15, R43, 0x100, R44 ;  /* 0x000001002b0f7824 */ /* 0x000fc400078e022c */
[----:B------:R-:W-:Y:S01]  /*2be0*/  IMAD R37, R37, 0x100, R38 ;  /* 0x0000010025257824 */ /* 0x000fe200078e0226 */
[----:B------:R-:W5:Y:S01]  /*2bf0*/  LDL.LU R44, [R1+0x98] ;  /* 0x00009800012c7983 */ /* 0x000f620000300800 */
[----:B------:R-:W-:Y:S01]  /*2c00*/  F2FP.F16.E4M3.UNPACK_B R10, R12 ;  /* 0x0000000cff0a723e */ /* 0x000fe200020006ff */
[----:B------:R-:W-:Y:S02]  /*2c10*/  IMAD R17, R45, 0x100, R46 ;  /* 0x000001002d117824 */ /* 0x000fe400078e022e */
[----:B------:R0:W5:Y:S01]  /*2c20*/  LDG.E.U8 R12, desc[UR10][R18.64] ;  /* 0x0000000a120c7981 */ /* 0x000162000c1e1100 */
[----:B--2---:R-:W-:Y:S02]  /*2c30*/  IMAD R39, R39, 0x100, R61 ;  /* 0x0000010027277824 */ /* 0x004fe400078e023d */
[----:B0-----:R-:W-:Y:S02]  /*2c40*/  IMAD R18, R47, 0x100, R48 ;  /* 0x000001002f127824 */ /* 0x001fe400078e0230 */
[----:B------:R-:W-:-:S02]  /*2c50*/  IMAD R38, R56, 0x100, R59 ;  /* 0x0000010038267824 */ /* 0x000fc400078e023b */
[----:B------:R-:W5:Y:S04]  /*2c60*/  LDL.LU R56, [R1+0x94] ;  /* 0x0000940001387983 */ /* 0x000f680000300800 */
[----:B------:R-:W2:Y:S04]  /*2c70*/  LDL.LU R4, [R1+0xe4] ;  /* 0x0000e40001047983 */ /* 0x000ea80000300800 */
[----:B------:R-:W2:Y:S04]  /*2c80*/  LDL.LU R43, [R1+0xdc] ;  /* 0x0000dc00012b7983 */ /* 0x000ea80000300800 */
[----:B------:R-:W2:Y:S04]  /*2c90*/  LDL.LU R47, [R1+0x90] ;  /* 0x00009000012f7983 */ /* 0x000ea80000300800 */
[----:B------:R-:W2:Y:S04]  /*2ca0*/  LDL.LU R45, [R1+0x8c] ;  /* 0x00008c00012d7983 */ /* 0x000ea80000300800 */
[----:B------:R-:W2:Y:S01]  /*2cb0*/  LDL.LU R48, [R1+0x88] ;  /* 0x0000880001307983 */ /* 0x000ea20000300800 */
[----:B------:R-:W-:-:S03]  /*2cc0*/  IMAD R40, R57, 0x100, R58 ;  /* 0x0000010039287824 */ /* 0x000fc600078e023a */
[----:B------:R-:W2:Y:S04]  /*2cd0*/  LDL.LU R46, [R1+0x78] ;  /* 0x00007800012e7983 */ /* 0x000ea80000300800 */
[----:B------:R-:W2:Y:S01]  /*2ce0*/  LDL.LU R61, [R1+0x70] ;  /* 0x00007000013d7983 */ /* 0x000ea20000300800 */
[----:B------:R-:W-:-:S03]  /*2cf0*/  IMAD R20, R49, 0x100, R50 ;  /* 0x0000010031147824 */ /* 0x000fc600078e0232 */
[----:B------:R-:W2:Y:S01]  /*2d00*/  LDL.LU R59, [R1+0x68] ;  /* 0x00006800013b7983 */ /* 0x000ea20000300800 */
[----:B------:R-:W-:-:S03]  /*2d10*/  IMAD R31, R31, 0x100, R2 ;  /* 0x000001001f1f7824 */ /* 0x000fc600078e0202 */
[----:B------:R-:W2:Y:S01]  /*2d20*/  LDL.LU R58, [R1+0xd4] ;  /* 0x0000d400013a7983 */ /* 0x000ea20000300800 */
[----:B------:R-:W-:-:S03]  /*2d30*/  IMAD R16, R41, 0x100, R42 ;  /* 0x0000010029107824 */ /* 0x000fc600078e022a */
[----:B------:R-:W2:Y:S04]  /*2d40*/  LDL.LU R57, [R1+0xc4] ;  /* 0x0000c40001397983 */ /* 0x000ea80000300800 */
[----:B------:R-:W2:Y:S01]  /*2d50*/  LDL.LU R3, [R1+0xc0] ;  /* 0x0000c00001037983 */ /* 0x000ea20000300800 */
[----:B------:R-:W-:-:S03]  /*2d60*/  IMAD R19, R51, 0x100, R52 ;  /* 0x0000010033137824 */ /* 0x000fc600078e0234 */
[----:B------:R-:W2:Y:S01]  /*2d70*/  LDL.LU R49, [R1+0xb4] ;  /* 0x0000b40001317983 */ /* 0x000ea20000300800 */
[----:B---3--:R-:W-:-:S03]  /*2d80*/  IMAD R41, R55, 0x100, R60 ;  /* 0x0000010037297824 */ /* 0x008fc600078e023c */
[----:B------:R-:W3:Y:S04]  /*2d90*/  LDL.LU R2, [R1+0xa8] ;  /* 0x0000a80001027983 */ /* 0x000ee80000300800 */
[----:B------:R-:W3:Y:S04]  /*2da0*/  LDL.LU R50, [R1+0xa4] ;  /* 0x0000a40001327983 */ /* 0x000ee80000300800 */
[----:B------:R-:W3:Y:S04]  /*2db0*/  LDL.LU R60, [R1+0x84] ;  /* 0x00008400013c7983 */ /* 0x000ee80000300800 */
[----:B------:R-:W3:Y:S01]  /*2dc0*/  LDL.LU R51, [R1+0x74] ;  /* 0x0000740001337983 */ /* 0x000ee20000300800 */
[----:B----4-:R-:W-:-:S03]  /*2dd0*/  IMAD R42, R53, 0x100, R54 ;  /* 0x00000100352a7824 */ /* 0x010fc600078e0236 */
[----:B------:R-:W4:Y:S04]  /*2de0*/  LDL.LU R53, [R1+0x6c] ;  /* 0x00006c0001357983 */ /* 0x000f280000300800 */
[----:B------:R-:W4:Y:S04]  /*2df0*/  LDL.LU R52, [R1+0x64] ;  /* 0x0000640001347983 */ /* 0x000f280000300800 */
[----:B------:R-:W4:Y:S04]  /*2e00*/  LDL.LU R54, [R1+0x60] ;  /* 0x0000600001367983 */ /* 0x000f280000300800 */
[----:B------:R-:W4:Y:S01]  /*2e10*/  LDL.LU R55, [R1+0x5c] ;  /* 0x00005c0001377983 */ /* 0x000f220000300800 */
[----:B-----5:R-:W-:-:S03]  /*2e20*/  IMAD R44, R56, 0x100, R44 ;  /* 0x00000100382c7824 */ /* 0x020fc600078e022c */
[----:B------:R-:W5:Y:S01]  /*2e30*/  LDL.LU R56, [R1+0x54] ;  /* 0x0000540001387983 */ /* 0x000f620000300800 */
[----:B--2---:R-:W-:-:S03]  /*2e40*/  IMAD R43, R43, 0x100, R4 ;  /* 0x000001002b2b7824 */ /* 0x004fc600078e0204 */
[----:B------:R-:W2:Y:S01]  /*2e50*/  LDL.LU R4, [R1+0x594] ;  /* 0x0005940001047983 */ /* 0x000ea20000300800 */
[----:B------:R-:W-:Y:S02]  /*2e60*/  IMAD R45, R45, 0x100, R47 ;  /* 0x000001002d2d7824 */ /* 0x000fe400078e022f */
[----:B------:R-:W-:Y:S02]  /*2e70*/  IMAD R47, R46, 0x100, R48 ;  /* 0x000001002e2f7824 */ /* 0x000fe400078e0230 */
[----:B------:R-:W-:Y:S02]  /*2e80*/  IMAD R48, R59, 0x100, R61 ;  /* 0x000001003b307824 */ /* 0x000fe400078e023d */
[----:B------:R-:W-:Y:S02]  /*2e90*/  IMAD R46, R57, 0x100, R58 ;  /* 0x00000100392e7824 */ /* 0x000fe400078e023a */
[----:B------:R-:W2:Y:S04]  /*2ea0*/  LDL.LU R57, [R1+0x58] ;  /* 0x0000580001397983 */ /* 0x000ea80000300800 */
[----:B------:R-:W2:Y:S01]  /*2eb0*/  LDL.LU R58, [R1+0x50] ;  /* 0x00005000013a7983 */ /* 0x000ea20000300800 */
[----:B------:R-:W-:-:S03]  /*2ec0*/  IMAD R49, R49, 0x100, R3 ;  /* 0x0000010031317824 */ /* 0x000fc600078e0203 */
[----:B------:R-:W2:Y:S04]  /*2ed0*/  LDL.LU R59, [R1+0x4c] ;  /* 0x00004c00013b7983 */ /* 0x000ea80000300800 */
[----:B------:R-:W2:Y:S01]  /*2ee0*/  LDL.LU R61, [R1+0x48] ;  /* 0x00004800013d7983 */ /* 0x000ea20000300800 */
[----:B---3--:R-:W-:-:S03]  /*2ef0*/  IMAD R50, R50, 0x100, R2 ;  /* 0x0000010032327824 */ /* 0x008fc600078e0202 */
[----:B------:R-:W3:Y:S04]  /*2f00*/  LDL.LU R3, [R1+0x590] ;  /* 0x0005900001037983 */ /* 0x000ee80000300800 */
[----:B------:R-:W3:Y:S01]  /*2f10*/  LDL.LU R2, [R1+0x58c] ;  /* 0x00058c0001027983 */ /* 0x000ee20000300800 */
[----:B------:R-:W-:-:S03]  /*2f20*/  IMAD R51, R51, 0x100, R60 ;  /* 0x0000010033337824 */ /* 0x000fc600078e023c */
[----:B------:R-:W2:Y:S01]  /*2f30*/  LDL.LU R60, [R1+0x588] ;  /* 0x00058800013c7983 */ /* 0x000ea20000300800 */
[----:B----4-:R-:W-:-:S03]  /*2f40*/  IMAD R52, R52, 0x100, R53 ;  /* 0x0000010034347824 */ /* 0x010fc600078e0235 */
[----:B------:R-:W4:Y:S02]  /*2f50*/  LDL.LU R53, [R1+0x584] ;  /* 0x0005840001357983 */ /* 0x000f240000300800 */
[----:B----4-:R-:W-:Y:S02]  /*2f60*/  IMAD R53, R53, 0x100, R54 ;  /* 0x0000010035357824 */ /* 0x010fe400078e0236 */
[----:B------:R-:W4:Y:S02]  /*2f70*/  LDL.LU R54, [R1+0x580] ;  /* 0x0005800001367983 */ /* 0x000f240000300800 */
[----:B----4-:R-:W-:Y:S02]  /*2f80*/  IMAD R54, R54, 0x100, R55 ;  /* 0x0000010036367824 */ /* 0x010fe400078e0237 */
[----:B------:R-:W5:Y:S02]  /*2f90*/  LDL.LU R55, [R1+0x57c] ;  /* 0x00057c0001377983 */ /* 0x000f640000300800 */
[----:B-----5:R-:W-:-:S02]  /*2fa0*/  IMAD R55, R55, 0x100, R56 ;  /* 0x0000010037377824 */ /* 0x020fc400078e0238 */
[----:B------:R-:W2:Y:S02]  /*2fb0*/  LDL.LU R56, [R1+0x578] ;  /* 0x0005780001387983 */ /* 0x000ea40000300800 */
[----:B--2---:R-:W-:Y:S02]  /*2fc0*/  IMAD R56, R56, 0x100, R57 ;  /* 0x0000010038387824 */ /* 0x004fe400078e0239 */
[----:B------:R-:W2:Y:S02]  /*2fd0*/  LDL.LU R57, [R1+0x574] ;  /* 0x0005740001397983 */ /* 0x000ea40000300800 */
[----:B--2---:R-:W-:Y:S02]  /*2fe0*/  IMAD R57, R57, 0x100, R58 ;  /* 0x0000010039397824 */ /* 0x004fe400078e023a */
[----:B------:R-:W2:Y:S02]  /*2ff0*/  LDL.LU R58, [R1+0x570] ;  /* 0x00057000013a7983 */ /* 0x000ea40000300800 */
[----:B--2---:R-:W-:-:S02]  /*3000*/  IMAD R58, R58, 0x100, R59 ;  /* 0x000001003a3a7824 */ /* 0x004fc400078e023b */
[----:B------:R-:W2:Y:S01]  /*3010*/  LDL.LU R59, [R1+0x56c] ;  /* 0x00056c00013b7983 */ /* 0x000ea20000300800 */
[----:B------:R-:W0:Y:S01]  /*3020*/  S2UR UR5, SR_CgaCtaId ;  /* 0x00000000000579c3 */ /* 0x000e220000008800 */
[----:B------:R-:W-:Y:S01]  /*3030*/  UMOV UR4, 0x400 ;  /* 0x0000040000047882 */ /* 0x000fe20000000000 */
[----:B--2---:R-:W-:Y:S02]  /*3040*/  IMAD R59, R59, 0x100, R61 ;  /* 0x000001003b3b7824 */ /* 0x004fe400078e023d */
[----:B------:R-:W2:Y:S01]  /*3050*/  LDL.LU R61, [R1+0x568] ;  /* 0x00056800013d7983 */ /* 0x000ea20000300800 */
[----:B0-----:R-:W-:Y:S01]  /*3060*/  ULEA UR4, UR5, UR4, 0x18 ;  /* 0x0000000405047291 */ /* 0x001fe2000f8ec0ff */
[----:B------:R-:W-:Y:S02]  /*3070*/  F2FP.F16.E4M3.UNPACK_B R11, R11 ;  /* 0x0000000bff0b723e */ /* 0x000fe400020006ff */
[----:B------:R-:W-:Y:S02]  /*3080*/  F2FP.F16.E4M3.UNPACK_B R14, R14 ;  /* 0x0000000eff0e723e */ /* 0x000fe400020006ff */
[----:B------:R-:W-:-:S02]  /*3090*/  F2FP.F16.E4M3.UNPACK_B R15, R15 ;  /* 0x0000000fff0f723e */ /* 0x000fc400020006ff */
[----:B------:R-:W-:Y:S02]  /*30a0*/  F2FP.F16.E4M3.UNPACK_B R16, R16 ;  /* 0x00000010ff10723e */ /* 0x000fe400020006ff */
[----:B------:R0:W-:Y:S01]  /*30b0*/  STS.U16 [R0+UR4+0x1000], R11 ;  /* 0x0010000b00007988 */ /* 0x0001e20008000404 */
[----:B------:R-:W-:Y:S02]  /*30c0*/  F2FP.F16.E4M3.UNPACK_B R17, R17 ;  /* 0x00000011ff11723e */ /* 0x000fe400020006ff */
[----:B------:R-:W-:Y:S02]  /*30d0*/  F2FP.F16.E4M3.UNPACK_B R20, R20 ;  /* 0x00000014ff14723e */ /* 0x000fe400020006ff */
[----:B------:R-:W-:Y:S02]  /*30e0*/  F2FP.F16.E4M3.UNPACK_B R21, R21 ;  /* 0x00000015ff15723e */ /* 0x000fe400020006ff */
[----:B------:R-:W-:Y:S02]  /*30f0*/  F2FP.F16.E4M3.UNPACK_B R23, R23 ;  /* 0x00000017ff17723e */ /* 0x000fe400020006ff */
[----:B------:R-:W-:-:S02]  /*3100*/  F2FP.F16.E4M3.UNPACK_B R25, R25 ;  /* 0x00000019ff19723e */ /* 0x000fc400020006ff */
[----:B------:R-:W-:Y:S02]  /*3110*/  F2FP.F16.E4M3.UNPACK_B R28, R28 ;  /* 0x0000001cff1c723e */ /* 0x000fe400020006ff */
        /* <DEDUP_REMOVED lines=20> */
[----:B0-----:R-:W-:Y:S01]  /*3260*/  PRMT R11, R11, 0x7632, R11 ;  /* 0x000076320b0b7816 */ /* 0x001fe2000000000b */
[----:B------:R-:W-:Y:S04]  /*3270*/  STS.U16 [R0+UR4], R10 ;  /* 0x0000000a00007988 */ /* 0x000fe80008000404 */
[----:B------:R-:W-:Y:S04]  /*3280*/  STS.U16 [R0+UR4+0x2000], R14 ;  /* 0x0020000e00007988 */ /* 0x000fe80008000404 */
        /* <DEDUP_REMOVED lines=27> */
[----:B------:R-:W-:Y:S01]  /*3440*/  STS.U16 [R0+UR4+0x1e000], R59 ;  /* 0x01e0003b00007988 */ /* 0x000fe20008000404 */
[----:B--2---:R-:W-:Y:S01]  /*3450*/  IMAD R60, R60, 0x100, R61 ;  /* 0x000001003c3c7824 */ /* 0x004fe200078e023d */
[----:B------:R-:W-:-:S04]  /*3460*/  LOP3.LUT R61, R0, 0x20, RZ, 0x3c, !PT ;  /* 0x00000020003d7812 */ /* 0x000fc800078e3cff */
[----:B------:R-:W-:-:S05]  /*3470*/  F2FP.F16.E4M3.UNPACK_B R60, R60 ;  /* 0x0000003cff3c723e */ /* 0x000fca00020006ff */
[----:B------:R-:W-:Y:S04]  /*3480*/  STS.U16 [R0+UR4+0x1f000], R60 ;  /* 0x01f0003c00007988 */ /* 0x000fe80008000404 */
[----:B------:R0:W-:Y:S02]  /*3490*/  STS.U16 [R61+UR4+0x1400], R11 ;  /* 0x0014000b3d007988 */ /* 0x0001e40008000404 */
[----:B0-----:R-:W-:Y:S02]  /*34a0*/  PRMT R11, R28, 0x7632, R11 ;  /* 0x000076321c0b7816 */ /* 0x001fe4000000000b */
[----:B------:R-:W2:Y:S01]  /*34b0*/  LDL.LU R28, [R1+0x44] ;  /* 0x00004400011c7983 */ /* 0x000ea20000300800 */
[----:B------:R-:W-:Y:S02]  /*34c0*/  PRMT R17, R17, 0x7632, R17 ;  /* 0x0000763211117816 */ /* 0x000fe40000000011 */
[----:B------:R-:W-:-:S02]  /*34d0*/  PRMT R10, R10, 0x7632, R10 ;  /* 0x000076320a0a7816 */ /* 0x000fc4000000000a */
[----:B------:R-:W-:Y:S02]  /*34e0*/  PRMT R16, R16, 0x7632, R16 ;  /* 0x0000763210107816 */ /* 0x000fe40000000010 */
[----:B------:R-:W-:Y:S01]  /*34f0*/  PRMT R15, R15, 0x7632, R15 ;  /* 0x000076320f0f7816 */ /* 0x000fe2000000000f */
[----:B------:R0:W-:Y:S01]  /*3500*/  STS.U16 [R61+UR4+0x5400], R17 ;  /* 0x005400113d007988 */ /* 0x0001e20008000404 */
[----:B------:R-:W-:-:S03]  /*3510*/  PRMT R14, R14, 0x7632, R14 ;  /* 0x000076320e0e7816 */ /* 0x000fc6000000000e */
[----:B------:R1:W-:Y:S04]  /*3520*/  STS.U16 [R61+UR4+0x400], R10 ;  /* 0x0004000a3d007988 */ /* 0x0003e80008000404 */
[----:B------:R4:W-:Y:S01]  /*3530*/  STS.U16 [R61+UR4+0x4400], R16 ;  /* 0x004400103d007988 */ /* 0x0009e20008000404 */
[----:B0-----:R-:W-:-:S03]  /*3540*/  PRMT R17, R37, 0x7632, R17 ;  /* 0x0000763225117816 */ /* 0x001fc60000000011 */
[----:B------:R0:W-:Y:S01]  /*3550*/  STS.U16 [R61+UR4+0x3400], R15 ;  /* 0x0034000f3d007988 */ /* 0x0001e20008000404 */
[----:B-1----:R-:W-:Y:S02]  /*3560*/  PRMT R10, R25, 0x7632, R10 ;  /* 0x00007632190a7816 */ /* 0x002fe4000000000a */
[----:B------:R-:W-:Y:S02]  /*3570*/  PRMT R25, R33, 0x7632, R25 ;  /* 0x0000763221197816 */ /* 0x000fe40000000019 */
[----:B----4-:R-:W-:Y:S01]  /*3580*/  PRMT R16, R36, 0x7632, R16 ;  /* 0x0000763224107816 */ /* 0x010fe20000000010 */
[----:B------:R1:W-:Y:S01]  /*3590*/  STS.U16 [R61+UR4+0x2400], R14 ;  /* 0x0024000e3d007988 */ /* 0x0003e20008000404 */
[----:B0-----:R-:W-:-:S03]  /*35a0*/  PRMT R15, R31, 0x7632, R15 ;  /* 0x000076321f0f7816 */ /* 0x001fc6000000000f */
[----:B------:R0:W-:Y:S04]  /*35b0*/  STS.U16 [R61+UR4+0xf400], R17 ;  /* 0x00f400113d007988 */ /* 0x0001e80008000404 */
[----:B------:R4:W-:Y:S01]  /*35c0*/  STS.U16 [R61+UR4+0xa400], R11 ;  /* 0x00a4000b3d007988 */ /* 0x0009e20008000404 */
[----:B-1----:R-:W-:-:S03]  /*35d0*/  PRMT R14, R29, 0x7632, R14 ;  /* 0x000076321d0e7816 */ /* 0x002fc6000000000e */
[----:B------:R1:W-:Y:S01]  /*35e0*/  STS.U16 [R61+UR4+0xe400], R16 ;  /* 0x00e400103d007988 */ /* 0x0003e20008000404 */
[----:B0-----:R-:W-:-:S03]  /*35f0*/  PRMT R17, R54, 0x7632, R17 ;  /* 0x0000763236117816 */ /* 0x001fc60000000011 */
[----:B------:R0:W-:Y:S01]  /*3600*/  STS.U16 [R61+UR4+0xd400], R25 ;  /* 0x00d400193d007988 */ /* 0x0001e20008000404 */
[----:B----4-:R-:W-:-:S03]  /*3610*/  PRMT R11, R47, 0x7632, R11 ;  /* 0x000076322f0b7816 */ /* 0x010fc6000000000b */
[----:B------:R-:W4:Y:S01]  /*3620*/  LDL.LU R54, [R1+0x3c] ;  /* 0x00003c0001367983 */ /* 0x000f220000300800 */
[----:B-1----:R-:W-:-:S03]  /*3630*/  PRMT R16, R53, 0x7632, R16 ;  /* 0x0000763235107816 */ /* 0x002fc60000000010 */
[----:B------:R1:W-:Y:S01]  /*3640*/  STS.U16 [R61+UR4+0xc400], R15 ;  /* 0x00c4000f3d007988 */ /* 0x0003e20008000404 */
[----:B0-----:R-:W-:-:S03]  /*3650*/  PRMT R25, R52, 0x7632, R25 ;  /* 0x0000763234197816 */ /* 0x001fc60000000019 */
[----:B------:R-:W4:Y:S04]  /*3660*/  LDL.LU R53, [R1+0x38] ;  /* 0x0000380001357983 */ /* 0x000f280000300800 */
[----:B------:R0:W-:Y:S01]  /*3670*/  STS.U16 [R61+UR4+0xb400], R14 ;  /* 0x00b4000e3d007988 */ /* 0x0001e20008000404 */
[----:B-1----:R-:W-:-:S03]  /*3680*/  PRMT R15, R51, 0x7632, R15 ;  /* 0x00007632330f7816 */ /* 0x002fc6000000000f */
[----:B------:R-:W5:Y:S04]  /*3690*/  LDL.LU R52, [R1+0x34] ;  /* 0x0000340001347983 */ /* 0x000f680000300800 */
[----:B------:R-:W5:Y:S01]  /*36a0*/  LDL.LU R51, [R1+0x30] ;  /* 0x0000300001337983 */ /* 0x000f620000300800 */
[----:B0-----:R-:W-:-:S03]  /*36b0*/  PRMT R14, R48, 0x7632, R14 ;  /* 0x00007632300e7816 */ /* 0x001fc6000000000e */
[----:B------:R0:W-:Y:S04]  /*36c0*/  STS.U16 [R61+UR4+0x9400], R10 ;  /* 0x0094000a3d007988 */ /* 0x0001e80008000404 */
[----:B------:R-:W3:Y:S04]  /*36d0*/  LDL.LU R48, [R1+0x2c] ;  /* 0x00002c0001307983 */ /* 0x000ee80000300800 */
[----:B------:R2:W-:Y:S01]  /*36e0*/  STS.U16 [R61+UR4+0x14400], R11 ;  /* 0x0144000b3d007988 */ /* 0x0005e20008000404 */
[----:B0-----:R-:W-:-:S03]  /*36f0*/  PRMT R10, R45, 0x7632, R10 ;  /* 0x000076322d0a7816 */ /* 0x001fc6000000000a */
[----:B------:R-:W3:Y:S04]  /*3700*/  LDL.LU R47, [R1+0x28] ;  /* 0x00002800012f7983 */ /* 0x000ee80000300800 */
[----:B------:R-:W3:Y:S01]  /*3710*/  LDL.LU R45, [R1+0x24] ;  /* 0x00002400012d7983 */ /* 0x000ee20000300800 */
[----:B--2---:R-:W-:-:S03]  /*3720*/  F2FP.F16.E4M3.UNPACK_B R11, R28 ;  /* 0x0000001cff0b723e */ /* 0x004fc600020006ff */
[----:B------:R-:W3:Y:S01]  /*3730*/  LDL.LU R28, [R1+0x20] ;  /* 0x00002000011c7983 */ /* 0x000ee20000300800 */
[----:B------:R-:W-:Y:S02]  /*3740*/  PRMT R23, R23, 0x7632, R23 ;  /* 0x0000763217177816 */ /* 0x000fe40000000017 */
[----:B------:R-:W-:Y:S02]  /*3750*/  PRMT R21, R21, 0x7632, R21 ;  /* 0x0000763215157816 */ /* 0x000fe40000000015 */
[----:B------:R-:W-:Y:S01]  /*3760*/  PRMT R20, R20, 0x7632, R20 ;  /* 0x0000763214147816 */ /* 0x000fe20000000014 */
[----:B------:R0:W-:Y:S04]  /*3770*/  STS.U16 [R61+UR4+0x8400], R23 ;  /* 0x008400173d007988 */ /* 0x0001e80008000404 */
[----:B------:R1:W-:Y:S04]  /*3780*/  STS.U16 [R61+UR4+0x7400], R21 ;  /* 0x007400153d007988 */ /* 0x0003e80008000404 */
[----:B------:R2:W-:Y:S01]  /*3790*/  STS.U16 [R61+UR4+0x6400], R20 ;  /* 0x006400143d007988 */ /* 0x0005e20008000404 */
[----:B0-----:R-:W-:-:S03]  /*37a0*/  PRMT R23, R44, 0x7632, R23 ;  /* 0x000076322c177816 */ /* 0x001fc60000000017 */
[----:B------:R-:W4:Y:S01]  /*37b0*/  LDL.LU R44, [R1+0x1c] ;  /* 0x00001c00012c7983 */ /* 0x000f220000300800 */
[----:B-1----:R-:W-:-:S03]  /*37c0*/  PRMT R21, R40, 0x7632, R21 ;  /* 0x0000763228157816 */ /* 0x002fc60000000015 */
[----:B------:R-:W4:Y:S01]  /*37d0*/  LDL.LU R40, [R1+0x18] ;  /* 0x0000180001287983 */ /* 0x000f220000300800 */
[----:B--2---:R-:W-:-:S03]  /*37e0*/  PRMT R20, R39, 0x7632, R20 ;  /* 0x0000763227147816 */ /* 0x004fc60000000014 */
[----:B------:R-:W2:Y:S04]  /*37f0*/  LDL.LU R39, [R1+0x14] ;  /* 0x0000140001277983 */ /* 0x000ea80000300800 */
[----:B------:R-:W2:Y:S04]  /*3800*/  LDL.LU R37, [R1+0x10] ;  /* 0x0000100001257983 */ /* 0x000ea80000300800 */
[----:B------:R-:W2:Y:S04]  /*3810*/  LDL.LU R36, [R1+0xc] ;  /* 0x00000c0001247983 */ /* 0x000ea80000300800 */
[----:B------:R-:W2:Y:S04]  /*3820*/  LDL.LU R33, [R1+0x8] ;  /* 0x0000080001217983 */ /* 0x000ea80000300800 */
[----:B------:R3:W-:Y:S04]  /*3830*/  STS.U16 [R61+UR4+0x19400], R17 ;  /* 0x019400113d007988 */ /* 0x0007e80008000404 */
[----:B------:R-:W2:Y:S04]  /*3840*/  LDL.LU R31, [R1+0x4] ;  /* 0x00000400011f7983 */ /* 0x000ea80000300800 */
[----:B------:R-:W2:Y:S01]  /*3850*/  LDL.LU R29, [R1] ;  /* 0x00000000011d7983 */ /* 0x000ea20000300800 */
[----:B---3--:R-:W-:-:S03]  /*3860*/  IMAD R17, R28, 0x100, R45 ;  /* 0x000001001c117824 */ /* 0x008fc600078e022d */
[----:B------:R-:W3:Y:S01]  /*3870*/  LDL.LU R28, [R1+0x40] ;  /* 0x00004000011c7983 */ /* 0x000ee20000300800 */
[----:B------:R-:W-:-:S03]  /*3880*/  IMAD R6, R7, 0x100, R6 ;  /* 0x0000010007067824 */ /* 0x000fc600078e0206 */
[----:B------:R0:W-:Y:S04]  /*3890*/  STS.U16 [R61+UR4+0x10400], R20 ;  /* 0x010400143d007988 */ /* 0x0001e80008000404 */
[----:B------:R1:W-:Y:S04]  /*38a0*/  STS.U16 [R61+UR4+0x11400], R21 ;  /* 0x011400153d007988 */ /* 0x0003e80008000404 */
[----:B------:R4:W-:Y:S01]  /*38b0*/  STS.U16 [R61+UR4+0x12400], R23 ;  /* 0x012400173d007988 */ /* 0x0009e20008000404 */
[----:B0-----:R-:W-:-:S03]  /*38c0*/  PRMT R20, R55, 0x7632, R20 ;  /* 0x0000763237147816 */ /* 0x001fc60000000014 */
[----:B------:R0:W-:Y:S01]  /*38d0*/  STS.U16 [R61+UR4+0x15400], R14 ;  /* 0x0154000e3d007988 */ /* 0x0001e20008000404 */
[----:B-1----:R-:W-:-:S03]  /*38e0*/  PRMT R21, R56, 0x7632, R21 ;  /* 0x0000763238157816 */ /* 0x002fc60000000015 */
[----:B------:R1:W-:Y:S01]  /*38f0*/  STS.U16 [R61+UR4+0x16400], R15 ;  /* 0x0164000f3d007988 */ /* 0x0003e20008000404 */
[----:B----4-:R-:W-:-:S03]  /*3900*/  PRMT R23, R57, 0x7632, R23 ;  /* 0x0000763239177816 */ /* 0x010fc60000000017 */
[----:B------:R4:W-:Y:S01]  /*3910*/  STS.U16 [R61+UR4+0x17400], R25 ;  /* 0x017400193d007988 */ /* 0x0009e20008000404 */
[----:B0-----:R-:W-:Y:S02]  /*3920*/  PRMT R14, R58, 0x7632, R14 ;  /* 0x000076323a0e7816 */ /* 0x001fe4000000000e */
[----:B-1----:R-:W-:Y:S02]  /*3930*/  PRMT R15, R59, 0x7632, R15 ;  /* 0x000076323b0f7816 */ /* 0x002fe4000000000f */
[----:B----4-:R-:W-:Y:S01]  /*3940*/  PRMT R25, R60, 0x7632, R25 ;  /* 0x000076323c197816 */ /* 0x010fe20000000019 */
[----:B------:R0:W-:Y:S01]  /*3950*/  STS.U16 [R61+UR4+0x13400], R10 ;  /* 0x0134000a3d007988 */ /* 0x0001e20008000404 */
[----:B------:R-:W-:Y:S01]  /*3960*/  IMAD R2, R3, 0x100, R2 ;  /* 0x0000010003027824 */ /* 0x000fe200078e0202 */
[----:B------:R-:W-:Y:S01]  /*3970*/  F2FP.F16.E4M3.UNPACK_B R6, R6 ;  /* 0x00000006ff06723e */ /* 0x000fe200020006ff */
[----:B------:R-:W-:Y:S01]  /*3980*/  IMAD R4, R5, 0x100, R4 ;  /* 0x0000010005047824 */ /* 0x000fe200078e0204 */
[----:B------:R1:W-:Y:S01]  /*3990*/  STS.U16 [R61+UR4+0x18400], R16 ;  /* 0x018400103d007988 */ /* 0x0003e20008000404 */
[----:B------:R-:W-:-:S03]  /*39a0*/  IMAD R8, R9, 0x100, R8 ;  /* 0x0000010009087824 */ /* 0x000fc600078e0208 */
[----:B------:R4:W-:Y:S01]  /*39b0*/  STS.U16 [R61+UR4+0x1a400], R20 ;  /* 0x01a400143d007988 */ /* 0x0009e20008000404 */
[----:B0-----:R-:W-:-:S03]  /*39c0*/  LOP3.LUT R10, R0, 0x40, RZ, 0x3c, !PT ;  /* 0x00000040000a7812 */ /* 0x001fc600078e3cff */
[----:B------:R2:W-:Y:S01]  /*39d0*/  STS.U16 [R61+UR4+0x1b400], R21 ;  /* 0x01b400153d007988 */ /* 0x0005e20008000404 */
[----:B-1----:R-:W-:-:S03]  /*39e0*/  IMAD R16, R47, 0x100, R48 ;  /* 0x000001002f107824 */ /* 0x002fc600078e0230 */
[----:B------:R0:W-:Y:S01]  /*39f0*/  STS.U16 [R61+UR4+0x1c400], R23 ;  /* 0x01c400173d007988 */ /* 0x0001e20008000404 */
[----:B----4-:R-:W-:-:S03]  /*3a00*/  IMAD R20, R40, 0x100, R44 ;  /* 0x0000010028147824 */ /* 0x010fc600078e022c */
[----:B------:R1:W-:Y:S01]  /*3a10*/  STS.U16 [R61+UR4+0x1d400], R14 ;  /* 0x01d4000e3d007988 */ /* 0x0003e20008000404 */
[----:B--2---:R-:W-:-:S03]  /*3a20*/  IMAD R21, R37, 0x100, R39 ;  /* 0x0000010025157824 */ /* 0x004fc600078e0227 */
[----:B------:R5:W-:Y:S01]  /*3a30*/  STS.U16 [R61+UR4+0x1e400], R15 ;  /* 0x01e4000f3d007988 */ /* 0x000be20008000404 */
[----:B0-----:R-:W-:-:S03]  /*3a40*/  IMAD R23, R33, 0x100, R36 ;  /* 0x0000010021177824 */ /* 0x001fc600078e0224 */
[----:B------:R0:W-:Y:S01]  /*3a50*/  STS.U16 [R61+UR4+0x1f400], R25 ;  /* 0x01f400193d007988 */ /* 0x0001e20008000404 */
[----:B-1----:R-:W-:Y:S01]  /*3a60*/  IMAD R14, R53, 0x100, R54 ;  /* 0x00000100350e7824 */ /* 0x002fe200078e0236 */
[----:B------:R-:W-:Y:S01]  /*3a70*/  F2FP.F16.E4M3.UNPACK_B R22, R22 ;  /* 0x00000016ff16723e */ /* 0x000fe200020006ff */
[----:B-----5:R-:W-:Y:S02]  /*3a80*/  IMAD R15, R51, 0x100, R52 ;  /* 0x00000100330f7824 */ /* 0x020fe400078e0234 */
[----:B0-----:R-:W-:Y:S01]  /*3a90*/  IMAD R25, R29, 0x100, R31 ;  /* 0x000001001d197824 */ /* 0x001fe200078e021f */
[----:B------:R-:W-:Y:S01]  /*3aa0*/  F2FP.F16.E4M3.UNPACK_B R13, R13 ;  /* 0x0000000dff0d723e */ /* 0x000fe200020006ff */
[----:B------:R0:W-:Y:S01]  /*3ab0*/  STS.U16 [R10+UR4+0x1d800], R6 ;  /* 0x01d800060a007988 */ /* 0x0001e20008000404 */
        /* <DEDUP_REMOVED lines=27> */
[----:B------:R-:W-:Y:S02]  /*3c70*/  LOP3.LUT R0, R0, 0x60, RZ, 0x3c, !PT ;  /* 0x0000006000007812 */ /* 0x000fe400078e3cff */
[----:B0-----:R-:W-:Y:S01]  /*3c80*/  PRMT R6, R22, 0x7632, R6 ;  /* 0x0000763216067816 */ /* 0x001fe20000000006 */
[----:B------:R0:W-:Y:S01]  /*3c90*/  STS.U16 [R10+UR4+0x1b800], R2 ;  /* 0x01b800020a007988 */ /* 0x0001e20008000404 */
[----:B------:R-:W-:Y:S02]  /*3ca0*/  PRMT R3, R11, 0x7632, R3 ;  /* 0x000076320b037816 */ /* 0x000fe40000000003 */
[----:B------:R-:W-:Y:S01]  /*3cb0*/  PRMT R5, R13, 0x7632, R5 ;  /* 0x000076320d057816 */ /* 0x000fe20000000005 */
[----:B------:R1:W-:Y:S04]  /*3cc0*/  STS.U16 [R10+UR4+0x1c800], R4 ;  /* 0x01c800040a007988 */ /* 0x0003e80008000404 */
[----:B------:R2:W-:Y:S01]  /*3cd0*/  STS.U16 [R10+UR4+0x1e800], R8 ;  /* 0x01e800080a007988 */ /* 0x0005e20008000404 */
[----:B0-----:R-:W-:-:S03]  /*3ce0*/  PRMT R2, R18, 0x7632, R2 ;  /* 0x0000763212027816 */ /* 0x001fc60000000002 */
[----:B------:R0:W-:Y:S01]  /*3cf0*/  STS.U16 [R10+UR4+0x800], R11 ;  /* 0x0008000b0a007988 */ /* 0x0001e20008000404 */
[----:B-1----:R-:W-:-:S03]  /*3d00*/  PRMT R4, R19, 0x7632, R4 ;  /* 0x0000763213047816 */ /* 0x002fc60000000004 */
[----:B------:R-:W-:Y:S01]  /*3d10*/  STS.U16 [R10+UR4+0x1800], R13 ;  /* 0x0018000d0a007988 */ /* 0x000fe20008000404 */
[----:B--2---:R-:W-:-:S03]  /*3d20*/  PRMT R8, R32, 0x7632, R8 ;  /* 0x0000763220087816 */ /* 0x004fc60000000008 */
        /* <DEDUP_REMOVED lines=25> */
[----:B------:R-:W-:-:S02]  /*3ec0*/  PRMT R7, R24, 0x7632, R7 ;  /* 0x0000763218077816 */ /* 0x000fc40000000007 */
[----:B------:R-:W-:Y:S02]  /*3ed0*/  PRMT R9, R26, 0x7632, R9 ;  /* 0x000076321a097816 */ /* 0x000fe40000000009 */
[----:B0-----:R-:W-:Y:S01]  /*3ee0*/  PRMT R11, R35, 0x7632, R11 ;  /* 0x00007632230b7816 */ /* 0x001fe2000000000b */
[----:B---3--:R-:W-:-:S05]  /*3ef0*/  IMAD R12, R28, 0x100, R12 ;  /* 0x000001001c0c7824 */ /* 0x008fca00078e020c */
[----:B------:R-:W-:-:S05]  /*3f00*/  F2FP.F16.E4M3.UNPACK_B R12, R12 ;  /* 0x0000000cff0c723e */ /* 0x000fca00020006ff */
[----:B------:R0:W-:Y:S04]  /*3f10*/  STS.U16 [R10+UR4+0x1f800], R12 ;  /* 0x01f8000c0a007988 */ /* 0x0001e80008000404 */
[----:B------:R1:W-:Y:S04]  /*3f20*/  STS.U16 [R0+UR4+0x4c00], R6 ;  /* 0x004c000600007988 */ /* 0x0003e80008000404 */
[----:B------:R2:W-:Y:S01]  /*3f30*/  STS.U16 [R0+UR4+0xc00], R3 ;  /* 0x000c000300007988 */ /* 0x0005e20008000404 */
[----:B0-----:R-:W-:-:S03]  /*3f40*/  PRMT R10, R34, 0x7632, R10 ;  /* 0x00007632220a7816 */ /* 0x001fc6000000000a */
[----:B------:R0:W-:Y:S01]  /*3f50*/  STS.U16 [R0+UR4+0x1c00], R5 ;  /* 0x001c000500007988 */ /* 0x0001e20008000404 */
[----:B-1----:R-:W-:-:S03]  /*3f60*/  PRMT R6, R42, 0x7632, R6 ;  /* 0x000076322a067816 */ /* 0x002fc60000000006 */
[----:B------:R1:W-:Y:S01]  /*3f70*/  STS.U16 [R0+UR4+0x2c00], R2 ;  /* 0x002c000200007988 */ /* 0x0003e20008000404 */
[----:B--2---:R-:W-:-:S03]  /*3f80*/  PRMT R3, R27, 0x7632, R3 ;  /* 0x000076321b037816 */ /* 0x004fc60000000003 */
[----:B------:R2:W-:Y:S01]  /*3f90*/  STS.U16 [R0+UR4+0x3c00], R4 ;  /* 0x003c000400007988 */ /* 0x0005e20008000404 */
[----:B0-----:R-:W-:-:S03]  /*3fa0*/  PRMT R5, R30, 0x7632, R5 ;  /* 0x000076321e057816 */ /* 0x001fc60000000005 */
[----:B------:R0:W-:Y:S01]  /*3fb0*/  STS.U16 [R0+UR4+0x9c00], R8 ;  /* 0x009c000800007988 */ /* 0x0001e20008000404 */
[----:B-1----:R-:W-:-:S03]  /*3fc0*/  PRMT R2, R38, 0x7632, R2 ;  /* 0x0000763226027816 */ /* 0x002fc60000000002 */
[----:B------:R1:W-:Y:S01]  /*3fd0*/  STS.U16 [R0+UR4+0xec00], R6 ;  /* 0x00ec000600007988 */ /* 0x0003e20008000404 */
[----:B--2---:R-:W-:Y:S02]  /*3fe0*/  PRMT R4, R41, 0x7632, R4 ;  /* 0x0000763229047816 */ /* 0x004fe40000000004 */
[----:B0-----:R-:W-:Y:S01]  /*3ff0*/  PRMT R8, R14, 0x7632, R8 ;  /* 0x000076320e087816 */ /* 0x001fe20000000008 */
[----:B------:R0:W-:Y:S01]  /*4000*/  STS.U16 [R0+UR4+0x5c00], R7 ;  /* 0x005c000700007988 */ /* 0x0001e20008000404 */
[----:B-1----:R-:W-:-:S03]  /*4010*/  PRMT R6, R21, 0x7632, R6 ;  /* 0x0000763215067816 */ /* 0x002fc60000000006 */
        /* <DEDUP_REMOVED lines=12> */
[----:B--2---:R-:W-:-:S03]  /*40e0*/  PRMT R11, R16, 0x7632, R11 ;  /* 0x00007632100b7816 */ /* 0x004fc6000000000b */
[----:B------:R2:W-:Y:S01]  /*40f0*/  STS.U16 [R0+UR4+0x13c00], R8 ;  /* 0x013c000800007988 */ /* 0x0005e20008000404 */
[----:B0-----:R-:W-:Y:S02]  /*4100*/  PRMT R2, R17, 0x7632, R2 ;  /* 0x0000763211027816 */ /* 0x001fe40000000002 */
[----:B-1----:R-:W-:Y:S01]  /*4110*/  PRMT R4, R20, 0x7632, R4 ;  /* 0x0000763214047816 */ /* 0x002fe20000000004 */
[----:B------:R0:W-:Y:S01]  /*4120*/  STS.U16 [R0+UR4+0xfc00], R7 ;  /* 0x00fc000700007988 */ /* 0x0001e20008000404 */
[----:B--2---:R-:W-:-:S03]  /*4130*/  PRMT R8, R6, 0x7632, R8 ;  /* 0x0000763206087816 */ /* 0x004fc60000000008 */
        /* <DEDUP_REMOVED lines=9> */
[----:B-1----:R-:W-:Y:S02]  /*41d0*/  PRMT R10, R8, 0x7632, R10 ;  /* 0x00007632080a7816 */ /* 0x002fe4000000000a */
[----:B--2---:R-:W-:Y:S01]  /*41e0*/  PRMT R11, R12, 0x7632, R11 ;  /* 0x000076320c0b7816 */ /* 0x004fe2000000000b */
[----:B------:R0:W-:Y:S04]  /*41f0*/  STS.U16 [R0+UR4+0x16c00], R2 ;  /* 0x016c000200007988 */ /* 0x0001e80008000404 */
[----:B------:R-:W-:Y:S04]  /*4200*/  STS.U16 [R0+UR4+0x17c00], R4 ;  /* 0x017c000400007988 */ /* 0x000fe80008000404 */
[----:B------:R-:W-:Y:S04]  /*4210*/  STS.U16 [R0+UR4+0x18c00], R6 ;  /* 0x018c000600007988 */ /* 0x000fe80008000404 */
[----:B------:R-:W-:Y:S01]  /*4220*/  STS.U16 [R0+UR4+0x19c00], R7 ;  /* 0x019c000700007988 */ /* 0x000fe20008000404 */
[----:B0-----:R-:W-:-:S03]  /*4230*/  IMAD.MOV.U32 R2, RZ, RZ, 0x3f800000 ;  /* 0x3f800000ff027424 */ /* 0x001fc600078e00ff */
[----:B------:R-:W-:Y:S04]  /*4240*/  STS.U16 [R0+UR4+0x1ac00], R9 ;  /* 0x01ac000900007988 */ /* 0x000fe80008000404 */
[----:B------:R0:W-:Y:S04]  /*4250*/  STS.U16 [R0+UR4+0x1bc00], R3 ;  /* 0x01bc000300007988 */ /* 0x0001e80008000404 */
[----:B------:R-:W-:Y:S04]  /*4260*/  STS.U16 [R0+UR4+0x1cc00], R5 ;  /* 0x01cc000500007988 */ /* 0x000fe80008000404 */
[----:B------:R-:W-:Y:S01]  /*4270*/  STS.U16 [R0+UR4+0x1dc00], R8 ;  /* 0x01dc000800007988 */ /* 0x000fe20008000404 */
[----:B0-----:R-:W-:-:S03]  /*4280*/  IMAD.MOV.U32 R3, RZ, RZ, 0x3f800000 ;  /* 0x3f800000ff037424 */ /* 0x001fc600078e00ff */
[----:B------:R-:W-:Y:S04]  /*4290*/  STS.U16 [R0+UR4+0x1ec00], R10 ;  /* 0x01ec000a00007988 */ /* 0x000fe80008000404 */
[----:B------:R0:W-:Y:S02]  /*42a0*/  STS.U16 [R0+UR4+0x1fc00], R11 ;  /* 0x01fc000b00007988 */ /* 0x0001e40008000404 */
[----:B0-----:R-:W-:-:S05]  /*42b0*/  IMAD.MOV.U32 R0, RZ, RZ, -0x800000 ;  /* 0xff800000ff007424 */ /* 0x001fca00078e00ff */
[----:B------:R0:W-:Y:S04]  /*42c0*/  STL [R1+0x1ec], R0 ;  /* 0x0001ec0001007387 */ /* 0x0001e80000100800 */
[----:B------:R0:W-:Y:S04]  /*42d0*/  STL [R1+0x358], R3 ;  /* 0x0003580301007387 */ /* 0x0001e80000100800 */
[----:B------:R0:W-:Y:S04]  /*42e0*/  STL [R1+0x360], R2 ;  /* 0x0003600201007387 */ /* 0x0001e80000100800 */
[----:B------:R0:W-:Y:S04]  /*42f0*/  STL [R1+0x2a0], RZ ;  /* 0x0002a0ff01007387 */ /* 0x0001e80000100800 */
[----:B------:R0:W-:Y:S04]  /*4300*/  STL [R1+0x1e8], R0 ;  /* 0x0001e80001007387 */ /* 0x0001e80000100800 */
[----:B------:R0:W-:Y:S04]  /*4310*/  STL [R1+0x2a4], RZ ;  /* 0x0002a4ff01007387 */ /* 0x0001e80000100800 */
        /* <DEDUP_REMOVED lines=112> */
[----:B------:R0:W-:Y:S01]  /*4a20*/  STL [R1+0x348], RZ ;  /* 0x000348ff01007387 */ /* 0x0001e20000100800 */
[----:B------:R-:W1:Y:S03]  /*4a30*/  S2R R29, SR_TID.X ;  /* 0x00000000001d7919 */ /* 0x000e660000002100 */
        /* <DEDUP_REMOVED lines=13> */
[----:B------:R-:W-:Y:S01]  /*4b10*/  UISETP.GE.AND UP0, UPT, UR12, 0x1, UPT ;  /* 0x000000010c00788c */ /* 0x000fe2000bf06270 */
[----:B-1----:R-:W-:-:S08]  /*4b20*/  LOP3.LUT P0, RZ, R29, 0x100, RZ, 0xc0, !PT ;  /* 0x000001001dff7812 */ /* 0x002fd0000780c0ff */
[----:B0-----:R-:W-:Y:S05]  /*4b30*/  BRA.U !UP0, `(.L_x_0) ;  /* 0x000000e9082c7547 */ /* 0x001fea000b800000 */
[----:B------:R-:W0:Y:S01]  /*4b40*/  S2R R28, SR_TID.X ;  /* 0x00000000001c7919 */ /* 0x000e220000002100 */
[----:B------:R-:W1:Y:S01]  /*4b50*/  LDC.64 R2, c[0x0][0x3c0] ;  /* 0x0000f000ff027b82 */ /* 0x000e620000000a00 */
[--C-:B------:R-:W-:Y:S01]  /*4b60*/  SHF.R.S32.HI R0, RZ, 0x1, R29.reuse ;  /* 0x00000001ff007819 */ /* 0x100fe2000001141d */
[----:B------:R-:W2:Y:S01]  /*4b70*/  LDCU UR5, c[0x0][0x3c8] ;  /* 0x00007900ff0577ac */ /* 0x000ea20008000800 */
[--C-:B------:R-:W-:Y:S02]  /*4b80*/  SHF.R.U32.HI R8, RZ, 0x1, R29.reuse ;  /* 0x00000001ff087819 */ /* 0x100fe4000001161d */
[----:B------:R-:W-:Y:S01]  /*4b90*/  SGXT R0, R0, 0x1 ;  /* 0x000000010000781a */ /* 0x000fe20000000200 */
[----:B------:R-:W3:Y:S01]  /*4ba0*/  LDCU.64 UR8, c[0x0][0x3d0] ;  /* 0x00007a00ff0877ac */ /* 0x000ee20008000a00 */
[----:B------:R-:W-:Y:S01]  /*4bb0*/  SHF.R.U32.HI R21, RZ, 0x6, R29 ;  /* 0x00000006ff157819 */ /* 0x000fe2000001161d */
[----:B------:R-:W4:Y:S01]  /*4bc0*/  LDC.64 R6, c[0x0][0x390] ;  /* 0x0000e400ff067b82 */ /* 0x000f220000000a00 */
[----:B------:R-:W-:Y:S01]  /*4bd0*/  LOP3.LUT R0, R0, 0x840, RZ, 0xc0, !PT ;  /* 0x0000084000007812 */ /* 0x000fe200078ec0ff */
[----:B------:R-:W5:Y:S01]  /*4be0*/  LDCU.64 UR14, c[0x0][0x388] ;  /* 0x00007100ff0e77ac */ /* 0x000f620008000a00 */
[----:B------:R-:W-:-:S02]  /*4bf0*/  SGXT.U32 R21, R21, 0x3 ;  /* 0x000000031515781a */ /* 0x000fc40000000000 */
[----:B------:R-:W-:Y:S01]  /*4c00*/  LEA.HI R19, R29, 0x18, RZ, 0x1a ;  /* 0x000000181d137811 */ /* 0x000fe200078fd0ff */
[----:B------:R-:W0:Y:S01]  /*4c10*/  LDCU UR13, c[0x0][0x3a8] ;  /* 0x00007500ff0d77ac */ /* 0x000e220008000800 */
[----:B-1----:R-:W-:Y:S01]  /*4c20*/  IMAD.MOV.U32 R15, RZ, RZ, R3 ;  /* 0x000000ffff0f7224 */ /* 0x002fe200078e0003 */
[----:B------:R1:W-:Y:S01]  /*4c30*/  STL [R1+0x35c], R3 ;  /* 0x00035c0301007387 */ /* 0x0003e20000100800 */
[----:B------:R-:W-:Y:S01]  /*4c40*/  IMAD.MOV.U32 R11, RZ, RZ, R2 ;  /* 0x000000ffff0b7224 */ /* 0x000fe200078e0002 */
[----:B0-----:R-:W-:-:S04]  /*4c50*/  SHF.R.U32.HI R28, RZ, 0x8, R28 ;  /* 0x00000008ff1c7819 */ /* 0x001fc8000001161c */
[----:B------:R-:W-:Y:S02]  /*4c60*/  SGXT.U32 R28, R28, 0x1 ;  /* 0x000000011c1c781a */ /* 0x000fe40000000000 */
[----:B-1----:R-:W-:-:S03]  /*4c70*/  SHF.R.S32.HI R3, RZ, 0x3, R29 ;  /* 0x00000003ff037819 */ /* 0x002fc6000001141d */
[----:B------:R-:W-:Y:S01]  /*4c80*/  IMAD R4, R28, R15, RZ ;  /* 0x0000000f1c047224 */ /* 0x000fe200078e02ff */
[----:B------:R-:W-:Y:S01]  /*4c90*/  SGXT R3, R3, 0x1 ;  /* 0x000000010303781a */ /* 0x000fe20000000200 */
[----:B------:R-:W0:Y:S02]  /*4ca0*/  S2R R28, SR_TID.X ;  /* 0x00000000001c7919 */ /* 0x000e240000002100 */
[----:B------:R-:W-:Y:S01]  /*4cb0*/  IMAD R10, R15, 0x2, R4 ;  /* 0x000000020f0a7824 */ /* 0x000fe200078e0204 */
[----:B------:R-:W-:Y:S02]  /*4cc0*/  LOP3.LUT R3, R0, 0x420, R3, 0xf8, !PT ;  /* 0x0000042000037812 */ /* 0x000fe400078ef803 */
[----:B------:R-:W-:Y:S01]  /*4cd0*/  LOP3.LUT R0, R29, 0x1, RZ, 0xc0, !PT ;  /* 0x000000011d007812 */ /* 0x000fe200078ec0ff */
[----:B------:R-:W-:-:S04]  /*4ce0*/  IMAD R12, R15, 0x2, R10 ;  /* 0x000000020f0c7824 */ /* 0x000fc800078e020a */
[----:B------:R-:W-:Y:S02]  /*4cf0*/  IMAD.MOV R5, RZ, RZ, -R0 ;  /* 0x000000ffff057224 */ /* 0x000fe400078e0a00 */
[----:B------:R-:W-:Y:S02]  /*4d00*/  IMAD.SHL.U32 R2, R0, 0x2, RZ ;  /* 0x0000000200027824 */ /* 0x000fe400078e00ff */
[----:B------:R-:W-:Y:S01]  /*4d10*/  IMAD R14, R15, 0x2, R12 ;  /* 0x000000020f0e7824 */ /* 0x000fe200078e020c */
[----:B------:R-:W-:Y:S02]  /*4d20*/  LOP3.LUT R0, R5, 0x210, RZ, 0xc0, !PT ;  /* 0x0000021005007812 */ /* 0x000fe400078ec0ff */
[----:B------:R-:W-:Y:S01]  /*4d30*/  SGXT.U32 R5, R8, 0x1 ;  /* 0x000000010805781a */ /* 0x000fe20000000000 */
[----:B------:R-:W-:Y:S01]  /*4d40*/  IMAD R16, R15, 0x2, R14 ;  /* 0x000000020f107824 */ /* 0x000fe200078e020e */
[--C-:B------:R-:W-:Y:S02]  /*4d50*/  LOP3.LUT R8, R2, 0x1c, R29.reuse, 0xf8, !PT ;  /* 0x0000001c02087812 */ /* 0x100fe400078ef81d */
[----:B------:R-:W-:Y:S01]  /*4d60*/  LOP3.LUT R2, R0, 0x1f0, R29, 0x78, !PT ;  /* 0x000001f000027812 */ /* 0x000fe200078e781d */
[----:B------:R-:W-:Y:S01]  /*4d70*/  IMAD.SHL.U32 R0, R29, 0x400, RZ ;  /* 0x000004001d007824 */ /* 0x000fe200078e00ff */
[----:B------:R-:W-:Y:S01]  /*4d80*/  LOP3.LUT R5, R8, R5, RZ, 0xfc, !PT ;  /* 0x0000000508057212 */ /* 0x000fe200078efcff */
[----:B------:R-:W-:Y:S01]  /*4d90*/  IMAD R18, R15, 0x2, R16 ;  /* 0x000000020f127824 */ /* 0x000fe200078e0210 */
[----:B------:R-:W-:-:S02]  /*4da0*/  LOP3.LUT R3, R2, R3, RZ, 0x3c, !PT ;  /* 0x0000000302037212 */ /* 0x000fc400078e3cff */
[----:B------:R-:W-:Y:S01]  /*4db0*/  LOP3.LUT R2, R0, 0x1000, RZ, 0xc0, !PT ;  /* 0x0000100000027812 */ /* 0x000fe200078ec0ff */
[----:B------:R-:W-:Y:S01]  /*4dc0*/  IMAD R0, R11, UR6, RZ ;  /* 0x000000060b007c24 */ /* 0x000fe2000f8e02ff */
[----:B------:R1:W-:Y:S01]  /*4dd0*/  STL [R1+0x350], R5 ;  /* 0x0003500501007387 */ /* 0x0003e20000100800 */
[----:B------:R-:W-:Y:S01]  /*4de0*/  IMAD R22, R15, 0x2, R18 ;  /* 0x000000020f167824 */ /* 0x000fe200078e0212 */
[----:B------:R-:W-:Y:S01]  /*4df0*/  IADD3 R3, PT, PT, R3, UR4, R2 ;  /* 0x0000000403037c10 */ /* 0x000fe2000fffe002 */
[----:B---3--:R-:W-:Y:S01]  /*4e00*/  UIMAD UR4, UR6, UR8, URZ ;  /* 0x00000008060472a4 */ /* 0x008fe2000f8e02ff */
[----:B0-----:R-:W-:Y:S01]  /*4e10*/  LOP3.LUT R28, R28, 0xff, RZ, 0xc0, !PT ;  /* 0x000000ff1c1c7812 */ /* 0x001fe200078ec0ff */
[----:B------:R-:W-:Y:S01]  /*4e20*/  IMAD R24, R15, 0x2, R22 ;  /* 0x000000020f187824 */ /* 0x000fe200078e0216 */
[----:B------:R-:W-:Y:S01]  /*4e30*/  LOP3.LUT R2, R29, 0x3f, RZ, 0xc0, !PT ;  /* 0x0000003f1d027812 */ /* 0x000fe200078ec0ff */
[----:B------:R0:W-:Y:S02]  /*4e40*/  STL [R1+0x2bc], R3 ;  /* 0x0002bc0301007387 */ /* 0x0001e40000100800 */
[----:B--2---:R-:W-:Y:S01]  /*4e50*/  IMAD R9, R28, UR5, RZ ;  /* 0x000000051c097c24 */ /* 0x004fe2000f8e02ff */
[----:B------:R-:W-:Y:S01]  /*4e60*/  USHF.R.S32.HI UR5, URZ, 0x1f, UR4 ;  /* 0x0000001fff057899 */ /* 0x000fe20008011404 */
[----:B-1----:R-:W-:-:S02]  /*4e70*/  IMAD R5, R2, UR9, RZ ;  /* 0x0000000902057c24 */ /* 0x002fc4000f8e02ff */
[----:B------:R-:W-:Y:S01]  /*4e80*/  IMAD R26, R15, 0x2, R24 ;  /* 0x000000020f1a7824 */ /* 0x000fe200078e0218 */
[----:B------:R-:W-:Y:S01]  /*4e90*/  SHF.R.S32.HI R8, RZ, 0x1f, R9 ;  /* 0x0000001fff087819 */ /* 0x000fe20000011409 */
[----:B------:R-:W1:Y:S01]  /*4ea0*/  LDC R2, c[0x0][0x3d8] ;  /* 0x0000f600ff027b82 */ /* 0x000e620000000800 */
[----:B-----5:R-:W-:Y:S01]  /*4eb0*/  IADD3 R9, P1, P2, R9, UR14, R0 ;  /* 0x0000000e09097c10 */ /* 0x020fe2000fa3e000 */
[C---:B------:R-:W-:Y:S01]  /*4ec0*/  IMAD R28, R15.reuse, 0x2, R26 ;  /* 0x000000020f1c7824 */ /* 0x040fe200078e021a */
[----:B0-----:R-:W-:Y:S02]  /*4ed0*/  SHF.R.S32.HI R3, RZ, 0x1f, R0 ;  /* 0x0000001fff037819 */ /* 0x001fe40000011400 */
[----:B------:R-:W-:Y:S01]  /*4ee0*/  SHF.R.S32.HI R0, RZ, 0x1f, R5 ;  /* 0x0000001fff007819 */ /* 0x000fe20000011405 */
[----:B------:R-:W-:Y:S01]  /*4ef0*/  IMAD R30, R15, 0x2, R28 ;  /* 0x000000020f1e7824 */ /* 0x000fe200078e021c */
[----:B------:R-:W-:Y:S02]  /*4f00*/  IADD3.X R3, PT, PT, R8, UR15, R3, P1, P2 ;  /* 0x0000000f08037c10 */ /* 0x000fe40008fe4403 */
[----:B----4-:R-:W-:Y:S01]  /*4f10*/  IADD3 R6, P1, P2, R5, UR4, R6 ;  /* 0x0000000405067c10 */ /* 0x010fe2000fa3e006 */
[C---:B------:R-:W-:Y:S01]  /*4f20*/  IMAD R32, R15.reuse, 0x2, R30 ;  /* 0x000000020f207824 */ /* 0x040fe200078e021e */
[-C--:B------:R-:W-:Y:S01]  /*4f30*/  IADD3 R8, P3, PT, R4, R9.reuse, RZ ;  /* 0x0000000904087210 */ /* 0x080fe20007f7e0ff */
[----:B------:R-:W-:Y:S01]  /*4f40*/  UMOV UR4, URZ ;  /* 0x000000ff00047c82 */ /* 0x000fe20008000000 */
[----:B------:R-:W-:Y:S01]  /*4f50*/  IADD3 R5, P4, PT, R10, R9, RZ ;  /* 0x000000090a057210 */ /* 0x000fe20007f9e0ff */
[----:B------:R-:W-:Y:S01]  /*4f60*/  IMAD R34, R15, 0x2, R32 ;  /* 0x000000020f227824 */ /* 0x000fe200078e0220 */
[----:B------:R-:W-:Y:S01]  /*4f70*/  LEA.HI.X.SX32 R11, R4, R3, 0x1, P3 ;  /* 0x00000003040b7211 */ /* 0x000fe200018f0eff */
[----:B------:R0:W-:Y:S01]  /*4f80*/  STL [R1+0x368], R8 ;  /* 0x0003680801007387 */ /* 0x0001e20000100800 */
[----:B------:R-:W-:-:S02]  /*4f90*/  IADD3 R4, P5, PT, R14, R9, RZ ;  /* 0x000000090e047210 */ /* 0x000fc40007fbe0ff */
[----:B------:R-:W-:Y:S01]  /*4fa0*/  LEA.HI.X.SX32 R10, R10, R3, 0x1, P4 ;  /* 0x000000030a0a7211 */ /* 0x000fe200020f0eff */
[----:B------:R2:W-:Y:S01]  /*4fb0*/  STL [R1+0x370], R5 ;  /* 0x0003700501007387 */ /* 0x0005e20000100800 */
[----:B------:R-:W-:Y:S01]  /*4fc0*/  IADD3.X R0, PT, PT, R0, UR5, R7, P1, P2 ;  /* 0x0000000500007c10 */ /* 0x000fe20008fe4407 */
[----:B------:R-:W-:Y:S01]  /*4fd0*/  UMOV UR5, URZ ;  /* 0x000000ff00057c82 */ /* 0x000fe20008000000 */
[----:B------:R-:W-:Y:S01]  /*4fe0*/  LEA.HI R7, R29, 0xc8, RZ, 0x1a ;  /* 0x000000c81d077811 */ /* 0x000fe200078fd0ff */
[----:B------:R-:W-:Y:S01]  /*4ff0*/  STL [R1+0x364], R11 ;  /* 0x0003640b01007387 */ /* 0x000fe20000100800 */
[-C--:B-1----:R-:W-:Y:S01]  /*5000*/  IMAD R21, R21, R2.reuse, RZ ;  /* 0x0000000215157224 */ /* 0x082fe200078e02ff */
[----:B------:R-:W-:Y:S01]  /*5010*/  LOP3.LUT P1, RZ, R29, 0x2, RZ, 0xc0, !PT ;  /* 0x000000021dff7812 */ /* 0x000fe2000782c0ff */
[----:B0-----:R-:W-:Y:S01]  /*5020*/  IMAD R8, R15, 0x2, R34 ;  /* 0x000000020f087824 */ /* 0x001fe200078e0222 */
[----:B------:R-:W-:Y:S01]  /*5030*/  LOP3.LUT P2, RZ, R29, 0x1, RZ, 0xc0, !PT ;  /* 0x000000011dff7812 */ /* 0x000fe2000784c0ff */
[----:B------:R-:W-:Y:S01]  /*5040*/  IMAD R19, R19, R2, RZ ;  /* 0x0000000213137224 */ /* 0x000fe200078e02ff */
[----:B--2---:R-:W-:Y:S01]  /*5050*/  IADD3 R5, P3, PT, R12, R9, RZ ;  /* 0x000000090c057210 */ /* 0x004fe20007f7e0ff */
[----:B------:R-:W-:-:S02]  /*5060*/  IMAD R20, R15, 0x2, R8 ;  /* 0x000000020f147824 */ /* 0x000fc400078e0208 */
[----:B------:R-:W-:Y:S02]  /*5070*/  IMAD R7, R7, R2, RZ ;  /* 0x0000000207077224 */ /* 0x000fe400078e02ff */
[----:B------:R0:W-:Y:S01]  /*5080*/  STL [R1+0x378], R5 ;  /* 0x0003780501007387 */ /* 0x0001e20000100800 */
[----:B------:R-:W-:-:S03]  /*5090*/  IMAD R36, R15, 0x2, R20 ;  /* 0x000000020f247824 */ /* 0x000fc600078e0214 */
[----:B------:R1:W-:Y:S04]  /*50a0*/  STL [R1+0x380], R4 ;  /* 0x0003800401007387 */ /* 0x0003e80000100800 */
[----:B------:R2:W-:Y:S01]  /*50b0*/  STL [R1+0x36c], R10 ;  /* 0x00036c0a01007387 */ /* 0x0005e20000100800 */
[-C--:B0-----:R-:W-:Y:S01]  /*50c0*/  LEA.HI.X.SX32 R5, R12, R3.reuse, 0x1, P3 ;  /* 0x000000030c057211 */ /* 0x081fe200018f0eff */
[----:B------:R-:W-:Y:S01]  /*50d0*/  IMAD R12, R15, 0x2, R36 ;  /* 0x000000020f0c7824 */ /* 0x000fe200078e0224 */
[----:B-1----:R-:W-:-:S03]  /*50e0*/  LEA.HI.X.SX32 R4, R14, R3, 0x1, P5 ;  /* 0x000000030e047211 */ /* 0x002fc600028f0eff */
[----:B------:R0:W-:Y:S01]  /*50f0*/  STL [R1+0x374], R5 ;  /* 0x0003740501007387 */ /* 0x0001e20000100800 */
[----:B--2---:R-:W-:-:S03]  /*5100*/  IADD3 R10, P3, PT, R16, R9, RZ ;  /* 0x00000009100a7210 */ /* 0x004fc60007f7e0ff */
[----:B------:R1:W-:Y:S04]  /*5110*/  STL [R1+0x37c], R4 ;  /* 0x00037c0401007387 */ /* 0x0003e80000100800 */
[----:B------:R2:W-:Y:S01]  /*5120*/  STL [R1+0x388], R10 ;  /* 0x0003880a01007387 */ /* 0x0005e20000100800 */
[-C--:B0-----:R-:W-:Y:S02]  /*5130*/  IADD3 R5, P4, PT, R18, R9.reuse, RZ ;  /* 0x0000000912057210 */ /* 0x081fe40007f9e0ff */
[----:B-1----:R-:W-:-:S03]  /*5140*/  IADD3 R4, P5, PT, R22, R9, RZ ;  /* 0x0000000916047210 */ /* 0x002fc60007fbe0ff */
[----:B------:R0:W-:Y:S01]  /*5150*/  STL [R1+0x390], R5 ;  /* 0x0003900501007387 */ /* 0x0001e20000100800 */
[----:B--2---:R-:W-:-:S03]  /*5160*/  LEA.HI.X.SX32 R10, R16, R3, 0x1, P3 ;  /* 0x00000003100a7211 */ /* 0x004fc600018f0eff */
[----:B------:R1:W-:Y:S04]  /*5170*/  STL [R1+0x398], R4 ;  /* 0x0003980401007387 */ /* 0x0003e80000100800 */
[----:B------:R2:W-:Y:S01]  /*5180*/  STL [R1+0x384], R10 ;  /* 0x0003840a01007387 */ /* 0x0005e20000100800 */
[-C--:B0-----:R-:W-:Y:S01]  /*5190*/  LEA.HI.X.SX32 R5, R18, R3.reuse, 0x1, P4 ;  /* 0x0000000312057211 */ /* 0x081fe200020f0eff */
[----:B------:R-:W-:Y:S01]  /*51a0*/  IMAD R18, R15, 0x2, R12 ;  /* 0x000000020f127824 */ /* 0x000fe200078e020c */
[----:B-1----:R-:W-:-:S03]  /*51b0*/  LEA.HI.X.SX32 R4, R22, R3, 0x1, P5 ;  /* 0x0000000316047211 */ /* 0x002fc600028f0eff */
[----:B------:R0:W-:Y:S01]  /*51c0*/  STL [R1+0x38c], R5 ;  /* 0x00038c0501007387 */ /* 0x0001e20000100800 */
[C---:B------:R-:W-:Y:S01]  /*51d0*/  IMAD R16, R15.reuse, 0x2, R18 ;  /* 0x000000020f107824 */ /* 0x040fe200078e0212 */
[----:B--2---:R-:W-:Y:S02]  /*51e0*/  IADD3 R10, P3, PT, R24, R9, RZ ;  /* 0x00000009180a7210 */ /* 0x004fe40007f7e0ff */
[----:B------:R1:W-:Y:S01]  /*51f0*/  STL [R1+0x394], R4 ;  /* 0x0003940401007387 */ /* 0x0003e20000100800 */
[----:B------:R-:W-:-:S03]  /*5200*/  IMAD R14, R15, 0x2, R16 ;  /* 0x000000020f0e7824 */ /* 0x000fc600078e0210 */
[----:B------:R2:W-:Y:S01]  /*5210*/  STL [R1+0x3a0], R10 ;  /* 0x0003a00a01007387 */ /* 0x0005e20000100800 */
[-C--:B0-----:R-:W-:Y:S02]  /*5220*/  IADD3 R5, P4, PT, R26, R9.reuse, RZ ;  /* 0x000000091a057210 */ /* 0x081fe40007f9e0ff */
[----:B-1----:R-:W-:-:S03]  /*5230*/  IADD3 R4, P5, PT, R28, R9, RZ ;  /* 0x000000091c047210 */ /* 0x002fc60007fbe0ff */
[----:B------:R0:W-:Y:S01]  /*5240*/  STL [R1+0x3a8], R5 ;  /* 0x0003a80501007387 */ /* 0x0001e20000100800 */
[----:B--2---:R-:W-:-:S03]  /*5250*/  LEA.HI.X.SX32 R10, R24, R3, 0x1, P3 ;  /* 0x00000003180a7211 */ /* 0x004fc600018f0eff */
[----:B------:R1:W-:Y:S04]  /*5260*/  STL [R1+0x3b0], R4 ;  /* 0x0003b00401007387 */ /* 0x0003e80000100800 */
[----:B------:R2:W-:Y:S01]  /*5270*/  STL [R1+0x39c], R10 ;  /* 0x00039c0a01007387 */ /* 0x0005e20000100800 */
[-C--:B0-----:R-:W-:Y:S02]  /*5280*/  LEA.HI.X.SX32 R5, R26, R3.reuse, 0x1, P4 ;  /* 0x000000031a057211 */ /* 0x081fe400020f0eff */
[----:B-1----:R-:W-:-:S03]  /*5290*/  LEA.HI.X.SX32 R4, R28, R3, 0x1, P5 ;  /* 0x000000031c047211 */ /* 0x002fc600028f0eff */
[----:B------:R0:W-:Y:S01]  /*52a0*/  STL [R1+0x3a4], R5 ;  /* 0x0003a40501007387 */ /* 0x0001e20000100800 */
[----:B--2---:R-:W-:-:S03]  /*52b0*/  IADD3 R10, P3, PT, R30, R9, RZ ;  /* 0x000000091e0a7210 */ /* 0x004fc60007f7e0ff */
[----:B------:R1:W-:Y:S04]  /*52c0*/  STL [R1+0x3ac], R4 ;  /* 0x0003ac0401007387 */ /* 0x0003e80000100800 */
[----:B------:R2:W-:Y:S01]  /*52d0*/  STL [R1+0x3b8], R10 ;  /* 0x0003b80a01007387 */ /* 0x0005e20000100800 */
[-C--:B0-----:R-:W-:Y:S02]  /*52e0*/  IADD3 R5, P5, PT, R34, R9.reuse, RZ ;  /* 0x0000000922057210 */ /* 0x081fe40007fbe0ff */
[----:B-1----:R-:W-:-:S04]  /*52f0*/  IADD3 R4, P4, PT, R32, R9, RZ ;  /* 0x0000000920047210 */ /* 0x002fc80007f9e0ff */
[----:B------:R-:W-:Y:S01]  /*5300*/  LEA.HI.X.SX32 R11, R32, R3, 0x1, P4 ;  /* 0x00000003200b7211 */ /* 0x000fe200020f0eff */
[----:B------:R0:W-:Y:S01]  /*5310*/  STL [R1+0x3c0], R4 ;  /* 0x0003c00401007387 */ /* 0x0001e20000100800 */
[----:B--2---:R-:W-:-:S03]  /*5320*/  IMAD R10, R15, 0x2, R14 ;  /* 0x000000020f0a7824 */ /* 0x004fc600078e020e */
[----:B------:R1:W-:Y:S01]  /*5330*/  STL [R1+0x4c8], R5 ;  /* 0x0004c80501007387 */ /* 0x0003e20000100800 */
[----:B0-----:R-:W-:Y:S02]  /*5340*/  LEA.HI.X.SX32 R4, R30, R3, 0x1, P3 ;  /* 0x000000031e047211 */ /* 0x001fe400018f0eff */
[----:B------:R-:W-:Y:S02]  /*5350*/  IADD3 R13, P3, PT, R8, R9, RZ ;  /* 0x00000009080d7210 */ /* 0x000fe40007f7e0ff */
[-C--:B-1----:R-:W-:Y:S01]  /*5360*/  LEA.HI.X.SX32 R5, R34, R3.reuse, 0x1, P5 ;  /* 0x0000000322057211 */ /* 0x082fe200028f0eff */
[----:B------:R0:W-:Y:S01]  /*5370*/  STL [R1+0x3b4], R4 ;  /* 0x0003b40401007387 */ /* 0x0001e20000100800 */
[----:B------:R-:W-:-:S03]  /*5380*/  LEA.HI.X.SX32 R8, R8, R3, 0x1, P3 ;  /* 0x0000000308087211 */ /* 0x000fc600018f0eff */
[----:B------:R1:W-:Y:S04]  /*5390*/  STL [R1+0x3bc], R11 ;  /* 0x0003bc0b01007387 */ /* 0x0003e80000100800 */
[----:B------:R2:W-:Y:S01]  /*53a0*/  STL [R1+0x4c4], R5 ;  /* 0x0004c40501007387 */ /* 0x0005e20000100800 */
[----:B0-----:R-:W-:-:S03]  /*53b0*/  IMAD R4, R15, 0x2, R10 ;  /* 0x000000020f047824 */ /* 0x001fc600078e020a */
[----:B------:R0:W-:Y:S01]  /*53c0*/  STL [R1+0x4d0], R13 ;  /* 0x0004d00d01007387 */ /* 0x0001e20000100800 */
[-C--:B-1----:R-:W-:Y:S02]  /*53d0*/  IADD3 R11, P4, PT, R20, R9.reuse, RZ ;  /* 0x00000009140b7210 */ /* 0x082fe40007f9e0ff */
[----:B--2---:R-:W-:-:S03]  /*53e0*/  IADD3 R5, P5, PT, R36, R9, RZ ;  /* 0x0000000924057210 */ /* 0x004fc60007fbe0ff */
[----:B------:R1:W-:Y:S01]  /*53f0*/  STL [R1+0x4d8], R11 ;  /* 0x0004d80b01007387 */ /* 0x0003e20000100800 */
[----:B0-----:R-:W-:-:S03]  /*5400*/  IMAD R13, R15, 0x2, R4 ;  /* 0x000000020f0d7824 */ /* 0x001fc600078e0204 */
[----:B------:R0:W-:Y:S04]  /*5410*/  STL [R1+0x4e0], R5 ;  /* 0x0004e00501007387 */ /* 0x0001e80000100800 */
[----:B------:R2:W-:Y:S01]  /*5420*/  STL [R1+0x4cc], R8 ;  /* 0x0004cc0801007387 */ /* 0x0005e20000100800 */
[-C--:B-1----:R-:W-:Y:S02]  /*5430*/  LEA.HI.X.SX32 R11, R36, R3.reuse, 0x1, P5 ;  /* 0x00000003240b7211 */ /* 0x082fe400028f0eff */
[----:B0-----:R-:W-:Y:S02]  /*5440*/  LEA.HI.X.SX32 R5, R20, R3, 0x1, P4 ;  /* 0x0000000314057211 */ /* 0x001fe400020f0eff */
[----:B------:R-:W-:Y:S01]  /*5450*/  IADD3 R17, P4, PT, R18, R9, RZ ;  /* 0x0000000912117210 */ /* 0x000fe20007f9e0ff */
[----:B--2---:R-:W-:-:S02]  /*5460*/  IMAD R8, R15, 0x2, R13 ;  /* 0x000000020f087824 */ /* 0x004fc400078e020d */
[----:B------:R0:W-:Y:S01]  /*5470*/  STL [R1+0x4d4], R5 ;  /* 0x0004d40501007387 */ /* 0x0001e20000100800 */
[----:B------:R-:W-:-:S03]  /*5480*/  LEA.HI R20, R29, 0x8, RZ, 0x1a ;  /* 0x000000081d147811 */ /* 0x000fc600078fd0ff */
[----:B------:R1:W-:Y:S02]  /*5490*/  STL [R1+0x4dc], R11 ;  /* 0x0004dc0b01007387 */ /* 0x0003e40000100800 */
[----:B------:R-:W-:Y:S01]  /*54a0*/  IMAD R20, R20, R2, RZ ;  /* 0x0000000214147224 */ /* 0x000fe200078e02ff */
[-C--:B0-----:R-:W-:Y:S02]  /*54b0*/  IADD3 R5, P3, PT, R12, R9.reuse, RZ ;  /* 0x000000090c057210 */ /* 0x081fe40007f7e0ff */
[----:B-1----:R-:W-:-:S03]  /*54c0*/  IADD3 R11, P5, PT, R16, R9, RZ ;  /* 0x00000009100b7210 */ /* 0x002fc60007fbe0ff */
[----:B------:R0:W-:Y:S01]  /*54d0*/  STL [R1+0x4e8], R5 ;  /* 0x0004e80501007387 */ /* 0x0001e20000100800 */
[-C--:B------:R-:W-:Y:S02]  /*54e0*/  LEA.HI.X.SX32 R12, R12, R3.reuse, 0x1, P3 ;  /* 0x000000030c0c7211 */ /* 0x080fe400018f0eff */
[----:B------:R-:W-:Y:S01]  /*54f0*/  LEA.HI.X.SX32 R16, R16, R3, 0x1, P5 ;  /* 0x0000000310107211 */ /* 0x000fe200028f0eff */
[----:B------:R1:W-:Y:S04]  /*5500*/  STL [R1+0x4f0], R17 ;  /* 0x0004f01101007387 */ /* 0x0003e80000100800 */
[----:B------:R2:W-:Y:S01]  /*5510*/  STL [R1+0x4f8], R11 ;  /* 0x0004f80b01007387 */ /* 0x0005e20000100800 */
[----:B0-----:R-:W-:-:S03]  /*5520*/  IMAD R5, R15, 0x2, R8 ;  /* 0x000000020f057824 */ /* 0x001fc600078e0208 */
[----:B------:R0:W-:Y:S01]  /*5530*/  STL [R1+0x4e4], R12 ;  /* 0x0004e40c01007387 */ /* 0x0001e20000100800 */
[----:B-1----:R-:W-:Y:S02]  /*5540*/  IADD3 R17, P5, PT, R4, R9, RZ ;  /* 0x0000000904117210 */ /* 0x002fe40007fbe0ff */
[----:B--2---:R-:W-:Y:S02]  /*5550*/  LEA.HI.X.SX32 R11, R18, R3, 0x1, P4 ;  /* 0x00000003120b7211 */ /* 0x004fe400020f0eff */
[----:B------:R-:W-:Y:S01]  /*5560*/  LEA.HI R18, R29, 0x28, RZ, 0x1a ;  /* 0x000000281d127811 */ /* 0x000fe200078fd0ff */
[----:B0-----:R-:W-:Y:S02]  /*5570*/  IMAD R12, R15, 0x2, R5 ;  /* 0x000000020f0c7824 */ /* 0x001fe400078e0205 */
[----:B------:R0:W-:Y:S02]  /*5580*/  STL [R1+0x4ec], R11 ;  /* 0x0004ec0b01007387 */ /* 0x0001e40000100800 */
[----:B------:R-:W-:-:S02]  /*5590*/  IMAD R18, R18, R2, RZ ;  /* 0x0000000212127224 */ /* 0x000fc400078e02ff */
[----:B------:R1:W-:Y:S01]  /*55a0*/  STL [R1+0x4f4], R16 ;  /* 0x0004f41001007387 */ /* 0x0003e20000100800 */
[-C--:B0-----:R-:W-:Y:S02]  /*55b0*/  IADD3 R11, P3, PT, R14, R9.reuse, RZ ;  /* 0x000000090e0b7210 */ /* 0x081fe40007f7e0ff */
[----:B-1----:R-:W-:-:S03]  /*55c0*/  IADD3 R16, P4, PT, R10, R9, RZ ;  /* 0x000000090a107210 */ /* 0x002fc60007f9e0ff */
[----:B------:R0:W-:Y:S01]  /*55d0*/  STL [R1+0x500], R11 ;  /* 0x0005000b01007387 */ /* 0x0001e20000100800 */
[----:B------:R-:W-:-:S03]  /*55e0*/  LEA.HI.X.SX32 R10, R10, R3, 0x1, P4 ;  /* 0x000000030a0a7211 */ /* 0x000fc600020f0eff */
[----:B------:R1:W-:Y:S04]  /*55f0*/  STL [R1+0x508], R16 ;  /* 0x0005081001007387 */ /* 0x0003e80000100800 */
[----:B------:R2:W-:Y:S01]  /*5600*/  STL [R1+0x510], R17 ;  /* 0x0005101101007387 */ /* 0x0005e20000100800 */
[C---:B0-----:R-:W-:Y:S01]  /*5610*/  IMAD R11, R15.reuse, 0x2, R12 ;  /* 0x000000020f0b7824 */ /* 0x041fe200078e020c */
[-C--:B-1----:R-:W-:Y:S02]  /*5620*/  LEA.HI.X.SX32 R16, R14, R3.reuse, 0x1, P3 ;  /* 0x000000030e107211 */ /* 0x082fe400018f0eff */
[----:B------:R-:W-:Y:S01]  /*5630*/  LEA.HI.X.SX32 R14, R4, R3, 0x1, P5 ;  /* 0x00000003040e7211 */ /* 0x000fe200028f0eff */
[----:B------:R-:W-:Y:S01]  /*5640*/  IMAD R4, R15, 0x2, R11 ;  /* 0x000000020f047824 */ /* 0x000fe200078e020b */
[----:B--2---:R-:W-:Y:S01]  /*5650*/  LEA.HI R17, R29, 0x48, RZ, 0x1a ;  /* 0x000000481d117811 */ /* 0x004fe200078fd0ff */
[----:B------:R0:W-:Y:S04]  /*5660*/  STL [R1+0x4fc], R16 ;  /* 0x0004fc1001007387 */ /* 0x0001e80000100800 */
[----:B------:R1:W-:Y:S01]  /*5670*/  STL [R1+0x504], R10 ;  /* 0x0005040a01007387 */ /* 0x0003e20000100800 */
[----:B------:R-:W-:-:S03]  /*5680*/  IMAD R17, R17, R2, RZ ;  /* 0x0000000211117224 */ /* 0x000fc600078e02ff */
[----:B------:R2:W-:Y:S01]  /*5690*/  STL [R1+0x50c], R14 ;  /* 0x00050c0e01007387 */ /* 0x0005e20000100800 */
[-C--:B0-----:R-:W-:Y:S02]  /*56a0*/  IADD3 R16, P4, PT, R8, R9.reuse, RZ ;  /* 0x0000000908107210 */ /* 0x081fe40007f9e0ff */
[-C--:B-1----:R-:W-:Y:S02]  /*56b0*/  IADD3 R10, P3, PT, R13, R9.reuse, RZ ;  /* 0x000000090d0a7210 */ /* 0x082fe40007f7e0ff */
[----:B--2---:R-:W-:-:S03]  /*56c0*/  IADD3 R14, P5, PT, R5, R9, RZ ;  /* 0x00000009050e7210 */ /* 0x004fc60007fbe0ff */
[----:B------:R0:W-:Y:S04]  /*56d0*/  STL [R1+0x518], R10 ;  /* 0x0005180a01007387 */ /* 0x0001e80000100800 */
[----:B------:R1:W-:Y:S04]  /*56e0*/  STL [R1+0x55c], R16 ;  /* 0x00055c1001007387 */ /* 0x0003e80000100800 */
[----:B------:R2:W-:Y:S01]  /*56f0*/  STL [R1+0x560], R14 ;  /* 0x0005600e01007387 */ /* 0x0005e20000100800 */
[----:B0-----:R-:W-:Y:S01]  /*5700*/  IMAD R10, R15, 0x2, R4 ;  /* 0x000000020f0a7824 */ /* 0x001fe200078e0204 */
[----:B-1----:R-:W-:-:S02]  /*5710*/  LEA.HI.X.SX32 R16, R13, R3, 0x1, P3 ;  /* 0x000000030d107211 */ /* 0x002fc400018f0eff */
[-C--:B------:R-:W-:Y:S02]  /*5720*/  LEA.HI.X.SX32 R13, R5, R3.reuse, 0x1, P5 ;  /* 0x00000003050d7211 */ /* 0x080fe400028f0eff */
[----:B--2---:R-:W-:Y:S01]  /*5730*/  LEA.HI.X.SX32 R14, R8, R3, 0x1, P4 ;  /* 0x00000003080e7211 */ /* 0x004fe200020f0eff */
[----:B------:R0:W-:Y:S01]  /*5740*/  STL [R1+0x514], R16 ;  /* 0x0005141001007387 */ /* 0x0001e20000100800 */
[----:B------:R-:W-:Y:S01]  /*5750*/  IADD3 R5, P3, PT, R12, R9, RZ ;  /* 0x000000090c057210 */ /* 0x000fe20007f7e0ff */
[----:B------:R-:W-:Y:S02]  /*5760*/  IMAD R8, R15, 0x2, R10 ;  /* 0x000000020f087824 */ /* 0x000fe400078e020a */
[----:B------:R1:W-:Y:S04]  /*5770*/  STL [R1+0x548], R14 ;  /* 0x0005480e01007387 */ /* 0x0003e80000100800 */
[----:B------:R2:W-:Y:S01]  /*5780*/  STL [R1+0x54c], R13 ;  /* 0x00054c0d01007387 */ /* 0x0005e20000100800 */
[----:B0-----:R-:W-:-:S03]  /*5790*/  LEA.HI R16, R29, 0x58, RZ, 0x1a ;  /* 0x000000581d107811 */ /* 0x001fc600078fd0ff */
[----:B------:R0:W-:Y:S01]  /*57a0*/  STL [R1+0x550], R5 ;  /* 0x0005500501007387 */ /* 0x0001e20000100800 */
[-C--:B-1----:R-:W-:Y:S01]  /*57b0*/  IADD3 R14, P5, PT, R4, R9.reuse, RZ ;  /* 0x00000009040e7210 */ /* 0x082fe20007fbe0ff */
[----:B------:R-:W-:Y:S01]  /*57c0*/  IMAD R16, R16, R2, RZ ;  /* 0x0000000210107224 */ /* 0x000fe200078e02ff */
[----:B--2---:R-:W-:-:S04]  /*57d0*/  IADD3 R13, P4, PT, R11, R9, RZ ;  /* 0x000000090b0d7210 */ /* 0x004fc80007f9e0ff */
[----:B------:R-:W-:Y:S01]  /*57e0*/  LEA.HI.X.SX32 R11, R11, R3, 0x1, P4 ;  /* 0x000000030b0b7211 */ /* 0x000fe200020f0eff */
[----:B------:R1:W-:Y:S01]  /*57f0*/  STL [R1+0x554], R13 ;  /* 0x0005540d01007387 */ /* 0x0003e20000100800 */
[----:B0-----:R-:W-:-:S03]  /*5800*/  IMAD R5, R15, 0x2, R8 ;  /* 0x000000020f057824 */ /* 0x001fc600078e0208 */
[----:B------:R0:W-:Y:S01]  /*5810*/  STL [R1+0x558], R14 ;  /* 0x0005580e01007387 */ /* 0x0001e20000100800 */
[-C--:B-1----:R-:W-:Y:S02]  /*5820*/  LEA.HI.X.SX32 R13, R12, R3.reuse, 0x1, P3 ;  /* 0x000000030c0d7211 */ /* 0x082fe400018f0eff */
[----:B------:R-:W-:Y:S01]  /*5830*/  LEA.HI.X.SX32 R12, R4, R3, 0x1, P5 ;  /* 0x00000003040c7211 */ /* 0x000fe200028f0eff */
[----:B------:R-:W-:Y:S01]  /*5840*/  IMAD R4, R15, 0x2, R5 ;  /* 0x000000020f047824 */ /* 0x000fe200078e0205 */
[C---:B------:R-:W-:Y:S01]  /*5850*/  LEA.HI R15, R29.reuse, 0x68, RZ, 0x1a ;  /* 0x000000681d0f7811 */ /* 0x040fe200078fd0ff */
[----:B------:R1:W-:Y:S01]  /*5860*/  STL [R1+0x51c], R13 ;  /* 0x00051c0d01007387 */ /* 0x0003e20000100800 */
[----:B0-----:R-:W-:-:S03]  /*5870*/  LEA.HI R14, R29, 0x78, RZ, 0x1a ;  /* 0x000000781d0e7811 */ /* 0x001fc600078fd0ff */
[----:B------:R0:W-:Y:S01]  /*5880*/  STL [R1+0x534], R11 ;  /* 0x0005340b01007387 */ /* 0x0001e20000100800 */
[-C--:B------:R-:W-:Y:S02]  /*5890*/  IMAD R15, R15, R2.reuse, RZ ;  /* 0x000000020f0f7224 */ /* 0x080fe400078e02ff */
[----:B------:R-:W-:Y:S01]  /*58a0*/  IMAD R14, R14, R2, RZ ;  /* 0x000000020e0e7224 */ /* 0x000fe200078e02ff */
[----:B------:R2:W-:Y:S01]  /*58b0*/  STL [R1+0x538], R12 ;  /* 0x0005380c01007387 */ /* 0x0005e20000100800 */
[-C--:B-1----:R-:W-:Y:S02]  /*58c0*/  IADD3 R13, P4, PT, R8, R9.reuse, RZ ;  /* 0x00000009080d7210 */ /* 0x082fe40007f9e0ff */
[----:B0-----:R-:W-:Y:S02]  /*58d0*/  IADD3 R11, P3, PT, R10, R9, RZ ;  /* 0x000000090a0b7210 */ /* 0x001fe40007f7e0ff */
[----:B------:R-:W-:Y:S02]  /*58e0*/  LEA.HI.X.SX32 R8, R8, R3, 0x1, P4 ;  /* 0x0000000308087211 */ /* 0x000fe400020f0eff */
[----:B--2---:R-:W-:Y:S01]  /*58f0*/  IADD3 R12, P5, PT, R5, R9, RZ ;  /* 0x00000009050c7210 */ /* 0x004fe20007fbe0ff */
[----:B------:R0:W-:Y:S01]  /*5900*/  STL [R1+0x53c], R11 ;  /* 0x00053c0b01007387 */ /* 0x0001e20000100800 */
[----:B------:R-:W-:-:S02]  /*5910*/  IADD3 R23, P4, PT, R20, R6, RZ ;  /* 0x0000000614177210 */ /* 0x000fc40007f9e0ff */
[----:B------:R-:W-:Y:S01]  /*5920*/  LEA.HI.X.SX32 R5, R5, R3, 0x1, P5 ;  /* 0x0000000305057211 */ /* 0x000fe200028f0eff */
[----:B------:R1:W-:Y:S01]  /*5930*/  STL [R1+0x540], R13 ;  /* 0x0005400d01007387 */ /* 0x0003e20000100800 */
[----:B------:R-:W-:-:S03]  /*5940*/  IADD3 R22, P5, PT, R19, R6, RZ ;  /* 0x0000000613167210 */ /* 0x000fc60007fbe0ff */
[----:B------:R2:W-:Y:S01]  /*5950*/  STL [R1+0x544], R12 ;  /* 0x0005440c01007387 */ /* 0x0005e20000100800 */
[----:B------:R-:W-:Y:S02]  /*5960*/  LEA.HI.X.SX32 R19, R19, R0, 0x1, P5 ;  /* 0x0000000013137211 */ /* 0x000fe400028f0eff */
[----:B0-----:R-:W-:Y:S02]  /*5970*/  IADD3 R11, P6, PT, R4, R9, RZ ;  /* 0x00000009040b7210 */ /* 0x001fe40007fde0ff */
[-C--:B------:R-:W-:Y:S02]  /*5980*/  LEA.HI.X.SX32 R9, R10, R3.reuse, 0x1, P3 ;  /* 0x000000030a097211 */ /* 0x080fe400018f0eff */
[----:B------:R-:W-:Y:S01]  /*5990*/  LEA.HI.X.SX32 R3, R4, R3, 0x1, P6 ;  /* 0x0000000304037211 */ /* 0x000fe200030f0eff */
[----:B------:R0:W-:Y:S01]  /*59a0*/  STL [R1+0x530], R11 ;  /* 0x0005300b01007387 */ /* 0x0001e20000100800 */
[----:B------:R-:W-:Y:S02]  /*59b0*/  LEA.HI R4, R29, 0x38, RZ, 0x1a ;  /* 0x000000381d047811 */ /* 0x000fe400078fd0ff */
[----:B------:R-:W-:Y:S01]  /*59c0*/  IADD3 R24, P6, PT, R21, R6, RZ ;  /* 0x0000000615187210 */ /* 0x000fe20007fde0ff */
[----:B------:R3:W-:Y:S01]  /*59d0*/  STL [R1+0x520], R9 ;  /* 0x0005200901007387 */ /* 0x0007e20000100800 */
[C---:B-1----:R-:W-:Y:S01]  /*59e0*/  LEA.HI R13, R29.reuse, 0x88, RZ, 0x1a ;  /* 0x000000881d0d7811 */ /* 0x042fe200078fd0ff */
[-C--:B------:R-:W-:Y:S01]  /*59f0*/  IMAD R4, R4, R2.reuse, RZ ;  /* 0x0000000204047224 */ /* 0x080fe200078e02ff */
[C---:B--2---:R-:W-:Y:S01]  /*5a00*/  LEA.HI R12, R29.reuse, 0xa8, RZ, 0x1a ;  /* 0x000000a81d0c7811 */ /* 0x044fe200078fd0ff */
[----:B------:R1:W-:Y:S01]  /*5a10*/  STL [R1+0x524], R8 ;  /* 0x0005240801007387 */ /* 0x0003e20000100800 */
[----:B------:R-:W-:Y:S01]  /*5a20*/  LEA.HI R10, R29, 0xd8, RZ, 0x1a ;  /* 0x000000d81d0a7811 */ /* 0x000fe200078fd0ff */
[-C--:B------:R-:W-:Y:S01]  /*5a30*/  IMAD R13, R13, R2.reuse, RZ ;  /* 0x000000020d0d7224 */ /* 0x080fe200078e02ff */
[C---:B0-----:R-:W-:Y:S01]  /*5a40*/  LEA.HI R11, R29.reuse, 0xb8, RZ, 0x1a ;  /* 0x000000b81d0b7811 */ /* 0x041fe200078fd0ff */
[----:B------:R0:W-:Y:S01]  /*5a50*/  STL [R1+0x528], R5 ;  /* 0x0005280501007387 */ /* 0x0001e20000100800 */
[-C--:B------:R-:W-:Y:S01]  /*5a60*/  IMAD R12, R12, R2.reuse, RZ ;  /* 0x000000020c0c7224 */ /* 0x080fe200078e02ff */
[----:B---3--:R-:W-:Y:S01]  /*5a70*/  LEA.HI R9, R29, 0xe8, RZ, 0x1a ;  /* 0x000000e81d097811 */ /* 0x008fe200078fd0ff */
[-C--:B------:R-:W-:Y:S01]  /*5a80*/  IMAD R10, R10, R2.reuse, RZ ;  /* 0x000000020a0a7224 */ /* 0x080fe200078e02ff */
[----:B------:R2:W-:Y:S01]  /*5a90*/  STL [R1+0x52c], R3 ;  /* 0x00052c0301007387 */ /* 0x0005e20000100800 */
[-C--:B------:R-:W-:Y:S01]  /*5aa0*/  IMAD R11, R11, R2.reuse, RZ ;  /* 0x000000020b0b7224 */ /* 0x080fe200078e02ff */
[----:B-1----:R-:W-:Y:S01]  /*5ab0*/  LEA.HI R8, R29, 0x98, RZ, 0x1a ;  /* 0x000000981d087811 */ /* 0x002fe200078fd0ff */
[----:B------:R-:W-:Y:S01]  /*5ac0*/  IMAD R9, R9, R2, RZ ;  /* 0x0000000209097224 */ /* 0x000fe200078e02ff */
[----:B------:R1:W-:Y:S01]  /*5ad0*/  STL [R1+0x3c8], R24 ;  /* 0x0003c81801007387 */ /* 0x0003e20000100800 */
[----:B0-----:R-:W-:-:S02]  /*5ae0*/  LEA.HI R5, R29, 0xf8, RZ, 0x1a ;  /* 0x000000f81d057811 */ /* 0x001fc400078fd0ff */
[----:B------:R-:W-:Y:S01]  /*5af0*/  IMAD R8, R8, R2, RZ ;  /* 0x0000000208087224 */ /* 0x000fe200078e02ff */
[----:B------:R0:W-:Y:S01]  /*5b00*/  STL [R1+0x3d0], R23 ;  /* 0x0003d01701007387 */ /* 0x0001e20000100800 */
[----:B--2---:R-:W-:-:S03]  /*5b10*/  IMAD R3, R2, 0x10, R21 ;  /* 0x0000001002037824 */ /* 0x004fc600078e0215 */
[----:B------:R2:W-:Y:S01]  /*5b20*/  STL [R1+0x3e0], R22 ;  /* 0x0003e01601007387 */ /* 0x0005e20000100800 */
[----:B------:R-:W-:Y:S01]  /*5b30*/  IMAD R5, R5, R2, RZ ;  /* 0x0000000205057224 */ /* 0x000fe200078e02ff */
[----:B-1----:R-:W-:Y:S02]  /*5b40*/  IADD3 R24, P3, PT, R18, R6, RZ ;  /* 0x0000000612187210 */ /* 0x002fe40007f7e0ff */
[----:B0-----:R-:W-:-:S03]  /*5b50*/  LEA.HI.X.SX32 R23, R21, R0, 0x1, P6 ;  /* 0x0000000015177211 */ /* 0x001fc600030f0eff */
[----:B------:R-:W-:Y:S01]  /*5b60*/  STL [R1+0x3f0], R24 ;  /* 0x0003f01801007387 */ /* 0x000fe20000100800 */
[----:B------:R-:W-:Y:S02]  /*5b70*/  LEA.HI.X.SX32 R21, R20, R0, 0x1, P4 ;  /* 0x0000000014157211 */ /* 0x000fe400020f0eff */
[-C--:B--2---:R-:W-:Y:S01]  /*5b80*/  IADD3 R22, P6, PT, R4, R6.reuse, RZ ;  /* 0x0000000604167210 */ /* 0x084fe20007fde0ff */
[----:B------:R-:W-:Y:S01]  /*5b90*/  STL [R1+0x3c4], R23 ;  /* 0x0003c41701007387 */ /* 0x000fe20000100800 */
[----:B------:R-:W-:-:S03]  /*5ba0*/  IADD3 R20, P4, PT, R17, R6, RZ ;  /* 0x0000000611147210 */ /* 0x000fc60007f9e0ff */
[----:B------:R-:W-:Y:S04]  /*5bb0*/  STL [R1+0x400], R22 ;  /* 0x0004001601007387 */ /* 0x000fe80000100800 */
[----:B------:R0:W-:Y:S04]  /*5bc0*/  STL [R1+0x3cc], R21 ;  /* 0x0003cc1501007387 */ /* 0x0001e80000100800 */
[----:B------:R1:W-:Y:S04]  /*5bd0*/  STL [R1+0x410], R20 ;  /* 0x0004101401007387 */ /* 0x0003e80000100800 */
[----:B------:R2:W-:Y:S01]  /*5be0*/  STL [R1+0x3dc], R19 ;  /* 0x0003dc1301007387 */ /* 0x0005e20000100800 */
[----:B0-----:R-:W-:-:S02]  /*5bf0*/  IADD3 R21, P5, PT, R16, R6, RZ ;  /* 0x0000000610157210 */ /* 0x001fc40007fbe0ff */
[----:B-1----:R-:W-:-:S03]  /*5c00*/  LEA.HI.X.SX32 R20, R18, R0, 0x1, P3 ;  /* 0x0000000012147211 */ /* 0x002fc600018f0eff */
[----:B------:R-:W-:Y:S01]  /*5c10*/  STL [R1+0x4ac], R21 ;  /* 0x0004ac1501007387 */ /* 0x000fe20000100800 */
[----:B--2---:R-:W-:Y:S01]  /*5c20*/  LEA.HI.X.SX32 R19, R4, R0, 0x1, P6 ;  /* 0x0000000004137211 */ /* 0x004fe200030f0eff */
[----:B------:R-:W-:Y:S01]  /*5c30*/  IMAD R4, R2, 0x10, R3 ;  /* 0x0000001002047824 */ /* 0x000fe200078e0203 */
[-C--:B------:R-:W-:Y:S01]  /*5c40*/  IADD3 R18, P6, PT, R3, R6.reuse, RZ ;  /* 0x0000000603127210 */ /* 0x080fe20007fde0ff */
        /* <DEDUP_REMOVED lines=33> */
[----:B--2---:R-:W-:-:S03]  /*5e60*/  LEA.HI.X.SX32 R15, R4, R0, 0x1, P6 ;  /* 0x00000000040f7211 */ /* 0x004fc600030f0eff */
[----:B------:R-:W-:Y:S01]  /*5e70*/  STL [R1+0x4a4], R16 ;  /* 0x0004a41001007387 */ /* 0x000fe20000100800 */
[-C--:B------:R-:W-:Y:S01]  /*5e80*/  IADD3 R14, P6, PT, R3, R6.reuse, RZ ;  /* 0x00000006030e7210 */ /* 0x080fe20007fde0ff */
[----:B------:R-:W-:Y:S02]  /*5e90*/  IMAD R4, R2, 0x10, R3 ;  /* 0x0000001002047824 */ /* 0x000fe400078e0203 */
[----:B------:R0:W-:Y:S04]  /*5ea0*/  STL [R1+0x404], R15 ;  /* 0x0004040f01007387 */ /* 0x0001e80000100800 */
[----:B------:R1:W-:Y:S01]  /*5eb0*/  STL [R1+0x418], R14 ;  /* 0x0004180e01007387 */ /* 0x0003e20000100800 */
[----:B0-----:R-:W-:Y:S02]  /*5ec0*/  IADD3 R15, P4, PT, R12, R6, RZ ;  /* 0x000000060c0f7210 */ /* 0x001fe40007f9e0ff */
[----:B-1----:R-:W-:-:S03]  /*5ed0*/  LEA.HI.X.SX32 R14, R13, R0, 0x1, P5 ;  /* 0x000000000d0e7211 */ /* 0x002fc600028f0eff */
[----:B------:R0:W-:Y:S01]  /*5ee0*/  STL [R1+0x4a8], R15 ;  /* 0x0004a80f01007387 */ /* 0x0001e20000100800 */
[----:B------:R-:W-:Y:S01]  /*5ef0*/  LEA.HI.X.SX32 R13, R3, R0, 0x1, P6 ;  /* 0x00000000030d7211 */ /* 0x000fe200030f0eff */
[----:B------:R-:W-:Y:S02]  /*5f00*/  IMAD R3, R2, 0x10, R4 ;  /* 0x0000001002037824 */ /* 0x000fe400078e0204 */
[----:B------:R1:W-:Y:S04]  /*5f10*/  STL [R1+0x498], R14 ;  /* 0x0004980e01007387 */ /* 0x0003e80000100800 */
[----:B------:R2:W-:Y:S01]  /*5f20*/  STL [R1+0x414], R13 ;  /* 0x0004140d01007387 */ /* 0x0005e20000100800 */
[-C--:B0-----:R-:W-:Y:S02]  /*5f30*/  IADD3 R15, P6, PT, R4, R6.reuse, RZ ;  /* 0x00000006040f7210 */ /* 0x081fe40007fde0ff */
[----:B-1----:R-:W-:-:S03]  /*5f40*/  IADD3 R14, P5, PT, R11, R6, RZ ;  /* 0x000000060b0e7210 */ /* 0x002fc60007fbe0ff */
[----:B------:R-:W-:Y:S01]  /*5f50*/  STL [R1+0x494], R15 ;  /* 0x0004940f01007387 */ /* 0x000fe20000100800 */
[-C--:B------:R-:W-:Y:S02]  /*5f60*/  LEA.HI.X.SX32 R4, R4, R0.reuse, 0x1, P6 ;  /* 0x0000000004047211 */ /* 0x080fe400030f0eff */
[----:B--2---:R-:W-:Y:S01]  /*5f70*/  LEA.HI.X.SX32 R13, R8, R0, 0x1, P3 ;  /* 0x00000000080d7211 */ /* 0x004fe200018f0eff */
[----:B------:R0:W-:Y:S01]  /*5f80*/  STL [R1+0x49c], R14 ;  /* 0x00049c0e01007387 */ /* 0x0001e20000100800 */
[----:B------:R-:W-:-:S03]  /*5f90*/  IMAD R8, R2, 0x10, R3 ;  /* 0x0000001002087824 */ /* 0x000fc600078e0203 */
[----:B------:R1:W-:Y:S04]  /*5fa0*/  STL [R1+0x490], R13 ;  /* 0x0004900d01007387 */ /* 0x0003e80000100800 */
[----:B------:R2:W-:Y:S01]  /*5fb0*/  STL [R1+0x484], R4 ;  /* 0x0004840401007387 */ /* 0x0005e20000100800 */
[-C--:B0-----:R-:W-:Y:S02]  /*5fc0*/  IADD3 R14, P6, PT, R3, R6.reuse, RZ ;  /* 0x00000006030e7210 */ /* 0x081fe40007fde0ff */
[----:B-1----:R-:W-:-:S03]  /*5fd0*/  IADD3 R13, P3, PT, R7, R6, RZ ;  /* 0x00000006070d7210 */ /* 0x002fc60007f7e0ff */
[----:B------:R0:W-:Y:S01]  /*5fe0*/  STL [R1+0x488], R14 ;  /* 0x0004880e01007387 */ /* 0x0001e20000100800 */
[----:B--2---:R-:W-:-:S03]  /*5ff0*/  IMAD R4, R2, 0x10, R8 ;  /* 0x0000001002047824 */ /* 0x004fc600078e0208 */
[----:B------:R1:W-:Y:S01]  /*6000*/  STL [R1+0x48c], R13 ;  /* 0x00048c0d01007387 */ /* 0x0003e20000100800 */
[-C--:B0-----:R-:W-:Y:S02]  /*6010*/  LEA.HI.X.SX32 R14, R12, R0.reuse, 0x1, P4 ;  /* 0x000000000c0e7211 */ /* 0x081fe400020f0eff */
[----:B-1----:R-:W-:-:S03]  /*6020*/  LEA.HI.X.SX32 R13, R3, R0, 0x1, P6 ;  /* 0x00000000030d7211 */ /* 0x002fc600030f0eff */
        /* <DEDUP_REMOVED lines=16> */
[-C--:B--2---:R-:W-:Y:S01]  /*6130*/  LEA.HI.X.SX32 R11, R7, R0.reuse, 0x1, P3 ;  /* 0x00000000070b7211 */ /* 0x084fe200018f0eff */
[----:B------:R0:W-:Y:S01]  /*6140*/  STL [R1+0x474], R12 ;  /* 0x0004740c01007387 */ /* 0x0001e20000100800 */
[----:B------:R-:W-:Y:S01]  /*6150*/  IMAD R7, R2, 0x10, R8 ;  /* 0x0000001002077824 */ /* 0x000fe200078e0208 */
[----:B------:R-:W-:Y:S02]  /*6160*/  LEA.HI.X.SX32 R9, R9, R0, 0x1, P5 ;  /* 0x0000000009097211 */ /* 0x000fe400028f0eff */
[----:B------:R1:W-:Y:S04]  /*6170*/  STL [R1+0x468], R11 ;  /* 0x0004680b01007387 */ /* 0x0003e80000100800 */
[----:B------:R2:W-:Y:S01]  /*6180*/  STL [R1+0x45c], R4 ;  /* 0x00045c0401007387 */ /* 0x0005e20000100800 */
[----:B0-----:R-:W-:-:S02]  /*6190*/  IADD3 R12, P6, PT, R3, R6, RZ ;  /* 0x00000006030c7210 */ /* 0x001fc40007fde0ff */
[----:B-1----:R-:W-:-:S03]  /*61a0*/  IADD3 R11, P3, PT, R5, R6, RZ ;  /* 0x00000006050b7210 */ /* 0x002fc60007f7e0ff */
[----:B------:R0:W-:Y:S01]  /*61b0*/  STL [R1+0x460], R12 ;  /* 0x0004600c01007387 */ /* 0x0001e20000100800 */
[----:B--2---:R-:W-:-:S03]  /*61c0*/  IMAD R4, R2, 0x10, R7 ;  /* 0x0000001002047824 */ /* 0x004fc600078e0207 */
[----:B------:R1:W-:Y:S01]  /*61d0*/  STL [R1+0x464], R11 ;  /* 0x0004640b01007387 */ /* 0x0003e20000100800 */
[-C--:B------:R-:W-:Y:S02]  /*61e0*/  LEA.HI.X.SX32 R5, R5, R0.reuse, 0x1, P3 ;  /* 0x0000000005057211 */ /* 0x080fe400018f0eff */
[-C--:B0-----:R-:W-:Y:S02]  /*61f0*/  LEA.HI.X.SX32 R12, R10, R0.reuse, 0x1, P4 ;  /* 0x000000000a0c7211 */ /* 0x081fe400020f0eff */
[----:B------:R-:W-:Y:S01]  /*6200*/  LEA.HI.X.SX32 R10, R3, R0, 0x1, P6 ;  /* 0x00000000030a7211 */ /* 0x000fe200030f0eff */
[----:B------:R-:W-:Y:S01]  /*6210*/  IMAD R3, R2, 0x10, R4 ;  /* 0x0000001002037824 */ /* 0x000fe200078e0204 */
[----:B-1----:R-:W-:Y:S01]  /*6220*/  IADD3 R11, P4, PT, R8, R6, RZ ;  /* 0x00000006080b7210 */ /* 0x002fe20007f9e0ff */
[----:B------:R-:W-:Y:S02]  /*6230*/  STL [R1+0x458], R12 ;  /* 0x0004580c01007387 */ /* 0x000fe40000100800 */
[----:B------:R-:W-:Y:S01]  /*6240*/  IMAD R2, R2, 0x10, R3 ;  /* 0x0000001002027824 */ /* 0x000fe200078e0203 */
[----:B------:R-:W-:Y:S01]  /*6250*/  LEA.HI.X.SX32 R8, R8, R0, 0x1, P4 ;  /* 0x0000000008087211 */ /* 0x000fe200020f0eff */
[----:B------:R0:W-:Y:S04]  /*6260*/  STL [R1+0x424], R10 ;  /* 0x0004240a01007387 */ /* 0x0001e80000100800 */
[----:B------:R-:W-:Y:S01]  /*6270*/  STL [R1+0x450], R11 ;  /* 0x0004500b01007387 */ /* 0x000fe20000100800 */
[----:B0-----:R-:W-:-:S05]  /*6280*/  IADD3 R10, P6, PT, R7, R6, RZ ;  /* 0x00000006070a7210 */ /* 0x001fca0007fde0ff */
[----:B------:R-:W-:Y:S04]  /*6290*/  STL [R1+0x454], R10 ;  /* 0x0004540a01007387 */ /* 0x000fe80000100800 */
[----:B------:R0:W-:Y:S04]  /*62a0*/  STL [R1+0x44c], R9 ;  /* 0x00044c0901007387 */ /* 0x0001e80000100800 */
[----:B------:R1:W-:Y:S01]  /*62b0*/  STL [R1+0x428], R8 ;  /* 0x0004280801007387 */ /* 0x0003e20000100800 */
[----:B0-----:R-:W-:Y:S02]  /*62c0*/  LEA.HI.X.SX32 R9, R7, R0, 0x1, P6 ;  /* 0x0000000007097211 */ /* 0x001fe400030f0eff */
[----:B------:R-:W-:-:S02]  /*62d0*/  IADD3 R7, P5, PT, R3, R6, RZ ;  /* 0x0000000603077210 */ /* 0x000fc40007fbe0ff */
[-C--:B-1----:R-:W-:Y:S01]  /*62e0*/  IADD3 R8, P4, PT, R4, R6.reuse, RZ ;  /* 0x0000000604087210 */ /* 0x082fe20007f9e0ff */
[----:B------:R-:W-:Y:S01]  /*62f0*/  STL [R1+0x42c], R9 ;  /* 0x00042c0901007387 */ /* 0x000fe20000100800 */
[----:B------:R-:W-:Y:S02]  /*6300*/  IADD3 R6, P6, PT, R2, R6, RZ ;  /* 0x0000000602067210 */ /* 0x000fe40007fde0ff */
[-C--:B------:R-:W-:Y:S01]  /*6310*/  LEA.HI.X.SX32 R4, R4, R0.reuse, 0x1, P4 ;  /* 0x0000000004047211 */ /* 0x080fe200020f0eff */
[----:B------:R-:W-:Y:S01]  /*6320*/  STL [R1+0x434], R8 ;  /* 0x0004340801007387 */ /* 0x000fe20000100800 */
[-C--:B------:R-:W-:Y:S02]  /*6330*/  LEA.HI.X.SX32 R3, R3, R0.reuse, 0x1, P5 ;  /* 0x0000000003037211 */ /* 0x080fe400028f0eff */
[----:B------:R-:W-:Y:S01]  /*6340*/  LEA.HI.X.SX32 R0, R2, R0, 0x1, P6 ;  /* 0x0000000002007211 */ /* 0x000fe200030f0eff */
[----:B------:R-:W-:Y:S01]  /*6350*/  STL [R1+0x448], R7 ;  /* 0x0004480701007387 */ /* 0x000fe20000100800 */
[----:B------:R-:W-:-:S03]  /*6360*/  IMAD.MOV.U32 R2, RZ, RZ, 0x3f800000 ;  /* 0x3f800000ff027424 */ /* 0x000fc600078e00ff */
[----:B------:R-:W-:Y:S04]  /*6370*/  STL [R1+0x440], R6 ;  /* 0x0004400601007387 */ /* 0x000fe80000100800 */
[----:B------:R-:W-:Y:S04]  /*6380*/  STL [R1+0x444], R5 ;  /* 0x0004440501007387 */ /* 0x000fe80000100800 */
[----:B------:R-:W-:Y:S04]  /*6390*/  STL [R1+0x430], R4 ;  /* 0x0004300401007387 */ /* 0x000fe80000100800 */
[----:B------:R-:W-:Y:S04]  /*63a0*/  STL [R1+0x438], R3 ;  /* 0x0004380301007387 */ /* 0x000fe80000100800 */
[----:B------:R0:W-:Y:S04]  /*63b0*/  STL [R1+0x43c], R0 ;  /* 0x00043c0001007387 */ /* 0x0001e80000100800 */
[----:B------:R1:W-:Y:S04]  /*63c0*/  STL [R1+0x358], R2 ;  /* 0x0003580201007387 */ /* 0x0003e80000100800 */
[----:B------:R-:W-:Y:S01]  /*63d0*/  STL [R1+0x2b8], RZ ;  /* 0x0002b8ff01007387 */ /* 0x000fe20000100800 */
[----:B0-----:R-:W-:-:S02]  /*63e0*/  IMAD.MOV.U32 R0, RZ, RZ, -0x800000 ;  /* 0xff800000ff007424 */ /* 0x001fc400078e00ff */
[----:B-1----:R-:W-:-:S03]  /*63f0*/  IMAD.MOV.U32 R2, RZ, RZ, -0x800000 ;  /* 0xff800000ff027424 */ /* 0x002fc600078e00ff */
[----:B------:R0:W-:Y:S04]  /*6400*/  STL [R1+0xa0], R0 ;  /* 0x0000a00001007387 */ /* 0x0001e80000100800 */
[----:B------:R1:W-:Y:S04]  /*6410*/  STL [R1+0xa4], R2 ;  /* 0x0000a40201007387 */ /* 0x0003e80000100800 */
[----:B------:R1:W-:Y:S01]  /*6420*/  STL [R1+0x2a0], RZ ;  /* 0x0002a0ff01007387 */ /* 0x0003e20000100800 */
[----:B0-----:R-:W-:-:S05]  /*6430*/  IMAD.MOV.U32 R0, RZ, RZ, 0x3f800000 ;  /* 0x3f800000ff007424 */ /* 0x001fca00078e00ff */
        /* <DEDUP_REMOVED lines=127> */
[----:B------:R1:W-:Y:S02]  /*6c30*/  STL [R1+0x2fc], RZ ;  /* 0x0002fcff01007387 */ /* 0x0003e40000100800 */
.L_x_1:
[----:B-1----:R-:W2:Y:S04]  /*6c40*/  LDL R2, [R1+0x368] ;  /* 0x0003680001027983 */ /* 0x002ea80000100800 */
[----:B------:R-:W3:Y:S04]  /*6c50*/  LDL R41, [R1+0x2b8] ;  /* 0x0002b80001297983 */ /* 0x000ee80000100800 */
[----:B------:R-:W4:Y:S04]  /*6c60*/  LDL R11, [R1+0x364] ;  /* 0x00036400010b7983 */ /* 0x000f280000100800 */
[----:B0-----:R-:W5:Y:S04]  /*6c70*/  LDL R4, [R1+0x370] ;  /* 0x0003700001047983 */ /* 0x001f680000100800 */
[----:B------:R-:W5:Y:S04]  /*6c80*/  LDL R10, [R1+0x378] ;  /* 0x00037800010a7983 */ /* 0x000f680000100800 */
        /* <DEDUP_REMOVED lines=40> */
[----:B------:R-:W5:Y:S01]  /*6f10*/  LDL R40, [R1+0x548] ;  /* 0x0005480001287983 */ /* 0x000f620000100800 */
[----:B---3--:R-:W-:-:S02]  /*6f20*/  SHF.R.S32.HI R0, RZ, 0x1f, R41 ;  /* 0x0000001fff007819 */ /* 0x008fc40000011429 */
[----:B--2---:R-:W-:-:S05]  /*6f30*/  IADD3 R2, P3, PT, R41, R2, RZ ;  /* 0x0000000229027210 */ /* 0x004fca0007f7e0ff */
[----:B----4-:R-:W-:-:S05]  /*6f40*/  IMAD.X R3, R0, 0x1, R11, P3 ;  /* 0x0000000100037824 */ /* 0x010fca00018e060b */
[----:B------:R-:W2:Y:S04]  /*6f50*/  LDG.E.U8 R2, desc[UR10][R2.64] ;  /* 0x0000000a02027981 */ /* 0x000ea8000c1e1100 */
[----:B------:R-:W3:Y:S01]  /*6f60*/  LDL R3, [R1+0x3ac] ;  /* 0x0003ac0001037983 */ /* 0x000ee20000100800 */
[C---:B-----5:R-:W-:Y:S02]  /*6f70*/  IADD3 R4, P4, PT, R41.reuse, R4, RZ ;  /* 0x0000000429047210 */ /* 0x060fe40007f9e0ff */
[----:B------:R-:W-:-:S03]  /*6f80*/  IADD3 R10, P3, PT, R41, R10, RZ ;  /* 0x0000000a290a7210 */ /* 0x000fc60007f7e0ff */
[C---:B------:R-:W-:Y:S01]  /*6f90*/  IMAD.X R5, R0.reuse, 0x1, R9, P4 ;  /* 0x0000000100057824 */ /* 0x040fe200020e0609 */
[C---:B------:R-:W-:Y:S01]  /*6fa0*/  IADD3 R8, P4, PT, R41.reuse, R8, RZ ;  /* 0x0000000829087210 */ /* 0x040fe20007f9e0ff */
[C---:B------:R-:W-:Y:S01]  /*6fb0*/  IMAD.X R11, R0.reuse, 0x1, R7, P3 ;  /* 0x00000001000b7824 */ /* 0x040fe200018e0607 */
[----:B------:R-:W-:Y:S02]  /*6fc0*/  IADD3 R6, P3, PT, R41, R6, RZ ;  /* 0x0000000629067210 */ /* 0x000fe40007f7e0ff */
[----:B------:R-:W4:Y:S01]  /*6fd0*/  LDG.E.U8 R4, desc[UR10][R4.64] ;  /* 0x0000000a04047981 */ /* 0x000f22000c1e1100 */
[----:B------:R-:W-:-:S03]  /*6fe0*/  IMAD.X R9, R0, 0x1, R16, P4 ;  /* 0x0000000100097824 */ /* 0x000fc600020e0610 */
[----:B------:R0:W5:Y:S01]  /*6ff0*/  LDG.E.U8 R16, desc[UR10][R10.64] ;  /* 0x0000000a0a107981 */ /* 0x000162000c1e1100 */
[----:B------:R-:W-:-:S03]  /*7000*/  IMAD.X R7, R0, 0x1, R15, P3 ;  /* 0x0000000100077824 */ /* 0x000fc600018e060f */
[----:B------:R-:W2:Y:S01]  /*7010*/  LDG.E.U8 R8, desc[UR10][R8.64] ;  /* 0x0000000a08087981 */ /* 0x000ea2000c1e1100 */
[----:B------:R-:W-:-:S03]  /*7020*/  IADD3 R14, P3, PT, R41, R14, RZ ;  /* 0x0000000e290e7210 */ /* 0x000fc60007f7e0ff */
[----:B------:R-:W2:Y:S01]  /*7030*/  LDL R5, [R1+0x4e4] ;  /* 0x0004e40001057983 */ /* 0x000ea20000100800 */
[----:B0-----:R-:W-:-:S03]  /*7040*/  IADD3 R10, P4, PT, R41, R23, RZ ;  /* 0x00000017290a7210 */ /* 0x001fc60007f9e0ff */
[----:B------:R-:W2:Y:S02]  /*7050*/  LDL R9, [R1+0x4cc] ;  /* 0x0004cc0001097983 */ /* 0x000ea40000100800 */
[C---:B------:R-:W-:Y:S02]  /*7060*/  IMAD.X R11, R0.reuse, 0x1, R12, P4 ;  /* 0x00000001000b7824 */ /* 0x040fe400020e060c */
[----:B------:R0:W2:Y:S01]  /*7070*/  LDG.E.U8 R12, desc[UR10][R6.64] ;  /* 0x0000000a060c7981 */ /* 0x0000a2000c1e1100 */
[----:B------:R-:W-:-:S03]  /*7080*/  IMAD.X R15, R0, 0x1, R21, P3 ;  /* 0x00000001000f7824 */ /* 0x000fc600018e0615 */
[----:B------:R-:W4:Y:S04]  /*7090*/  LDG.E.U8 R10, desc[UR10][R10.64] ;  /* 0x0000000a0a0a7981 */ /* 0x000f28000c1e1100 */
[----:B------:R-:W4:Y:S01]  /*70a0*/  LDG.E.U8 R15, desc[UR10][R14.64] ;  /* 0x0000000a0e0f7981 */ /* 0x000f22000c1e1100 */
[C---:B0-----:R-:W-:Y:S02]  /*70b0*/  IADD3 R6, P4, PT, R41.reuse, R22, RZ ;  /* 0x0000001629067210 */ /* 0x041fe40007f9e0ff */
[----:B------:R-:W-:Y:S02]  /*70c0*/  IADD3 R22, P3, PT, R41, R17, RZ ;  /* 0x0000001129167210 */ /* 0x000fe40007f7e0ff */
[----:B------:R-:W4:Y:S01]  /*70d0*/  LDL R17, [R1+0x4d4] ;  /* 0x0004d40001117983 */ /* 0x000f220000100800 */
[----:B------:R-:W-:-:S03]  /*70e0*/  IMAD.X R7, R0, 0x1, R13, P4 ;  /* 0x0000000100077824 */ /* 0x000fc600020e060d */
[----:B------:R-:W5:Y:S01]  /*70f0*/  LDL R13, [R1+0x4dc] ;  /* 0x0004dc00010d7983 */ /* 0x000f620000100800 */
[C---:B------:R-:W-:Y:S01]  /*7100*/  IADD3 R20, P4, PT, R41.reuse, R20, RZ ;  /* 0x0000001429147210 */ /* 0x040fe20007f9e0ff */
[C---:B------:R-:W-:Y:S01]  /*7110*/  IMAD.X R23, R0.reuse, 0x1, R19, P3 ;  /* 0x0000000100177824 */ /* 0x040fe200018e0613 */
[----:B------:R-:W-:Y:S01]  /*7120*/  IADD3 R18, P3, PT, R41, R18, RZ ;  /* 0x0000001229127210 */ /* 0x000fe20007f7e0ff */
[----:B------:R-:W5:Y:S04]  /*7130*/  LDG.E.U8 R7, desc[UR10][R6.64] ;  /* 0x0000000a06077981 */ /* 0x000f68000c1e1100 */
[C---:B------:R-:W-:Y:S02]  /*7140*/  IMAD.X R19, R0.reuse, 0x1, R24, P3 ;  /* 0x0000000100137824 */ /* 0x040fe400018e0618 */
[----:B------:R-:W5:Y:S04]  /*7150*/  LDL R24, [R1+0x508] ;  /* 0x0005080001187983 */ /* 0x000f680000100800 */
[----:B------:R-:W5:Y:S01]  /*7160*/  LDG.E.U8 R14, desc[UR10][R18.64] ;  /* 0x0000000a120e7981 */ /* 0x000f62000c1e1100 */
[----:B---3--:R-:W-:-:S03]  /*7170*/  IMAD.X R21, R0, 0x1, R3, P4 ;  /* 0x0000000100157824 */ /* 0x008fc600020e0603 */
[----:B------:R0:W3:Y:S04]  /*7180*/  LDG.E.U8 R3, desc[UR10][R22.64] ;  /* 0x0000000a16037981 */ /* 0x0000e8000c1e1100 */
[----:B------:R1:W3:Y:S01]  /*7190*/  LDG.E.U8 R11, desc[UR10][R20.64] ;  /* 0x0000000a140b7981 */ /* 0x0002e2000c1e1100 */
[----:B0-----:R-:W-:-:S03]  /*71a0*/  IADD3 R22, P4, PT, R41, R35, RZ ;  /* 0x0000002329167210 */ /* 0x001fc60007f9e0ff */
[----:B------:R-:W3:Y:S01]  /*71b0*/  LDL R35, [R1+0x524] ;  /* 0x0005240001237983 */ /* 0x000ee20000100800 */
[C---:B-1----:R-:W-:Y:S01]  /*71c0*/  IADD3 R20, P3, PT, R41.reuse, R34, RZ ;  /* 0x0000002229147210 */ /* 0x042fe20007f7e0ff */
[C---:B------:R-:W-:Y:S02]  /*71d0*/  IMAD.X R23, R0.reuse, 0x1, R29, P4 ;  /* 0x0000000100177824 */ /* 0x040fe400020e061d */
[----:B------:R-:W3:Y:S02]  /*71e0*/  LDL R34, [R1+0x540] ;  /* 0x0005400001227983 */ /* 0x000ee40000100800 */
[----:B------:R-:W-:Y:S02]  /*71f0*/  IMAD.X R21, R0, 0x1, R28, P3 ;  /* 0x0000000100157824 */ /* 0x000fe400018e061c */
[----:B------:R-:W3:Y:S04]  /*7200*/  LDL R29, [R1+0x4f4] ;  /* 0x0004f400011d7983 */ /* 0x000ee80000100800 */
[----:B------:R-:W3:Y:S01]  /*7210*/  LDL R28, [R1+0x510] ;  /* 0x00051000011c7983 */ /* 0x000ee20000100800 */
[----:B------:R-:W-:-:S03]  /*7220*/  IADD3 R18, P4, PT, R41, R33, RZ ;  /* 0x0000002129127210 */ /* 0x000fc60007f9e0ff */
[----:B------:R0:W3:Y:S02]  /*7230*/  LDG.E.U8 R6, desc[UR10][R22.64] ;  /* 0x0000000a16067981 */ /* 0x0000e4000c1e1100 */
[----:B--2---:R-:W-:Y:S02]  /*7240*/  IMAD.X R19, R0, 0x1, R9, P4 ;  /* 0x0000000100137824 */ /* 0x004fe400020e0609 */
[----:B------:R1:W2:Y:S04]  /*7250*/  LDG.E.U8 R9, desc[UR10][R20.64] ;  /* 0x0000000a14097981 */ /* 0x0002a8000c1e1100 */
[----:B------:R-:W2:Y:S01]  /*7260*/  LDL R33, [R1+0x51c] ;  /* 0x00051c0001217983 */ /* 0x000ea20000100800 */
[----:B0-----:R-:W-:-:S03]  /*7270*/  IADD3 R22, P3, PT, R41, R27, RZ ;  /* 0x0000001b29167210 */ /* 0x001fc60007f7e0ff */
[----:B------:R-:W2:Y:S01]  /*7280*/  LDL R27, [R1+0x504] ;  /* 0x00050400011b7983 */ /* 0x000ea20000100800 */
[----:B-1----:R-:W-:-:S03]  /*7290*/  IADD3 R20, P4, PT, R41, R32, RZ ;  /* 0x0000002029147210 */ /* 0x002fc60007f9e0ff */
[----:B------:R-:W2:Y:S01]  /*72a0*/  LDL R32, [R1+0x520] ;  /* 0x0005200001207983 */ /* 0x000ea20000100800 */
[----:B----4-:R-:W-:-:S03]  /*72b0*/  IMAD.X R23, R0, 0x1, R17, P3 ;  /* 0x0000000100177824 */ /* 0x010fc600018e0611 */
[----:B------:R0:W4:Y:S01]  /*72c0*/  LDG.E.U8 R17, desc[UR10][R18.64] ;  /* 0x0000000a12117981 */ /* 0x000122000c1e1100 */
[----:B-----5:R-:W-:-:S03]  /*72d0*/  IMAD.X R21, R0, 0x1, R13, P4 ;  /* 0x0000000100157824 */ /* 0x020fc600020e060d */
[----:B------:R1:W5:Y:S01]  /*72e0*/  LDG.E.U8 R13, desc[UR10][R22.64] ;  /* 0x0000000a160d7981 */ /* 0x000362000c1e1100 */
[----:B0-----:R-:W-:-:S03]  /*72f0*/  IADD3 R18, P3, PT, R41, R26, RZ ;  /* 0x0000001a29127210 */ /* 0x001fc60007f7e0ff */
[----:B------:R-:W4:Y:S02]  /*7300*/  LDL R26, [R1+0x518] ;  /* 0x00051800011a7983 */ /* 0x000f240000100800 */
[----:B------:R-:W-:Y:S02]  /*7310*/  IMAD.X R19, R0, 0x1, R5, P3 ;  /* 0x0000000100137824 */ /* 0x000fe400018e0605 */
[----:B------:R0:W5:Y:S01]  /*7320*/  LDG.E.U8 R5, desc[UR10][R20.64] ;  /* 0x0000000a14057981 */ /* 0x000162000c1e1100 */
[----:B-1----:R-:W-:-:S03]  /*7330*/  IADD3 R22, P4, PT, R41, R31, RZ ;  /* 0x0000001f29167210 */ /* 0x002fc60007f9e0ff */
[----:B------:R-:W5:Y:S04]  /*7340*/  LDL R31, [R1+0x54c] ;  /* 0x00054c00011f7983 */ /* 0x000f680000100800 */
[----:B------:R-:W5:Y:S01]  /*7350*/  LDG.E.U8 R18, desc[UR10][R18.64] ;  /* 0x0000000a12127981 */ /* 0x000f62000c1e1100 */
[----:B0-----:R-:W-:-:S03]  /*7360*/  IADD3 R20, P3, PT, R41, R30, RZ ;  /* 0x0000001e29147210 */ /* 0x001fc60007f7e0ff */
[----:B------:R-:W5:Y:S01]  /*7370*/  LDL R30, [R1+0x514] ;  /* 0x00051400011e7983 */ /* 0x000f620000100800 */
[----:B------:R-:W-:-:S05]  /*7380*/  IMAD.X R23, R0, 0x1, R25, P4 ;  /* 0x0000000100177824 */ /* 0x000fca00020e0619 */
[----:B------:R0:W5:Y:S01]  /*7390*/  LDG.E.U8 R19, desc[UR10][R22.64] ;  /* 0x0000000a16137981 */ /* 0x000162000c1e1100 */
[----:B---3--:R-:W-:-:S03]  /*73a0*/  IMAD.X R21, R0, 0x1, R29, P3 ;  /* 0x0000000100157824 */ /* 0x008fc600018e061d */
[----:B------:R-:W3:Y:S01]  /*73b0*/  LDL R29, [R1+0x534] ;  /* 0x00053400011d7983 */ /* 0x000ee20000100800 */
[----:B0-----:R-:W-:-:S03]  /*73c0*/  IADD3 R22, P3, PT, R41, R28, RZ ;  /* 0x0000001c29167210 */ /* 0x001fc60007f7e0ff */
[----:B------:R-:W3:Y:S02]  /*73d0*/  LDL R28, [R1+0x544] ;  /* 0x00054400011c7983 */ /* 0x000ee40000100800 */
[C---:B------:R-:W-:Y:S01]  /*73e0*/  IMAD.X R23, R0.reuse, 0x1, R38, P3 ;  /* 0x0000000100177824 */ /* 0x040fe200018e0626 */
[----:B------:R-:W-:Y:S01]  /*73f0*/  IADD3 R24, P4, PT, R41, R24, RZ ;  /* 0x0000001829187210 */ /* 0x000fe20007f9e0ff */
[----:B------:R-:W3:Y:S04]  /*7400*/  LDL R38, [R1+0x52c] ;  /* 0x00052c0001267983 */ /* 0x000ee80000100800 */
[----:B------:R-:W3:Y:S01]  /*7410*/  LDG.E.U8 R20, desc[UR10][R20.64] ;  /* 0x0000000a14147981 */ /* 0x000ee2000c1e1100 */
[----:B--2---:R-:W-:-:S05]  /*7420*/  IMAD.X R25, R0, 0x1, R27, P4 ;  /* 0x0000000100197824 */ /* 0x004fca00020e061b */
[----:B------:R0:W2:Y:S02]  /*7430*/  LDG.E.U8 R21, desc[UR10][R24.64] ;  /* 0x0000000a18157981 */ /* 0x0000a4000c1e1100 */
[C---:B0-----:R-:W-:Y:S02]  /*7440*/  IADD3 R24, P3, PT, R41.reuse, R49, RZ ;  /* 0x0000003129187210 */ /* 0x041fe40007f7e0ff */
[----:B----4-:R-:W-:-:S03]  /*7450*/  IADD3 R26, P4, PT, R41, R26, RZ ;  /* 0x0000001a291a7210 */ /* 0x010fc60007f9e0ff */
[C---:B-----5:R-:W-:Y:S02]  /*7460*/  IMAD.X R25, R0.reuse, 0x1, R31, P3 ;  /* 0x0000000100197824 */ /* 0x060fe400018e061f */
[----:B------:R-:W-:Y:S02]  /*7470*/  IMAD.X R27, R0, 0x1, R30, P4 ;  /* 0x00000001001b7824 */ /* 0x000fe400020e061e */
[----:B------:R0:W4:Y:S04]  /*7480*/  LDG.E.U8 R30, desc[UR10][R22.64] ;  /* 0x0000000a161e7981 */ /* 0x000128000c1e1100 */
[----:B------:R1:W5:Y:S01]  /*7490*/  LDG.E.U8 R31, desc[UR10][R26.64] ;  /* 0x0000000a1a1f7981 */ /* 0x000362000c1e1100 */
[C---:B0-----:R-:W-:Y:S02]  /*74a0*/  IADD3 R22, P4, PT, R41.reuse, R48, RZ ;  /* 0x0000003029167210 */ /* 0x041fe40007f9e0ff */
[----:B-1----:R-:W-:-:S03]  /*74b0*/  IADD3 R26, P3, PT, R41, R47, RZ ;  /* 0x0000002f291a7210 */ /* 0x002fc60007f7e0ff */
[C---:B------:R-:W-:Y:S02]  /*74c0*/  IMAD.X R23, R0.reuse, 0x1, R32, P4 ;  /* 0x0000000100177824 */ /* 0x040fe400020e0620 */
[----:B------:R0:W2:Y:S01]  /*74d0*/  LDG.E.U8 R32, desc[UR10][R24.64] ;  /* 0x0000000a18207981 */ /* 0x0000a2000c1e1100 */
[----:B------:R-:W-:-:S03]  /*74e0*/  IMAD.X R27, R0, 0x1, R33, P3 ;  /* 0x00000001001b7824 */ /* 0x000fc600018e0621 */
[----:B------:R1:W2:Y:S01]  /*74f0*/  LDG.E.U8 R33, desc[UR10][R22.64] ;  /* 0x0000000a16217981 */ /* 0x0002a2000c1e1100 */
[C---:B0-----:R-:W-:Y:S02]  /*7500*/  IADD3 R24, P4, PT, R41.reuse, R46, RZ ;  /* 0x0000002e29187210 */ /* 0x041fe40007f9e0ff */
[C---:B-1----:R-:W-:Y:S02]  /*7510*/  IADD3 R22, P3, PT, R41.reuse, R34, RZ ;  /* 0x0000002229167210 */ /* 0x042fe40007f7e0ff */
[----:B------:R0:W2:Y:S03]  /*7520*/  LDG.E.U8 R34, desc[UR10][R26.64] ;  /* 0x0000000a1a227981 */ /* 0x0000a6000c1e1100 */
[----:B------:R-:W-:Y:S01]  /*7530*/  IMAD.X R23, R0, 0x1, R35, P3 ;  /* 0x0000000100177824 */ /* 0x000fe200018e0623 */
[----:B0-----:R-:W-:-:S05]  /*7540*/  IADD3 R26, P3, PT, R41, R45, RZ ;  /* 0x0000002d291a7210 */ /* 0x001fca0007f7e0ff */
[----:B------:R-:W-:-:S05]  /*7550*/  IMAD.X R27, R0, 0x1, R37, P3 ;  /* 0x00000001001b7824 */ /* 0x000fca00018e0625 */
[----:B------:R-:W4:Y:S01]  /*7560*/  LDG.E.U8 R26, desc[UR10][R26.64] ;  /* 0x0000000a1a1a7981 */ /* 0x000f22000c1e1100 */
[----:B---3--:R-:W-:Y:S01]  /*7570*/  IMAD.X R25, R0, 0x1, R29, P4 ;  /* 0x0000000100197824 */ /* 0x008fe200020e061d */
[----:B------:R-:W-:-:S04]  /*7580*/  IADD3 R28, P4, PT, R41, R28, RZ ;  /* 0x0000001c291c7210 */ /* 0x000fc80007f9e0ff */
[----:B------:R0:W3:Y:S01]  /*7590*/  LDG.E.U8 R35, desc[UR10][R24.64] ;  /* 0x0000000a18237981 */ /* 0x0000e2000c1e1100 */
[----:B------:R-:W-:-:S03]  /*75a0*/  IMAD.X R29, R0, 0x1, R36, P4 ;  /* 0x00000001001d7824 */ /* 0x000fc600020e0624 */
[----:B------:R1:W3:Y:S04]  /*75b0*/  LDG.E.U8 R36, desc[UR10][R22.64] ;  /* 0x0000000a16247981 */ /* 0x0002e8000c1e1100 */
[----:B------:R1:W5:Y:S01]  /*75c0*/  LDG.E.U8 R37, desc[UR10][R28.64] ;  /* 0x0000000a1c257981 */ /* 0x000362000c1e1100 */
[C---:B0-----:R-:W-:Y:S02]  /*75d0*/  IADD3 R24, P4, PT, R41.reuse, R44, RZ ;  /* 0x0000002c29187210 */ /* 0x041fe40007f9e0ff */
[C---:B-1----:R-:W-:Y:S02]  /*75e0*/  IADD3 R22, P5, PT, R41.reuse, R43, RZ ;  /* 0x0000002b29167210 */ /* 0x042fe40007fbe0ff */
[----:B------:R-:W-:-:S03]  /*75f0*/  IADD3 R28, P3, PT, R41, R42, RZ ;  /* 0x0000002a291c7210 */ /* 0x000fc60007f7e0ff */
[C---:B------:R-:W-:Y:S02]  /*7600*/  IMAD.X R23, R0.reuse, 0x1, R39, P5 ;  /* 0x0000000100177824 */ /* 0x040fe400028e0627 */
[C---:B------:R-:W-:Y:S02]  /*7610*/  IMAD.X R25, R0.reuse, 0x1, R40, P4 ;  /* 0x0000000100197824 */ /* 0x040fe400020e0628 */
[----:B------:R-:W-:Y:S01]  /*7620*/  IMAD.X R29, R0, 0x1, R38, P3 ;  /* 0x00000001001d7824 */ /* 0x000fe200018e0626 */
[----:B------:R-:W5:Y:S04]  /*7630*/  LDG.E.U8 R22, desc[UR10][R22.64] ;  /* 0x0000000a16167981 */ /* 0x000f68000c1e1100 */
[----:B------:R0:W5:Y:S04]  /*7640*/  LDG.E.U8 R24, desc[UR10][R24.64] ;  /* 0x0000000a18187981 */ /* 0x000168000c1e1100 */
[----:B------:R1:W5:Y:S01]  /*7650*/  LDG.E.U8 R23, desc[UR10][R28.64] ;  /* 0x0000000a1c177981 */ /* 0x000362000c1e1100 */
[----:B0-----:R-:W0:Y:S01]  /*7660*/  S2R R25, SR_TID.X ;  /* 0x0000000000197919 */ /* 0x001e220000002100 */
[----:B------:R-:W1:Y:S01]  /*7670*/  S2UR UR8, SR_CgaCtaId ;  /* 0x00000000000879c3 */ /* 0x000e620000008800 */
[----:B------:R-:W-:Y:S01]  /*7680*/  UMOV UR7, 0x400 ;  /* 0x0000040000077882 */ /* 0x000fe20000000000 */
[----:B------:R-:W-:Y:S01]  /*7690*/  SEL R0, RZ, 0x110, !P0 ;  /* 0x00000110ff007807 */ /* 0x000fe20004000000 */
[----:B-1----:R-:W-:Y:S01]  /*76a0*/  ULEA UR7, UR8, UR7, 0x18 ;  /* 0x0000000708077291 */ /* 0x002fe2000f8ec0ff */
[C---:B0-----:R-:W-:Y:S01]  /*76b0*/  LOP3.LUT R27, R25.reuse, 0x7, RZ, 0xc0, !PT ;  /* 0x00000007191b7812 */ /* 0x041fe200078ec0ff */
[----:B------:R-:W-:Y:S01]  /*76c0*/  IMAD.SHL.U32 R28, R25, 0x2, RZ ;  /* 0x00000002191c7824 */ /* 0x000fe200078e00ff */
[----:B------:R-:W-:-:S02]  /*76d0*/  LOP3.LUT R25, R0, 0xff, R25, 0x78, !PT ;  /* 0x000000ff00197812 */ /* 0x000fc400078e7819 */
[----:B------:R-:W-:Y:S06]  /*76e0*/  BAR.SYNC.DEFER_BLOCKING 0x0 ;  /* 0x0000000000007b1d */ /* 0x000fec0000010000 */
[----:B------:R0:W-:Y:S04]  /*76f0*/  STS.U8 [R25+UR7+0x20000], R2 ;  /* 0x0200000219007988 */ /* 0x0001e80008000007 */
[----:B------:R1:W-:Y:S04]  /*7700*/  STS.U8 [R25+UR7+0x21000], R3 ;  /* 0x0210000319007988 */ /* 0x0003e80008000007 */
[----:B------:R-:W-:Y:S01]  /*7710*/  STS.U8 [R25+UR7+0x20800], R12 ;  /* 0x0208000c19007988 */ /* 0x000fe20008000007 */
[----:B0-----:R-:W-:-:S03]  /*7720*/  LOP3.LUT R2, R25, 0x20, RZ, 0x3c, !PT ;  /* 0x0000002019027812 */ /* 0x001fc600078e3cff */
[----:B------:R-:W-:Y:S01]  /*7730*/  STS.U8 [R25+UR7+0x21800], R9 ;  /* 0x0218000919007988 */ /* 0x000fe20008000007 */
[----:B-1----:R-:W-:-:S03]  /*7740*/  LOP3.LUT R3, R25, 0x40, RZ, 0x3c, !PT ;  /* 0x0000004019037812 */ /* 0x002fc600078e3cff */
[----:B------:R-:W-:Y:S04]  /*7750*/  STS.U8 [R25+UR7+0x22000], R18 ;  /* 0x0220001219007988 */ /* 0x000fe80008000007 */
[----:B--2---:R-:W-:Y:S04]  /*7760*/  STS.U8 [R25+UR7+0x22800], R21 ;  /* 0x0228001519007988 */ /* 0x004fe80008000007 */
[----:B------:R-:W-:Y:S04]  /*7770*/  STS.U8 [R25+UR7+0x23000], R32 ;  /* 0x0230002019007988 */ /* 0x000fe80008000007 */
[----:B------:R0:W-:Y:S04]  /*7780*/  STS.U8 [R25+UR7+0x23800], R33 ;  /* 0x0238002119007988 */ /* 0x0001e80008000007 */
[----:B------:R-:W-:Y:S01]  /*7790*/  STS.U8 [R2+UR7+0x20200], R4 ;  /* 0x0202000402007988 */ /* 0x000fe20008000007 */
[----:B0-----:R-:W-:-:S03]  /*77a0*/  LOP3.LUT R25, R25, 0x60, RZ, 0x3c, !PT ;  /* 0x0000006019197812 */ /* 0x001fc600078e3cff */
[----:B------:R-:W-:Y:S04]  /*77b0*/  STS.U8 [R2+UR7+0x20a00], R10 ;  /* 0x020a000a02007988 */ /* 0x000fe80008000007 */
[----:B------:R-:W-:Y:S04]  /*77c0*/  STS.U8 [R2+UR7+0x21200], R11 ;  /* 0x0212000b02007988 */ /* 0x000fe80008000007 */
[----:B------:R-:W-:Y:S04]  /*77d0*/  STS.U8 [R2+UR7+0x21a00], R17 ;  /* 0x021a001102007988 */ /* 0x000fe80008000007 */
[----:B------:R-:W-:Y:S04]  /*77e0*/  STS.U8 [R2+UR7+0x22200], R19 ;  /* 0x0222001302007988 */ /* 0x000fe80008000007 */
[----:B----4-:R-:W-:Y:S04]  /*77f0*/  STS.U8 [R2+UR7+0x22a00], R30 ;  /* 0x022a001e02007988 */ /* 0x010fe80008000007 */
[----:B------:R-:W-:Y:S01]  /*7800*/  STS.U8 [R2+UR7+0x23200], R34 ;  /* 0x0232002202007988 */ /* 0x000fe20008000007 */
[----:B------:R-:W-:-:S05]  /*7810*/  IMAD R27, R27, 0x110, RZ ;  /* 0x000001101b1b7824 */ /* 0x000fca00078e02ff */
[----:B------:R-:W-:Y:S01]  /*7820*/  LOP3.LUT R0, R27, 0x30, R28, 0x78, !PT ;  /* 0x000000301b007812 */ /* 0x000fe200078e781c */
[----:B---3--:R-:W-:Y:S04]  /*7830*/  STS.U8 [R2+UR7+0x23a00], R36 ;  /* 0x023a002402007988 */ /* 0x008fe80008000007 */
[----:B------:R-:W-:Y:S04]  /*7840*/  STS.U8 [R3+UR7+0x20400], R16 ;  /* 0x0204001003007988 */ /* 0x000fe80008000007 */
[----:B------:R-:W-:Y:S04]  /*7850*/  STS.U8 [R3+UR7+0x20c00], R15 ;  /* 0x020c000f03007988 */ /* 0x000fe80008000007 */
[----:B------:R-:W-:Y:S04]  /*7860*/  STS.U8 [R3+UR7+0x21400], R14 ;  /* 0x0214000e03007988 */ /* 0x000fe80008000007 */
[----:B------:R-:W-:Y:S04]  /*7870*/  STS.U8 [R3+UR7+0x21c00], R13 ;  /* 0x021c000d03007988 */ /* 0x000fe80008000007 */
[----:B------:R-:W-:Y:S04]  /*7880*/  STS.U8 [R3+UR7+0x22400], R20 ;  /* 0x0224001403007988 */ /* 0x000fe80008000007 */
[----:B-----5:R-:W-:Y:S04]  /*7890*/  STS.U8 [R3+UR7+0x22c00], R31 ;  /* 0x022c001f03007988 */ /* 0x020fe80008000007 */
[----:B------:R-:W-:Y:S04]  /*78a0*/  STS.U8 [R3+UR7+0x23400], R35 ;  /* 0x0234002303007988 */ /* 0x000fe80008000007 */
        /* <DEDUP_REMOVED lines=8> */
[----:B------:R-:W-:Y:S01]  /*7930*/  STS.U8 [R25+UR7+0x23e00], R23 ;  /* 0x023e001719007988 */ /* 0x000fe20008000007 */
[----:B------:R-:W-:Y:S06]  /*7940*/  BAR.SYNC.DEFER_BLOCKING 0x0 ;  /* 0x0000000000007b1d */ /* 0x000fec0000010000 */
[----:B------:R-:W0:Y:S04]  /*7950*/  LDSM.16.M88.4 R48, [R0+UR7+0x20000] ;  /* 0x020000070030783b */ /* 0x000e280008000200 */
[----:B------:R-:W1:Y:S04]  /*7960*/  LDSM.16.M88.4 R4, [R0+UR7+0x20800] ;  /* 0x020800070004783b */ /* 0x000e680008000200 */
[----:B------:R-:W2:Y:S04]  /*7970*/  LDSM.16.M88.4 R8, [R0+UR7+0x21000] ;  /* 0x021000070008783b */ /* 0x000ea80008000200 */
[----:B------:R-:W-:Y:S04]  /*7980*/  LDSM.16.M88.4 R20, [R0+UR7+0x21800] ;  /* 0x021800070014783b */ /* 0x000fe80008000200 */
[----:B------:R-:W3:Y:S04]  /*7990*/  LDSM.16.M88.4 R56, [R0+UR7+0x22800] ;  /* 0x022800070038783b */ /* 0x000ee80008000200 */
[----:B0-----:R-:W-:Y:S04]  /*79a0*/  STL [R1+0x830], R50 ;  /* 0x0008303201007387 */ /* 0x001fe80000100800 */
[----:B------:R0:W-:Y:S04]  /*79b0*/  STL [R1+0x82c], R51 ;  /* 0x00082c3301007387 */ /* 0x0001e80000100800 */
[----:B0-----:R-:W4:Y:S01]  /*79c0*/  LDL R51, [R1+0x2bc] ;  /* 0x0002bc0001337983 */ /* 0x001f220000100800 */
[----:B------:R-:W-:-:S02]  /*79d0*/  F2FP.F16.E4M3.UNPACK_B R2, R48 ;  /* 0x00000030ff02723e */ /* 0x000fc400020006ff */
[----:B------:R-:W-:Y:S01]  /*79e0*/  F2FP.F16.E4M3.UNPACK_B R3, R49 ;  /* 0x00000031ff03723e */ /* 0x000fe200020006ff */
[----:B-1----:R-:W-:Y:S04]  /*79f0*/  STL [R1+0x834], R6 ;  /* 0x0008340601007387 */ /* 0x002fe80000100800 */
[----:B------:R3:W-:Y:S04]  /*7a00*/  STL [R1+0x828], R7 ;  /* 0x0008280701007387 */ /* 0x0007e80000100800 */
[----:B--2---:R0:W-:Y:S01]  /*7a10*/  STL [R1+0x83c], R10 ;  /* 0x00083c0a01007387 */ /* 0x0041e20000100800 */
[----:B---3--:R-:W-:-:S02]  /*7a20*/  IMAD.MOV.U32 R7, RZ, RZ, R57 ;  /* 0x000000ffff077224 */ /* 0x008fc400078e0039 */
[----:B0-----:R-:W-:Y:S01]  /*7a30*/  IMAD.MOV.U32 R10, RZ, RZ, R56 ;  /* 0x000000ffff0a7224 */ /* 0x001fe200078e0038 */
[----:B------:R-:W-:Y:S01]  /*7a40*/  STL [R1+0x838], R11 ;  /* 0x0008380b01007387 */ /* 0x000fe20000100800 */
[----:B------:R-:W-:-:S03]  /*7a50*/  IMAD.MOV.U32 R60, RZ, RZ, R59 ;  /* 0x000000ffff3c7224 */ /* 0x000fc600078e003b */
[----:B------:R-:W-:Y:S04]  /*7a60*/  STL.64 [R1+0x48], R58 ;  /* 0x0000483a01007387 */ /* 0x000fe80000100a00 */
[----:B----4-:R-:W0:Y:S04]  /*7a70*/  LDSM.16.MT88.4 R12, [R51] ;  /* 0x00000000330c783b */ /* 0x010e280000004200 */
[----:B------:R-:W1:Y:S01]  /*7a80*/  LDSM.16.MT88.4 R52, [R51+0x2000] ;  /* 0x002000003334783b */ /* 0x000e620000004200 */
[----:B0-----:R-:W-:Y:S02]  /*7a90*/  IMAD.MOV.U32 R16, RZ, RZ, R12 ;  /* 0x000000ffff107224 */ /* 0x001fe400078e000c */
[----:B------:R-:W-:-:S02]  /*7aa0*/  IMAD.MOV.U32 R17, RZ, RZ, R14 ;  /* 0x000000ffff117224 */ /* 0x000fc400078e000e */
[----:B-1----:R-:W-:Y:S02]  /*7ab0*/  IMAD.MOV.U32 R18, RZ, RZ, R52 ;  /* 0x000000ffff127224 */ /* 0x002fe400078e0034 */
[----:B------:R-:W-:-:S07]  /*7ac0*/  IMAD.MOV.U32 R19, RZ, RZ, R54 ;  /* 0x000000ffff137224 */ /* 0x000fce00078e0036 */
[----:B------:R-:W-:Y:S01]  /*7ad0*/  HMMA.16816.F32 R44, R16, R2, RZ ;  /* 0x00000002102c723c */ /* 0x000fe200000018ff */
[----:B------:R-:W0:Y:S01]  /*7ae0*/  LDSM.16.M88.4 R16, [R0+UR7+0x22000] ;  /* 0x022000070010783b */ /* 0x000e220008000200 */
[----:B------:R-:W-:Y:S01]  /*7af0*/  F2FP.F16.E4M3.UNPACK_B R2, R4 ;  /* 0x00000004ff02723e */ /* 0x000fe200020006ff */
[----:B------:R-:W-:Y:S01]  /*7b00*/  IMAD.MOV.U32 R24, RZ, RZ, R12 ;  /* 0x000000ffff187224 */ /* 0x000fe200078e000c */
[----:B------:R-:W-:Y:S01]  /*7b10*/  F2FP.F16.E4M3.UNPACK_B R3, R5 ;  /* 0x00000005ff03723e */ /* 0x000fe200020006ff */
[----:B------:R-:W-:Y:S02]  /*7b20*/  IMAD.MOV.U32 R25, RZ, RZ, R14 ;  /* 0x000000ffff197224 */ /* 0x000fe400078e000e */
[----:B------:R-:W-:Y:S02]  /*7b30*/  IMAD.MOV.U32 R26, RZ, RZ, R52 ;  /* 0x000000ffff1a7224 */ /* 0x000fe400078e0034 */
[----:B------:R-:W-:-:S07]  /*7b40*/  IMAD.MOV.U32 R27, RZ, RZ, R54 ;  /* 0x000000ffff1b7224 */ /* 0x000fce00078e0036 */
[----:B------:R-:W-:Y:S01]  /*7b50*/  HMMA.16816.F32 R40, R24, R2, RZ ;  /* 0x000000021828723c */ /* 0x000fe200000018ff */
[----:B------:R-:W-:Y:S02]  /*7b60*/  F2FP.F16.E4M3.UNPACK_B R2, R8 ;  /* 0x00000008ff02723e */ /* 0x000fe400020006ff */
[----:B------:R-:W-:-:S07]  /*7b70*/  F2FP.F16.E4M3.UNPACK_B R3, R9 ;  /* 0x00000009ff03723e */ /* 0x000fce00020006ff */
[----:B------:R-:W-:Y:S01]  /*7b80*/  HMMA.16816.F32 R28, R24, R2, RZ ;  /* 0x00000002181c723c */ /* 0x000fe200000018ff */
[----:B------:R-:W-:Y:S02]  /*7b90*/  F2FP.F16.E4M3.UNPACK_B R2, R20 ;  /* 0x00000014ff02723e */ /* 0x000fe400020006ff */
[----:B------:R-:W-:-:S07]  /*7ba0*/  F2FP.F16.E4M3.UNPACK_B R3, R21 ;  /* 0x00000015ff03723e */ /* 0x000fce00020006ff */
[C---:B------:R-:W-:Y:S01]  /*7bb0*/  HMMA.16816.F32 R32, R24.reuse, R2, RZ ;  /* 0x000000021820723c */ /* 0x040fe200000018ff */
[----:B0-----:R-:W-:Y:S02]  /*7bc0*/  F2FP.F16.E4M3.UNPACK_B R2, R16 ;  /* 0x00000010ff02723e */ /* 0x001fe400020006ff */
[----:B------:R-:W-:Y:S01]  /*7bd0*/  F2FP.F16.E4M3.UNPACK_B R3, R17 ;  /* 0x00000011ff03723e */ /* 0x000fe200020006ff */
[----:B------:R-:W-:Y:S02]  /*7be0*/  IMAD.MOV.U32 R36, RZ, RZ, R12 ;  /* 0x000000ffff247224 */ /* 0x000fe400078e000c */
[----:B------:R-:W-:Y:S02]  /*7bf0*/  IMAD.MOV.U32 R37, RZ, RZ, R14 ;  /* 0x000000ffff257224 */ /* 0x000fe400078e000e */
[----:B------:R-:W-:Y:S02]  /*7c00*/  IMAD.MOV.U32 R38, RZ, RZ, R52 ;  /* 0x000000ffff267224 */ /* 0x000fe400078e0034 */
[----:B------:R-:W-:Y:S01]  /*7c10*/  HMMA.16816.F32 R24, R24, R2, RZ ;  /* 0x000000021818723c */ /* 0x000fe200000018ff */
[----:B------:R-:W-:Y:S01]  /*7c20*/  F2FP.F16.E4M3.UNPACK_B R2, R10 ;  /* 0x0000000aff02723e */ /* 0x000fe200020006ff */
[----:B------:R-:W-:Y:S01]  /*7c30*/  IMAD.MOV.U32 R39, RZ, RZ, R54 ;  /* 0x000000ffff277224 */ /* 0x000fe200078e0036 */
[----:B------:R-:W-:Y:S01]  /*7c40*/  F2FP.F16.E4M3.UNPACK_B R3, R7 ;  /* 0x00000007ff03723e */ /* 0x000fe200020006ff */
[----:B------:R-:W-:-:S02]  /*7c50*/  IMAD.MOV.U32 R56, RZ, RZ, R13 ;  /* 0x000000ffff387224 */ /* 0x000fc400078e000d */
[----:B------:R-:W-:Y:S02]  /*7c60*/  IMAD.MOV.U32 R57, RZ, RZ, R15 ;  /* 0x000000ffff397224 */ /* 0x000fe400078e000f */
[----:B------:R-:W-:Y:S02]  /*7c70*/  IMAD.MOV.U32 R58, RZ, RZ, R53 ;  /* 0x000000ffff3a7224 */ /* 0x000fe400078e0035 */
[----:B------:R-:W-:Y:S01]  /*7c80*/  HMMA.16816.F32 R36, R36, R2, RZ ;  /* 0x000000022424723c */ /* 0x000fe200000018ff */
[----:B------:R-:W-:Y:S01]  /*7c90*/  F2FP.F16.E4M3.UNPACK_B R2, R48.H1 ;  /* 0x00000030ff02723e */ /* 0x000fe200030006ff */
[----:B------:R-:W-:Y:S01]  /*7ca0*/  IMAD.MOV.U32 R59, RZ, RZ, R55 ;  /* 0x000000ffff3b7224 */ /* 0x000fe200078e0037 */
[----:B------:R-:W-:-:S07]  /*7cb0*/  F2FP.F16.E4M3.UNPACK_B R3, R49.H1 ;  /* 0x00000031ff03723e */ /* 0x000fce00030006ff */
[----:B------:R-:W-:Y:S01]  /*7cc0*/  HMMA.16816.F32 R44, R56, R2, R44 ;  /* 0x00000002382c723c */ /* 0x000fe2000000182c */
[----:B------:R-:W-:Y:S02]  /*7cd0*/  F2FP.F16.E4M3.UNPACK_B R2, R4.H1 ;  /* 0x00000004ff02723e */ /* 0x000fe400030006ff */
[----:B------:R-:W-:-:S07]  /*7ce0*/  F2FP.F16.E4M3.UNPACK_B R3, R5.H1 ;  /* 0x00000005ff03723e */ /* 0x000fce00030006ff */
[----:B------:R-:W-:Y:S01]  /*7cf0*/  HMMA.16816.F32 R40, R56, R2, R40 ;  /* 0x000000023828723c */ /* 0x000fe20000001828 */
[----:B------:R-:W0:Y:S01]  /*7d00*/  LDSM.16.M88.4 R56, [R0+UR7+0x23000] ;  /* 0x023000070038783b */ /* 0x000e220008000200 */
[----:B------:R-:W-:Y:S02]  /*7d10*/  F2FP.F16.E4M3.UNPACK_B R2, R8.H1 ;  /* 0x00000008ff02723e */ /* 0x000fe400030006ff */
[----:B------:R-:W-:Y:S01]  /*7d20*/  F2FP.F16.E4M3.UNPACK_B R3, R9.H1 ;  /* 0x00000009ff03723e */ /* 0x000fe200030006ff */
[----:B0-----:R-:W-:Y:S01]  /*7d30*/  IMAD.MOV.U32 R11, RZ, RZ, R56 ;  /* 0x000000ffff0b7224 */ /* 0x001fe200078e0038 */
[----:B------:R0:W-:Y:S01]  /*7d40*/  STL.64 [R1+0x58], R58 ;  /* 0x0000583a01007387 */ /* 0x0001e20000100a00 */
[----:B------:R-:W-:Y:S02]  /*7d50*/  IMAD.MOV.U32 R6, RZ, RZ, R57 ;  /* 0x000000ffff067224 */ /* 0x000fe400078e0039 */
[----:B------:R-:W-:Y:S02]  /*7d60*/  IMAD.MOV.U32 R48, RZ, RZ, R58 ;  /* 0x000000ffff307224 */ /* 0x000fe400078e003a */
[----:B------:R-:W-:-:S02]  /*7d70*/  IMAD.MOV.U32 R5, RZ, RZ, R59 ;  /* 0x000000ffff057224 */ /* 0x000fc400078e003b */
[----:B------:R-:W-:Y:S02]  /*7d80*/  IMAD.MOV.U32 R56, RZ, RZ, R13 ;  /* 0x000000ffff387224 */ /* 0x000fe400078e000d */
[----:B------:R-:W-:Y:S02]  /*7d90*/  IMAD.MOV.U32 R57, RZ, RZ, R15 ;  /* 0x000000ffff397224 */ /* 0x000fe400078e000f */
[----:B0-----:R-:W-:Y:S02]  /*7da0*/  IMAD.MOV.U32 R58, RZ, RZ, R53 ;  /* 0x000000ffff3a7224 */ /* 0x001fe400078e0035 */
[----:B------:R-:W-:-:S07]  /*7db0*/  IMAD.MOV.U32 R59, RZ, RZ, R55 ;  /* 0x000000ffff3b7224 */ /* 0x000fce00078e0037 */
[----:B------:R-:W-:Y:S01]  /*7dc0*/  HMMA.16816.F32 R28, R56, R2, R28 ;  /* 0x00000002381c723c */ /* 0x000fe2000000181c */
[----:B------:R-:W-:Y:S02]  /*7dd0*/  F2FP.F16.E4M3.UNPACK_B R2, R20.H1 ;  /* 0x00000014ff02723e */ /* 0x000fe400030006ff */
[----:B------:R-:W-:-:S07]  /*7de0*/  F2FP.F16.E4M3.UNPACK_B R3, R21.H1 ;  /* 0x00000015ff03723e */ /* 0x000fce00030006ff */
[----:B------:R-:W-:Y:S01]  /*7df0*/  HMMA.16816.F32 R32, R56, R2, R32 ;  /* 0x000000023820723c */ /* 0x000fe20000001820 */
[----:B------:R-:W-:Y:S02]  /*7e00*/  F2FP.F16.E4M3.UNPACK_B R2, R16.H1 ;  /* 0x00000010ff02723e */ /* 0x000fe400030006ff */
[----:B------:R-:W-:-:S07]  /*7e10*/  F2FP.F16.E4M3.UNPACK_B R3, R17.H1 ;  /* 0x00000011ff03723e */ /* 0x000fce00030006ff */
[----:B------:R-:W-:Y:S01]  /*7e20*/  HMMA.16816.F32 R24, R56, R2, R24 ;  /* 0x000000023818723c */ /* 0x000fe20000001818 */
[----:B------:R-:W0:Y:S01]  /*7e30*/  LDSM.16.M88.4 R56, [R0+UR7+0x23800] ;  /* 0x023800070038783b */ /* 0x000e220008000200 */
[----:B------:R-:W-:Y:S02]  /*7e40*/  F2FP.F16.E4M3.UNPACK_B R2, R11 ;  /* 0x0000000bff02723e */ /* 0x000fe400020006ff */
[----:B------:R-:W-:Y:S01]  /*7e50*/  F2FP.F16.E4M3.UNPACK_B R3, R6 ;  /* 0x00000006ff03723e */ /* 0x000fe200020006ff */
[----:B------:R-:W-:-:S14]  /*7e60*/  IMAD.MOV.U32 R49, RZ, RZ, R10 ;  /* 0x000000ffff317224 */ /* 0x000fdc00078e000a */
[----:B------:R-:W-:Y:S02]  /*7e70*/  IMAD.MOV.U32 R17, RZ, RZ, R24 ;  /* 0x000000ffff117224 */ /* 0x000fe400078e0018 */
[----:B------:R-:W-:Y:S02]  /*7e80*/  IMAD.MOV.U32 R16, RZ, RZ, R25 ;  /* 0x000000ffff107224 */ /* 0x000fe400078e0019 */
[----:B------:R-:W-:Y:S02]  /*7e90*/  IMAD.MOV.U32 R9, RZ, RZ, R26 ;  /* 0x000000ffff097224 */ /* 0x000fe400078e001a */
[----:B------:R-:W-:Y:S02]  /*7ea0*/  IMAD.MOV.U32 R8, RZ, RZ, R27 ;  /* 0x000000ffff087224 */ /* 0x000fe400078e001b */
[----:B------:R-:W-:Y:S02]  /*7eb0*/  IMAD.MOV.U32 R24, RZ, RZ, R12 ;  /* 0x000000ffff187224 */ /* 0x000fe400078e000c */
[----:B------:R-:W-:-:S02]  /*7ec0*/  IMAD.MOV.U32 R25, RZ, RZ, R14 ;  /* 0x000000ffff197224 */ /* 0x000fc400078e000e */
[----:B------:R-:W-:Y:S02]  /*7ed0*/  IMAD.MOV.U32 R26, RZ, RZ, R52 ;  /* 0x000000ffff1a7224 */ /* 0x000fe400078e0034 */
[----:B------:R-:W-:-:S07]  /*7ee0*/  IMAD.MOV.U32 R27, RZ, RZ, R54 ;  /* 0x000000ffff1b7224 */ /* 0x000fce00078e0036 */
[----:B------:R-:W-:Y:S01]  /*7ef0*/  HMMA.16816.F32 R24, R24, R2, RZ ;  /* 0x000000021818723c */ /* 0x000fe200000018ff */
[----:B0-----:R-:W-:Y:S01]  /*7f00*/  IMAD.MOV.U32 R10, RZ, RZ, R56 ;  /* 0x000000ffff0a7224 */ /* 0x001fe200078e0038 */
[----:B------:R0:W-:Y:S01]  /*7f10*/  STL [R1+0x38], R58 ;  /* 0x0000383a01007387 */ /* 0x0001e20000100800 */
[----:B------:R-:W-:Y:S01]  /*7f20*/  IMAD.MOV.U32 R50, RZ, RZ, R57 ;  /* 0x000000ffff327224 */ /* 0x000fe200078e0039 */
[----:B------:R-:W-:Y:S01]  /*7f30*/  F2FP.F16.E4M3.UNPACK_B R2, R49.H1 ;  /* 0x00000031ff02723e */ /* 0x000fe200030006ff */
[----:B------:R-:W-:Y:S01]  /*7f40*/  IMAD.MOV.U32 R4, RZ, RZ, R58 ;  /* 0x000000ffff047224 */ /* 0x000fe200078e003a */
[----:B------:R-:W-:Y:S01]  /*7f50*/  F2FP.F16.E4M3.UNPACK_B R3, R7.H1 ;  /* 0x00000007ff03723e */ /* 0x000fe200030006ff */
[----:B------:R-:W-:Y:S02]  /*7f60*/  IMAD.MOV.U32 R61, RZ, RZ, R59 ;  /* 0x000000ffff3d7224 */ /* 0x000fe400078e003b */
[----:B------:R-:W-:Y:S02]  /*7f70*/  IMAD.MOV.U32 R56, RZ, RZ, R13 ;  /* 0x000000ffff387224 */ /* 0x000fe400078e000d */
[----:B------:R-:W-:-:S02]  /*7f80*/  IMAD.MOV.U32 R57, RZ, RZ, R15 ;  /* 0x000000ffff397224 */ /* 0x000fc400078e000f */
[----:B0-----:R-:W-:Y:S02]  /*7f90*/  IMAD.MOV.U32 R58, RZ, RZ, R53 ;  /* 0x000000ffff3a7224 */ /* 0x001fe400078e0035 */
[----:B------:R-:W-:-:S07]  /*7fa0*/  IMAD.MOV.U32 R59, RZ, RZ, R55 ;  /* 0x000000ffff3b7224 */ /* 0x000fce00078e0037 */
[----:B------:R-:W-:Y:S01]  /*7fb0*/  HMMA.16816.F32 R36, R56, R2, R36 ;  /* 0x000000023824723c */ /* 0x000fe20000001824 */
[----:B------:R-:W-:Y:S02]  /*7fc0*/  F2FP.F16.E4M3.UNPACK_B R2, R11.H1 ;  /* 0x0000000bff02723e */ /* 0x000fe400030006ff */
[----:B------:R-:W-:-:S15]  /*7fd0*/  F2FP.F16.E4M3.UNPACK_B R3, R6.H1 ;  /* 0x00000006ff03723e */ /* 0x000fde00030006ff */
[----:B------:R-:W-:Y:S01]  /*7fe0*/  NOP ;  /* 0x0000000000007918 */ /* 0x000fe20000000000 */
        /* <DEDUP_REMOVED lines=8> */
[----:B------:R-:W-:Y:S01]  /*8070*/  HMMA.16816.F32 R24, R36, R2, R24 ;  /* 0x000000022418723c */ /* 0x000fe20000001818 */
[----:B------:R-:W-:Y:S02]  /*8080*/  IMAD.MOV.U32 R58, RZ, RZ, R51 ;  /* 0x000000ffff3a7224 */ /* 0x000fe400078e0033 */
[----:B------:R-:W-:Y:S02]  /*8090*/  IMAD.MOV.U32 R57, RZ, RZ, R10 ;  /* 0x000000ffff397224 */ /* 0x000fe400078e000a */
[----:B------:R-:W-:Y:S01]  /*80a0*/  IMAD.MOV.U32 R59, RZ, RZ, R50 ;  /* 0x000000ffff3b7224 */ /* 0x000fe200078e0032 */
[----:B------:R-:W-:Y:S01]  /*80b0*/  LDSM.16.MT88.4 R36, [R58+0x6000] ;  /* 0x006000003a24783b */ /* 0x000fe20000004200 */
[----:B------:R-:W-:Y:S02]  /*80c0*/  IMAD.MOV.U32 R3, RZ, RZ, R57 ;  /* 0x000000ffff037224 */ /* 0x000fe400078e0039 */
[----:B------:R-:W-:Y:S01]  /*80d0*/  IMAD.MOV.U32 R56, RZ, RZ, R12 ;  /* 0x000000ffff387224 */ /* 0x000fe200078e000c */
[----:B------:R-:W2:Y:S09]  /*80e0*/  LDL.LU R10, [R1+0x83c] ;  /* 0x00083c00010a7983 */ /* 0x000eb20000300800 */
[----:B------:R-:W-:-:S02]  /*80f0*/  IMAD.MOV.U32 R11, RZ, RZ, R24 ;  /* 0x000000ffff0b7224 */ /* 0x000fc400078e0018 */
[----:B------:R-:W-:Y:S02]  /*8100*/  IMAD.MOV.U32 R6, RZ, RZ, R25 ;  /* 0x000000ffff067224 */ /* 0x000fe400078e0019 */
[----:B------:R-:W-:Y:S02]  /*8110*/  IMAD.MOV.U32 R50, RZ, RZ, R26 ;  /* 0x000000ffff327224 */ /* 0x000fe400078e001a */
[----:B------:R-:W-:Y:S02]  /*8120*/  IMAD.MOV.U32 R51, RZ, RZ, R27 ;  /* 0x000000ffff337224 */ /* 0x000fe400078e001b */
[----:B------:R0:W1:Y:S02]  /*8130*/  LDSM.16.MT88.4 R24, [R58+0x4000] ;  /* 0x004000003a18783b */ /* 0x0000640000004200 */
[----:B0-----:R-:W-:Y:S02]  /*8140*/  IMAD.MOV.U32 R58, RZ, RZ, R52 ;  /* 0x000000ffff3a7224 */ /* 0x001fe400078e0034 */
[----:B------:R-:W-:-:S02]  /*8150*/  IMAD.MOV.U32 R52, RZ, RZ, R59 ;  /* 0x000000ffff347224 */ /* 0x000fc400078e003b */
[----:B------:R-:W-:Y:S02]  /*8160*/  IMAD.MOV.U32 R59, RZ, RZ, R54 ;  /* 0x000000ffff3b7224 */ /* 0x000fe400078e0036 */
[----:B------:R-:W-:Y:S01]  /*8170*/  IMAD.MOV.U32 R54, RZ, RZ, R3 ;  /* 0x000000ffff367224 */ /* 0x000fe200078e0003 */
[----:B------:R-:W-:Y:S01]  /*8180*/  F2FP.F16.E4M3.UNPACK_B R3, R52 ;  /* 0x00000034ff03723e */ /* 0x000fe200020006ff */
[----:B------:R-:W-:-:S03]  /*8190*/  IMAD.MOV.U32 R57, RZ, RZ, R14 ;  /* 0x000000ffff397224 */ /* 0x000fc600078e000e */
[----:B------:R-:W-:-:S07]  /*81a0*/  F2FP.F16.E4M3.UNPACK_B R2, R54 ;  /* 0x00000036ff02723e */ /* 0x000fce00020006ff */
[----:B------:R-:W-:Y:S01]  /*81b0*/  HMMA.16816.F32 R56, R56, R2, RZ ;  /* 0x000000023838723c */ /* 0x000fe200000018ff */
[----:B------:R-:W-:Y:S01]  /*81c0*/  IMAD.MOV.U32 R12, RZ, RZ, R13 ;  /* 0x000000ffff0c7224 */ /* 0x000fe200078e000d */
[----:B------:R-:W-:Y:S01]  /*81d0*/  F2FP.F16.E4M3.UNPACK_B R2, R54.H1 ;  /* 0x00000036ff02723e */ /* 0x000fe200030006ff */
[----:B------:R-:W-:Y:S01]  /*81e0*/  IMAD.MOV.U32 R13, RZ, RZ, R15 ;  /* 0x000000ffff0d7224 */ /* 0x000fe200078e000f */
[----:B------:R-:W-:Y:S01]  /*81f0*/  F2FP.F16.E4M3.UNPACK_B R3, R52.H1 ;  /* 0x00000034ff03723e */ /* 0x000fe200030006ff */
[----:B------:R-:W-:Y:S02]  /*8200*/  IMAD.MOV.U32 R14, RZ, RZ, R53 ;  /* 0x000000ffff0e7224 */ /* 0x000fe400078e0035 */
[----:B------:R-:W-:-:S13]  /*8210*/  IMAD.MOV.U32 R15, RZ, RZ, R55 ;  /* 0x000000ffff0f7224 */ /* 0x000fda00078e0037 */
[----:B------:R-:W-:-:S15]  /*8220*/  HMMA.16816.F32 R52, R12, R2, R56 ;  /* 0x000000020c34723c */ /* 0x000fde0000001838 */
[----:B------:R-:W-:-:S04]  /*8230*/  NOP ;  /* 0x0000000000007918 */ /* 0x000fc80000000000 */
[----:B------:R0:W-:Y:S04]  /*8240*/  STL.64 [R1+0x810], R54 ;  /* 0x0008103601007387 */ /* 0x0001e80000100a00 */
[----:B------:R3:W-:Y:S01]  /*8250*/  STL.64 [R1+0x808], R52 ;  /* 0x0008083401007387 */ /* 0x0007e20000100a00 */
[----:B0-----:R-:W-:Y:S02]  /*8260*/  IMAD.MOV.U32 R54, RZ, RZ, R50 ;  /* 0x000000ffff367224 */ /* 0x001fe400078e0032 */
[----:B---3--:R-:W-:Y:S02]  /*8270*/  IMAD.MOV.U32 R52, RZ, RZ, R11 ;  /* 0x000000ffff347224 */ /* 0x008fe400078e000b */
[----:B------:R-:W3:Y:S01]  /*8280*/  LDL.LU R11, [R1+0x838] ;  /* 0x00083800010b7983 */ /* 0x000ee20000300800 */
[----:B------:R-:W-:-:S02]  /*8290*/  IMAD.MOV.U32 R53, RZ, RZ, R6 ;  /* 0x000000ffff357224 */ /* 0x000fc400078e0006 */
[----:B------:R-:W-:Y:S01]  /*82a0*/  IMAD.MOV.U32 R55, RZ, RZ, R51 ;  /* 0x000000ffff377224 */ /* 0x000fe200078e0033 */
[----:B------:R-:W4:Y:S04]  /*82b0*/  LDL.LU R6, [R1+0x834] ;  /* 0x0008340001067983 */ /* 0x000f280000300800 */
[----:B------:R-:W5:Y:S04]  /*82c0*/  LDL.LU R50, [R1+0x830] ;  /* 0x0008300001327983 */ /* 0x000f680000300800 */
[----:B------:R-:W2:Y:S04]  /*82d0*/  LDL.LU R51, [R1+0x82c] ;  /* 0x00082c0001337983 */ /* 0x000ea80000300800 */
[----:B------:R-:W-:Y:S04]  /*82e0*/  STL.64 [R1+0x820], R54 ;  /* 0x0008203601007387 */ /* 0x000fe80000100a00 */
[----:B------:R0:W-:Y:S02]  /*82f0*/  STL.64 [R1+0x818], R52 ;  /* 0x0008183401007387 */ /* 0x0001e40000100a00 */
[----:B0-----:R-:W-:-:S02]  /*8300*/  IMAD.MOV.U32 R52, RZ, RZ, R7 ;  /* 0x000000ffff347224 */ /* 0x001fc400078e0007 */
[----:B------:R-:W3:Y:S01]  /*8310*/  LDL.LU R7, [R1+0x828] ;  /* 0x0008280001077983 */ /* 0x000ee20000300800 */
[----:B------:R-:W-:-:S03]  /*8320*/  IMAD.MOV.U32 R53, RZ, RZ, R49 ;  /* 0x000000ffff357224 */ /* 0x000fc600078e0031 */
[----:B------:R-:W3:Y:S01]  /*8330*/  LDL R49, [R1+0x48] ;  /* 0x0000480001317983 */ /* 0x000ee20000100800 */
[----:B-1----:R-:W-:Y:S02]  /*8340*/  IMAD.MOV.U32 R12, RZ, RZ, R24 ;  /* 0x000000ffff0c7224 */ /* 0x002fe400078e0018 */
[----:B------:R-:W-:Y:S02]  /*8350*/  IMAD.MOV.U32 R13, RZ, RZ, R26 ;  /* 0x000000ffff0d7224 */ /* 0x000fe400078e001a */
[----:B------:R-:W-:Y:S02]  /*8360*/  IMAD.MOV.U32 R14, RZ, RZ, R36 ;  /* 0x000000ffff0e7224 */ /* 0x000fe400078e0024 */
[----:B------:R-:W-:Y:S02]  /*8370*/  IMAD.MOV.U32 R15, RZ, RZ, R38 ;  /* 0x000000ffff0f7224 */ /* 0x000fe400078e0026 */
[----:B------:R-:W-:Y:S02]  /*8380*/  IMAD.MOV.U32 R56, RZ, RZ, R17 ;  /* 0x000000ffff387224 */ /* 0x000fe400078e0011 */
[----:B------:R-:W-:-:S02]  /*8390*/  IMAD.MOV.U32 R57, RZ, RZ, R16 ;  /* 0x000000ffff397224 */ /* 0x000fc400078e0010 */
[----:B------:R-:W-:Y:S02]  /*83a0*/  IMAD.MOV.U32 R58, RZ, RZ, R9 ;  /* 0x000000ffff3a7224 */ /* 0x000fe400078e0009 */
[----:B------:R-:W-:Y:S02]  /*83b0*/  IMAD.MOV.U32 R59, RZ, RZ, R8 ;  /* 0x000000ffff3b7224 */ /* 0x000fe400078e0008 */
[----:B------:R-:W-:Y:S02]  /*83c0*/  IMAD.MOV.U32 R54, RZ, RZ, R21 ;  /* 0x000000ffff367224 */ /* 0x000fe400078e0015 */
[----:B------:R-:W-:Y:S01]  /*83d0*/  IMAD.MOV.U32 R55, RZ, RZ, R20 ;  /* 0x000000ffff377224 */ /* 0x000fe200078e0014 */
[----:B-----5:R-:W-:Y:S02]  /*83e0*/  F2FP.F16.E4M3.UNPACK_B R2, R50 ;  /* 0x00000032ff02723e */ /* 0x020fe400020006ff */
[----:B--2---:R-:W-:-:S07]  /*83f0*/  F2FP.F16.E4M3.UNPACK_B R3, R51 ;  /* 0x00000033ff03723e */ /* 0x004fce00020006ff */
[----:B------:R-:W-:Y:S01]  /*8400*/  HMMA.16816.F32 R44, R12, R2, R44 ;  /* 0x000000020c2c723c */ /* 0x000fe2000000182c */
[----:B----4-:R-:W-:Y:S02]  /*8410*/  F2FP.F16.E4M3.UNPACK_B R2, R6 ;  /* 0x00000006ff02723e */ /* 0x010fe400020006ff */
[----:B---3--:R-:W-:-:S07]  /*8420*/  F2FP.F16.E4M3.UNPACK_B R3, R7 ;  /* 0x00000007ff03723e */ /* 0x008fce00020006ff */
[----:B------:R-:W-:Y:S01]  /*8430*/  HMMA.16816.F32 R40, R12, R2, R40 ;  /* 0x000000020c28723c */ /* 0x000fe20000001828 */
[----:B------:R-:W-:Y:S02]  /*8440*/  F2FP.F16.E4M3.UNPACK_B R2, R10 ;  /* 0x0000000aff02723e */ /* 0x000fe400020006ff */
[----:B------:R-:W-:-:S07]  /*8450*/  F2FP.F16.E4M3.UNPACK_B R3, R11 ;  /* 0x0000000bff03723e */ /* 0x000fce00020006ff */
[----:B------:R-:W-:Y:S01]  /*8460*/  HMMA.16816.F32 R28, R12, R2, R28 ;  /* 0x000000020c1c723c */ /* 0x000fe2000000181c */
[----:B------:R-:W-:Y:S02]  /*8470*/  F2FP.F16.E4M3.UNPACK_B R2, R22 ;  /* 0x00000016ff02723e */ /* 0x000fe400020006ff */
[----:B------:R-:W-:-:S07]  /*8480*/  F2FP.F16.E4M3.UNPACK_B R3, R23 ;  /* 0x00000017ff03723e */ /* 0x000fce00020006ff */
[----:B------:R-:W-:Y:S01]  /*8490*/  HMMA.16816.F32 R32, R12, R2, R32 ;  /* 0x000000020c20723c */ /* 0x000fe20000001820 */
[----:B------:R-:W-:Y:S02]  /*84a0*/  F2FP.F16.E4M3.UNPACK_B R2, R18 ;  /* 0x00000012ff02723e */ /* 0x000fe400020006ff */
[----:B------:R-:W-:-:S07]  /*84b0*/  F2FP.F16.E4M3.UNPACK_B R3, R19 ;  /* 0x00000013ff03723e */ /* 0x000fce00020006ff */
[----:B------:R-:W-:Y:S01]  /*84c0*/  HMMA.16816.F32 R12, R12, R2, R56 ;  /* 0x000000020c0c723c */ /* 0x000fe20000001838 */
[----:B------:R-:W-:Y:S01]  /*84d0*/  F2FP.F16.E4M3.UNPACK_B R2, R49 ;  /* 0x00000031ff02723e */ /* 0x000fe200020006ff */
[----:B------:R-:W-:Y:S01]  /*84e0*/  IMAD.MOV.U32 R56, RZ, RZ, R24 ;  /* 0x000000ffff387224 */ /* 0x000fe200078e0018 */
[----:B------:R-:W-:Y:S01]  /*84f0*/  F2FP.F16.E4M3.UNPACK_B R3, R60 ;  /* 0x0000003cff03723e */ /* 0x000fe200020006ff */
[----:B------:R-:W-:Y:S02]  /*8500*/  IMAD.MOV.U32 R57, RZ, RZ, R26 ;  /* 0x000000ffff397224 */ /* 0x000fe400078e001a */
[----:B------:R-:W-:Y:S02]  /*8510*/  IMAD.MOV.U32 R58, RZ, RZ, R36 ;  /* 0x000000ffff3a7224 */ /* 0x000fe400078e0024 */
[----:B------:R-:W-:-:S07]  /*8520*/  IMAD.MOV.U32 R59, RZ, RZ, R38 ;  /* 0x000000ffff3b7224 */ /* 0x000fce00078e0026 */
[----:B------:R-:W-:Y:S01]  /*8530*/  HMMA.16816.F32 R56, R56, R2, R52 ;  /* 0x000000023838723c */ /* 0x000fe20000001834 */
[----:B------:R-:W2:Y:S04]  /*8540*/  LDL.LU.64 R54, [R1+0x820] ;  /* 0x0008200001367983 */ /* 0x000ea80000300a00 */
[----:B------:R-:W2:Y:S01]  /*8550*/  LDL.LU.64 R52, [R1+0x818] ;  /* 0x0008180001347983 */ /* 0x000ea20000300a00 */
[----:B------:R-:W-:Y:S02]  /*8560*/  F2FP.F16.E4M3.UNPACK_B R2, R48 ;  /* 0x00000030ff02723e */ /* 0x000fe400020006ff */
[----:B------:R-:W-:-:S11]  /*8570*/  F2FP.F16.E4M3.UNPACK_B R3, R5 ;  /* 0x00000005ff03723e */ /* 0x000fd600020006ff */
[----:B------:R0:W-:Y:S04]  /*8580*/  STL.64 [R1+0x10], R56 ;  /* 0x0000103801007387 */ /* 0x0001e80000100a00 */
[----:B------:R1:W-:Y:S01]  /*8590*/  STL.64 [R1+0x18], R58 ;  /* 0x0000183a01007387 */ /* 0x0003e20000100a00 */
[----:B0-----:R-:W-:Y:S02]  /*85a0*/  IMAD.MOV.U32 R56, RZ, RZ, R24 ;  /* 0x000000ffff387224 */ /* 0x001fe400078e0018 */
[----:B------:R-:W-:Y:S02]  /*85b0*/  IMAD.MOV.U32 R57, RZ, RZ, R26 ;  /* 0x000000ffff397224 */ /* 0x000fe400078e001a */
[----:B-1----:R-:W-:Y:S02]  /*85c0*/  IMAD.MOV.U32 R58, RZ, RZ, R36 ;  /* 0x000000ffff3a7224 */ /* 0x002fe400078e0024 */
[----:B------:R-:W-:-:S07]  /*85d0*/  IMAD.MOV.U32 R59, RZ, RZ, R38 ;  /* 0x000000ffff3b7224 */ /* 0x000fce00078e0026 */
[----:B--2---:R-:W-:Y:S01]  /*85e0*/  HMMA.16816.F32 R56, R56, R2, R52 ;  /* 0x000000023838723c */ /* 0x004fe20000001834 */
[----:B------:R-:W2:Y:S04]  /*85f0*/  LDL.LU.64 R54, [R1+0x810] ;  /* 0x0008100001367983 */ /* 0x000ea80000300a00 */
[----:B------:R-:W2:Y:S01]  /*8600*/  LDL.LU.64 R52, [R1+0x808] ;  /* 0x0008080001347983 */ /* 0x000ea20000300a00 */
[----:B------:R-:W-:Y:S02]  /*8610*/  F2FP.F16.E4M3.UNPACK_B R2, R4 ;  /* 0x00000004ff02723e */ /* 0x000fe400020006ff */
[----:B------:R-:W-:Y:S02]  /*8620*/  F2FP.F16.E4M3.UNPACK_B R3, R61 ;  /* 0x0000003dff03723e */ /* 0x000fe400020006ff */
[----:B------:R-:W-:-:S02]  /*8630*/  F2FP.F16.E4M3.UNPACK_B R4, R50.H1 ;  /* 0x00000032ff04723e */ /* 0x000fc400030006ff */
[----:B------:R-:W-:-:S07]  /*8640*/  F2FP.F16.E4M3.UNPACK_B R5, R51.H1 ;  /* 0x00000033ff05723e */ /* 0x000fce00030006ff */
[----:B------:R-:W-:Y:S02]  /*8650*/  IMAD.MOV.U32 R17, RZ, RZ, R56 ;  /* 0x000000ffff117224 */ /* 0x000fe400078e0038 */
[----:B------:R-:W-:Y:S02]  /*8660*/  IMAD.MOV.U32 R16, RZ, RZ, R57 ;  /* 0x000000ffff107224 */ /* 0x000fe400078e0039 */
[----:B------:R-:W-:Y:S02]  /*8670*/  IMAD.MOV.U32 R9, RZ, RZ, R58 ;  /* 0x000000ffff097224 */ /* 0x000fe400078e003a */
[----:B------:R-:W-:Y:S02]  /*8680*/  IMAD.MOV.U32 R8, RZ, RZ, R59 ;  /* 0x000000ffff087224 */ /* 0x000fe400078e003b */
[----:B------:R-:W-:Y:S02]  /*8690*/  IMAD.MOV.U32 R56, RZ, RZ, R24 ;  /* 0x000000ffff387224 */ /* 0x000fe400078e0018 */
[----:B------:R-:W-:Y:S01]  /*86a0*/  IMAD.MOV.U32 R57, RZ, RZ, R26 ;  /* 0x000000ffff397224 */ /* 0x000fe200078e001a */
[----:B------:R-:W3:Y:S01]  /*86b0*/  LDL.LU R24, [R1+0x38] ;  /* 0x0000380001187983 */ /* 0x000ee20000300800 */
[----:B------:R-:W-:-:S02]  /*86c0*/  IMAD.MOV.U32 R58, RZ, RZ, R36 ;  /* 0x000000ffff3a7224 */ /* 0x000fc400078e0024 */
[----:B------:R-:W-:Y:S01]  /*86d0*/  IMAD.MOV.U32 R59, RZ, RZ, R38 ;  /* 0x000000ffff3b7224 */ /* 0x000fe200078e0026 */
[----:B------:R-:W4:Y:S01]  /*86e0*/  LDL R36, [R1+0x2bc] ;  /* 0x0002bc0001247983 */ /* 0x000f220000100800 */
[----:B------:R-:W-:Y:S01]  /*86f0*/  IMAD.MOV.U32 R20, RZ, RZ, R25 ;  /* 0x000000ffff147224 */ /* 0x000fe200078e0019 */
[----:B------:R-:W-:Y:S01]  /*8700*/  F2FP.F16.E4M3.UNPACK_B R18, R18.H1 ;  /* 0x00000012ff12723e */ /* 0x000fe200030006ff */
[----:B------:R-:W-:Y:S01]  /*8710*/  IMAD.MOV.U32 R21, RZ, RZ, R27 ;  /* 0x000000ffff157224 */ /* 0x000fe200078e001b */
[----:B------:R-:W-:Y:S01]  /*8720*/  F2FP.F16.E4M3.UNPACK_B R19, R19.H1 ;  /* 0x00000013ff13723e */ /* 0x000fe200030006ff */
[----:B------:R-:W5:Y:S04]  /*8730*/  LDL.LU R38, [R1+0x4c] ;  /* 0x00004c0001267983 */ /* 0x000f680000300800 */
[----:B------:R-:W3:Y:S01]  /*8740*/  LDL.LU R26, [R1+0x5c] ;  /* 0x00005c00011a7983 */ /* 0x000ee20000300800 */
[----:B--2---:R-:W-:Y:S01]  /*8750*/  HMMA.16816.F32 R48, R56, R2, R52 ;  /* 0x000000023830723c */ /* 0x004fe20000001834 */
[----:B------:R-:W-:-:S02]  /*8760*/  IMAD.MOV.U32 R52, RZ, RZ, R25 ;  /* 0x000000ffff347224 */ /* 0x000fc400078e0019 */
[----:B------:R-:W-:Y:S02]  /*8770*/  IMAD.MOV.U32 R53, RZ, RZ, R27 ;  /* 0x000000ffff357224 */ /* 0x000fe400078e001b */
[----:B------:R-:W-:Y:S02]  /*8780*/  IMAD.MOV.U32 R54, RZ, RZ, R37 ;  /* 0x000000ffff367224 */ /* 0x000fe400078e0025 */
[----:B------:R-:W-:Y:S01]  /*8790*/  IMAD.MOV.U32 R55, RZ, RZ, R39 ;  /* 0x000000ffff377224 */ /* 0x000fe200078e0027 */
[----:B------:R-:W-:Y:S02]  /*87a0*/  F2FP.F16.E4M3.UNPACK_B R2, R6.H1 ;  /* 0x00000006ff02723e */ /* 0x000fe400030006ff */
[----:B------:R-:W-:-:S04]  /*87b0*/  F2FP.F16.E4M3.UNPACK_B R3, R7.H1 ;  /* 0x00000007ff03723e */ /* 0x000fc800030006ff */
[----:B------:R-:W-:Y:S01]  /*87c0*/  HMMA.16816.F32 R4, R52, R4, R44 ;  /* 0x000000043404723c */ /* 0x000fe2000000182c */
[----:B------:R-:W-:Y:S01]  /*87d0*/  IMAD.MOV.U32 R44, RZ, RZ, R25 ;  /* 0x000000ffff2c7224 */ /* 0x000fe200078e0019 */
[----:B------:R-:W2:Y:S01]  /*87e0*/  LDL.LU R54, [R1+0x48] ;  /* 0x0000480001367983 */ /* 0x000ea20000300800 */
[----:B------:R-:W-:Y:S02]  /*87f0*/  IMAD.MOV.U32 R45, RZ, RZ, R27 ;  /* 0x000000ffff2d7224 */ /* 0x000fe400078e001b */
[----:B------:R-:W-:Y:S01]  /*8800*/  IMAD.MOV.U32 R46, RZ, RZ, R37 ;  /* 0x000000ffff2e7224 */ /* 0x000fe200078e0025 */
[----:B------:R-:W3:Y:S01]  /*8810*/  LDL.LU R55, [R1+0x58] ;  /* 0x0000580001377983 */ /* 0x000ee20000300800 */
[----:B------:R-:W-:Y:S02]  /*8820*/  IMAD.MOV.U32 R47, RZ, RZ, R39 ;  /* 0x000000ffff2f7224 */ /* 0x000fe400078e0027 */
[----:B------:R-:W-:Y:S01]  /*8830*/  IMAD.MOV.U32 R56, RZ, RZ, R17 ;  /* 0x000000ffff387224 */ /* 0x000fe200078e0011 */
[----:B------:R-:W-:Y:S01]  /*8840*/  F2FP.F16.E4M3.UNPACK_B R17, R11.H1 ;  /* 0x0000000bff11723e */ /* 0x000fe200030006ff */
[----:B------:R-:W-:Y:S01]  /*8850*/  IMAD.MOV.U32 R57, RZ, RZ, R16 ;  /* 0x000000ffff397224 */ /* 0x000fe200078e0010 */
[----:B------:R-:W-:Y:S01]  /*8860*/  F2FP.F16.E4M3.UNPACK_B R16, R10.H1 ;  /* 0x0000000aff10723e */ /* 0x000fe200030006ff */
[----:B------:R-:W-:-:S02]  /*8870*/  IMAD.MOV.U32 R58, RZ, RZ, R9 ;  /* 0x000000ffff3a7224 */ /* 0x000fc400078e0009 */
[----:B------:R-:W-:Y:S02]  /*8880*/  IMAD.MOV.U32 R59, RZ, RZ, R8 ;  /* 0x000000ffff3b7224 */ /* 0x000fe400078e0008 */
[----:B------:R-:W-:Y:S01]  /*8890*/  HMMA.16816.F32 R8, R44, R2, R40 ;  /* 0x000000022c08723c */ /* 0x000fe20000001828 */
[----:B------:R-:W-:Y:S01]  /*88a0*/  F2FP.F16.E4M3.UNPACK_B R2, R22.H1 ;  /* 0x00000016ff02723e */ /* 0x000fe200030006ff */
[----:B------:R-:W-:Y:S01]  /*88b0*/  IMAD.MOV.U32 R22, RZ, RZ, R37 ;  /* 0x000000ffff167224 */ /* 0x000fe200078e0025 */
[----:B------:R-:W-:Y:S01]  /*88c0*/  F2FP.F16.E4M3.UNPACK_B R3, R23.H1 ;  /* 0x00000017ff03723e */ /* 0x000fe200030006ff */
[----:B------:R-:W-:Y:S01]  /*88d0*/  IMAD.MOV.U32 R23, RZ, RZ, R39 ;  /* 0x000000ffff177224 */ /* 0x000fe200078e0027 */
[----:B------:R-:W-:Y:S04]  /*88e0*/  STL.64 [R1+0x800], R6 ;  /* 0x0008000601007387 */ /* 0x000fe80000100a00 */
[----:B------:R-:W-:Y:S02]  /*88f0*/  STL.64 [R1+0x7f8], R4 ;  /* 0x0007f80401007387 */ /* 0x000fe40000100a00 */
[----:B------:R-:W-:Y:S02]  /*8900*/  HMMA.16816.F32 R32, R20, R2, R32 ;  /* 0x000000021420723c */ /* 0x000fe40000001820 */
[----:B------:R-:W-:Y:S01]  /*8910*/  STL [R1+0x7e4], R0 ;  /* 0x0007e40001007387 */ /* 0x000fe20000100800 */
[----:B------:R-:W-:-:S03]  /*8920*/  LOP3.LUT R60, R0, 0x40, RZ, 0x3c, !PT ;  /* 0x00000040003c7812 */ /* 0x000fc600078e3cff */
[----:B----4-:R-:W-:Y:S02]  /*8930*/  LDSM.16.MT88.4 R44, [R36+0x8000] ;  /* 0x00800000242c783b */ /* 0x010fe40000004200 */
[----:B------:R-:W-:Y:S02]  /*8940*/  HMMA.16816.F32 R12, R20, R18, R12 ;  /* 0x00000012140c723c */ /* 0x000fe4000000180c */
[----:B------:R-:W4:Y:S04]  /*8950*/  LDL.LU R20, [R1+0x10] ;  /* 0x0000100001147983 */ /* 0x000f280000300800 */
[----:B------:R-:W4:Y:S04]  /*8960*/  LDL.LU R21, [R1+0x14] ;  /* 0x0000140001157983 */ /* 0x000f280000300800 */
[----:B------:R-:W4:Y:S04]  /*8970*/  LDL.LU R22, [R1+0x18] ;  /* 0x0000180001167983 */ /* 0x000f280000300800 */
[----:B------:R-:W4:Y:S01]  /*8980*/  LDL.LU R23, [R1+0x1c] ;  /* 0x00001c0001177983 */ /* 0x000f220000300800 */
[----:B------:R-:W-:-:S02]  /*8990*/  IMAD.MOV.U32 R40, RZ, RZ, R25 ;  /* 0x000000ffff287224 */ /* 0x000fc400078e0019 */
[----:B------:R-:W-:Y:S02]  /*89a0*/  IMAD.MOV.U32 R41, RZ, RZ, R27 ;  /* 0x000000ffff297224 */ /* 0x000fe400078e001b */
[----:B------:R-:W-:Y:S02]  /*89b0*/  IMAD.MOV.U32 R42, RZ, RZ, R37 ;  /* 0x000000ffff2a7224 */ /* 0x000fe400078e0025 */
[----:B------:R-:W-:-:S07]  /*89c0*/  IMAD.MOV.U32 R43, RZ, RZ, R39 ;  /* 0x000000ffff2b7224 */ /* 0x000fce00078e0027 */
[----:B------:R-:W-:Y:S01]  /*89d0*/  HMMA.16816.F32 R28, R40, R16, R28 ;  /* 0x00000010281c723c */ /* 0x000fe2000000181c */
[----:B------:R-:W0:Y:S01]  /*89e0*/  LDSM.16.M88.4 R16, [R60+UR7+0x20000] ;  /* 0x020000073c10783b */ /* 0x000e220008000200 */
[----:B-----5:R-:W-:-:S03]  /*89f0*/  F2FP.F16.E4M3.UNPACK_B R3, R38.H1 ;  /* 0x00000026ff03723e */ /* 0x020fc600030006ff */
[----:B------:R-:W-:Y:S04]  /*8a00*/  LDSM.16.MT88.4 R40, [R36+0xa000] ;  /* 0x00a000002428783b */ /* 0x000fe80000004200 */
[----:B0-----:R0:W-:Y:S01]  /*8a10*/  STL.64 [R1+0x70], R16 ;  /* 0x0000701001007387 */ /* 0x0011e20000100a00 */
[----:B------:R-:W-:Y:S02]  /*8a20*/  IMAD.MOV.U32 R4, RZ, RZ, R16 ;  /* 0x000000ffff047224 */ /* 0x000fe400078e0010 */
[----:B------:R-:W-:Y:S01]  /*8a30*/  IMAD.MOV.U32 R0, RZ, RZ, R17 ;  /* 0x000000ffff007224 */ /* 0x000fe200078e0011 */
[----:B------:R1:W-:Y:S01]  /*8a40*/  STL.64 [R1+0x78], R18 ;  /* 0x0000781201007387 */ /* 0x0003e20000100a00 */
[----:B0-----:R-:W-:Y:S02]  /*8a50*/  IMAD.MOV.U32 R16, RZ, RZ, R25 ;  /* 0x000000ffff107224 */ /* 0x001fe400078e0019 */
[----:B------:R-:W-:-:S02]  /*8a60*/  IMAD.MOV.U32 R17, RZ, RZ, R27 ;  /* 0x000000ffff117224 */ /* 0x000fc400078e001b */
[----:B-1----:R-:W-:Y:S02]  /*8a70*/  IMAD.MOV.U32 R18, RZ, RZ, R37 ;  /* 0x000000ffff127224 */ /* 0x002fe400078e0025 */
[----:B------:R-:W-:Y:S01]  /*8a80*/  IMAD.MOV.U32 R19, RZ, RZ, R39 ;  /* 0x000000ffff137224 */ /* 0x000fe200078e0027 */
[----:B------:R-:W-:Y:S01]  /*8a90*/  STL [R1+0x7f0], R36 ;  /* 0x0007f02401007387 */ /* 0x000fe20000100800 */
[----:B--2---:R-:W-:-:S07]  /*8aa0*/  F2FP.F16.E4M3.UNPACK_B R2, R54.H1 ;  /* 0x00000036ff02723e */ /* 0x004fce00030006ff */
[----:B----4-:R-:W-:Y:S01]  /*8ab0*/  HMMA.16816.F32 R16, R16, R2, R20 ;  /* 0x000000021010723c */ /* 0x010fe20000001814 */
[----:B------:R-:W0:Y:S01]  /*8ac0*/  LDSM.16.M88.4 R20, [R60+UR7+0x20800] ;  /* 0x020800073c14783b */ /* 0x000e220008000200 */
[----:B---3--:R-:W-:Y:S02]  /*8ad0*/  F2FP.F16.E4M3.UNPACK_B R2, R55.H1 ;  /* 0x00000037ff02723e */ /* 0x008fe400030006ff */
[----:B------:R-:W-:Y:S01]  /*8ae0*/  F2FP.F16.E4M3.UNPACK_B R3, R26.H1 ;  /* 0x0000001aff03723e */ /* 0x000fe200030006ff */
[----:B------:R-:W-:Y:S01]  /*8af0*/  IMAD.MOV.U32 R26, RZ, RZ, R37 ;  /* 0x000000ffff1a7224 */ /* 0x000fe200078e0025 */
[----:B0-----:R0:W-:Y:S01]  /*8b00*/  STL.64 [R1+0x60], R20 ;  /* 0x0000601401007387 */ /* 0x0011e20000100a00 */
[----:B------:R-:W-:Y:S02]  /*8b10*/  IMAD.MOV.U32 R52, RZ, RZ, R20 ;  /* 0x000000ffff347224 */ /* 0x000fe400078e0014 */
[----:B------:R-:W-:Y:S01]  /*8b20*/  IMAD.MOV.U32 R38, RZ, RZ, R21 ;  /* 0x000000ffff267224 */ /* 0x000fe200078e0015 */
[----:B------:R1:W-:Y:S01]  /*8b30*/  STL.64 [R1+0x68], R22 ;  /* 0x0000681601007387 */ /* 0x0003e20000100a00 */
[----:B0-----:R-:W-:-:S02]  /*8b40*/  IMAD.MOV.U32 R20, RZ, RZ, R25 ;  /* 0x000000ffff147224 */ /* 0x001fc400078e0019 */
[----:B------:R-:W-:Y:S02]  /*8b50*/  IMAD.MOV.U32 R21, RZ, RZ, R27 ;  /* 0x000000ffff157224 */ /* 0x000fe400078e001b */
[----:B-1----:R-:W-:Y:S02]  /*8b60*/  IMAD.MOV.U32 R22, RZ, RZ, R37 ;  /* 0x000000ffff167224 */ /* 0x002fe400078e0025 */
[----:B------:R-:W-:-:S07]  /*8b70*/  IMAD.MOV.U32 R23, RZ, RZ, R39 ;  /* 0x000000ffff177224 */ /* 0x000fce00078e0027 */
[----:B------:R-:W-:Y:S01]  /*8b80*/  HMMA.16816.F32 R20, R20, R2, R56 ;  /* 0x000000021414723c */ /* 0x000fe20000001838 */
[----:B------:R-:W-:Y:S01]  /*8b90*/  F2FP.F16.E4M3.UNPACK_B R2, R24.H1 ;  /* 0x00000018ff02723e */ /* 0x000fe200030006ff */
[----:B------:R-:W-:Y:S01]  /*8ba0*/  IMAD.MOV.U32 R24, RZ, RZ, R25 ;  /* 0x000000ffff187224 */ /* 0x000fe200078e0019 */
[----:B------:R-:W-:Y:S01]  /*8bb0*/  F2FP.F16.E4M3.UNPACK_B R3, R61.H1 ;  /* 0x0000003dff03723e */ /* 0x000fe200030006ff */
[----:B------:R-:W-:Y:S01]  /*8bc0*/  IMAD.MOV.U32 R25, RZ, RZ, R27 ;  /* 0x000000ffff197224 */ /* 0x000fe200078e001b */
[----:B------:R-:W0:Y:S01]  /*8bd0*/  LDSM.16.M88.4 R56, [R60+UR7+0x21000] ;  /* 0x021000073c38783b */ /* 0x000e220008000200 */
[----:B------:R-:W-:-:S07]  /*8be0*/  IMAD.MOV.U32 R27, RZ, RZ, R39 ;  /* 0x000000ffff1b7224 */ /* 0x000fce00078e0027 */
[----:B------:R-:W-:Y:S01]  /*8bf0*/  HMMA.16816.F32 R48, R24, R2, R48 ;  /* 0x000000021830723c */ /* 0x000fe20000001830 */
[----:B------:R-:W-:Y:S02]  /*8c00*/  F2FP.F16.E4M3.UNPACK_B R2, R4 ;  /* 0x00000004ff02723e */ /* 0x000fe400020006ff */
[----:B------:R-:W1:Y:S01]  /*8c10*/  LDSM.16.M88.4 R4, [R60+UR7+0x21800] ;  /* 0x021800073c04783b */ /* 0x000e620008000200 */
[----:B------:R-:W-:-:S03]  /*8c20*/  F2FP.F16.E4M3.UNPACK_B R3, R0 ;  /* 0x00000000ff03723e */ /* 0x000fc600020006ff */
[----:B0-----:R0:W-:Y:S04]  /*8c30*/  STL.64 [R1+0x18], R58 ;  /* 0x0000183a01007387 */ /* 0x0011e80000100a00 */
[----:B-1----:R1:W-:Y:S01]  /*8c40*/  STL [R1+0x28], R6 ;  /* 0x0000280601007387 */ /* 0x0023e20000100800 */
[----:B------:R-:W-:Y:S02]  /*8c50*/  IMAD.MOV.U32 R0, RZ, RZ, R7 ;  /* 0x000000ffff007224 */ /* 0x000fe400078e0007 */
[----:B0-----:R-:W-:Y:S02]  /*8c60*/  IMAD.MOV.U32 R58, RZ, RZ, R4 ;  /* 0x000000ffff3a7224 */ /* 0x001fe400078e0004 */
[----:B------:R-:W-:Y:S01]  /*8c70*/  IMAD.MOV.U32 R39, RZ, RZ, R5 ;  /* 0x000000ffff277224 */ /* 0x000fe200078e0005 */
[----:B-1----:R-:W2:Y:S04]  /*8c80*/  LDL.LU.64 R6, [R1+0x800] ;  /* 0x0008000001067983 */ /* 0x002ea80000300a00 */
[----:B------:R-:W2:Y:S01]  /*8c90*/  LDL.LU.64 R4, [R1+0x7f8] ;  /* 0x0007f80001047983 */ /* 0x000ea20000300a00 */
[----:B------:R-:W-:-:S02]  /*8ca0*/  IMAD.MOV.U32 R24, RZ, RZ, R44 ;  /* 0x000000ffff187224 */ /* 0x000fc400078e002c */
[----:B------:R-:W-:Y:S02]  /*8cb0*/  IMAD.MOV.U32 R25, RZ, RZ, R46 ;  /* 0x000000ffff197224 */ /* 0x000fe400078e002e */
[----:B------:R-:W-:Y:S02]  /*8cc0*/  IMAD.MOV.U32 R26, RZ, RZ, R40 ;  /* 0x000000ffff1a7224 */ /* 0x000fe400078e0028 */
[----:B------:R-:W-:Y:S02]  /*8cd0*/  IMAD.MOV.U32 R27, RZ, RZ, R42 ;  /* 0x000000ffff1b7224 */ /* 0x000fe400078e002a */
[----:B------:R-:W-:Y:S02]  /*8ce0*/  IMAD.MOV.U32 R36, RZ, RZ, R56 ;  /* 0x000000ffff247224 */ /* 0x000fe400078e0038 */
[----:B------:R-:W-:Y:S01]  /*8cf0*/  IMAD.MOV.U32 R59, RZ, RZ, R57 ;  /* 0x000000ffff3b7224 */ /* 0x000fe200078e0039 */
[----:B------:R-:W-:Y:S02]  /*8d00*/  STL [R1+0x7e8], R0 ;  /* 0x0007e80001007387 */ /* 0x000fe40000100800 */
[----:B--2---:R-:W-:Y:S01]  /*8d10*/  HMMA.16816.F32 R4, R24, R2, R4 ;  /* 0x000000021804723c */ /* 0x004fe20000001804 */
[----:B------:R-:W-:-:S02]  /*8d20*/  F2FP.F16.E4M3.UNPACK_B R2, R52 ;  /* 0x00000034ff02723e */ /* 0x000fc400020006ff */
[----:B------:R-:W0:Y:S01]  /*8d30*/  LDSM.16.M88.4 R52, [R60+UR7+0x22000] ;  /* 0x022000073c34783b */ /* 0x000e220008000200 */
        /* <DEDUP_REMOVED lines=8> */
[----:B0-----:R-:W-:Y:S02]  /*8dc0*/  IMAD.MOV.U32 R38, RZ, RZ, R52 ;  /* 0x000000ffff267224 */ /* 0x001fe400078e0034 */
[----:B------:R-:W-:-:S03]  /*8dd0*/  IMAD.MOV.U32 R37, RZ, RZ, R53 ;  /* 0x000000ffff257224 */ /* 0x000fc600078e0035 */
[----:B------:R-:W-:Y:S02]  /*8de0*/  F2FP.F16.E4M3.UNPACK_B R2, R38 ;  /* 0x00000026ff02723e */ /* 0x000fe400020006ff */
[----:B------:R-:W-:Y:S01]  /*8df0*/  F2FP.F16.E4M3.UNPACK_B R3, R37 ;  /* 0x00000025ff03723e */ /* 0x000fe200020006ff */
[----:B------:R-:W-:Y:S04]  /*8e00*/  STL.64 [R1+0x8], R54 ;  /* 0x0000083601007387 */ /* 0x000fe80000100a00 */
[----:B------:R-:W0:Y:S02]  /*8e10*/  LDSM.16.M88.4 R52, [R60+UR7+0x22800] ;  /* 0x022800073c34783b */ /* 0x000e240008000200 */
[----:B------:R-:W-:Y:S02]  /*8e20*/  HMMA.16816.F32 R12, R24, R2, R12 ;  /* 0x00000002180c723c */ /* 0x000fe4000000180c */
[----:B------:R-:W1:Y:S04]  /*8e30*/  LDSM.16.M88.4 R24, [R60+UR7+0x23000] ;  /* 0x023000073c18783b */ /* 0x000e680008000200 */
[----:B0-----:R-:W-:Y:S01]  /*8e40*/  STL [R1+0x7ec], R55 ;  /* 0x0007ec3701007387 */ /* 0x001fe20000100800 */
[----:B-1----:R-:W-:-:S03]  /*8e50*/  IMAD.MOV.U32 R57, RZ, RZ, R24 ;  /* 0x000000ffff397224 */ /* 0x002fc600078e0018 */
[----:B------:R-:W-:Y:S01]  /*8e60*/  STL.64 [R1+0x38], R26 ;  /* 0x0000381a01007387 */ /* 0x000fe20000100a00 */
[----:B------:R-:W-:-:S03]  /*8e70*/  IMAD.MOV.U32 R56, RZ, RZ, R25 ;  /* 0x000000ffff387224 */ /* 0x000fc600078e0019 */
[----:B------:R-:W0:Y:S04]  /*8e80*/  LDSM.16.M88.4 R24, [R60+UR7+0x23800] ;  /* 0x023800073c18783b */ /* 0x000e280008000200 */
[----:B0-----:R0:W-:Y:S01]  /*8e90*/  STL [R1+0x48], R26 ;  /* 0x0000481a01007387 */ /* 0x0011e20000100800 */
[----:B------:R-:W-:Y:S02]  /*8ea0*/  IMAD.MOV.U32 R55, RZ, RZ, R24 ;  /* 0x000000ffff377224 */ /* 0x000fe400078e0018 */
[----:B------:R-:W-:Y:S01]  /*8eb0*/  IMAD.MOV.U32 R0, RZ, RZ, R25 ;  /* 0x000000ffff007224 */ /* 0x000fe200078e0019 */
[----:B------:R1:W-:Y:S01]  /*8ec0*/  STL [R1+0x7d4], R60 ;  /* 0x0007d43c01007387 */ /* 0x0003e20000100800 */
[----:B------:R-:W-:Y:S02]  /*8ed0*/  IMAD.MOV.U32 R24, RZ, RZ, R44 ;  /* 0x000000ffff187224 */ /* 0x000fe400078e002c */
[----:B------:R-:W-:-:S02]  /*8ee0*/  IMAD.MOV.U32 R25, RZ, RZ, R46 ;  /* 0x000000ffff197224 */ /* 0x000fc400078e002e */
[----:B0-----:R-:W-:Y:S01]  /*8ef0*/  IMAD.MOV.U32 R26, RZ, RZ, R40 ;  /* 0x000000ffff1a7224 */ /* 0x001fe200078e0028 */
[----:B-1----:R-:W2:Y:S04]  /*8f00*/  LDL.LU R60, [R1+0x64] ;  /* 0x00006400013c7983 */ /* 0x002ea80000300800 */
[----:B------:R-:W3:Y:S04]  /*8f10*/  LDL.LU R44, [R1+0x60] ;  /* 0x00006000012c7983 */ /* 0x000ee80000300800 */
[----:B------:R-:W4:Y:S04]  /*8f20*/  LDL.LU R46, [R1+0x74] ;  /* 0x00007400012e7983 */ /* 0x000f280000300800 */
[----:B------:R-:W5:Y:S01]  /*8f30*/  LDL.LU R40, [R1+0x70] ;  /* 0x0000700001287983 */ /* 0x000f620000300800 */
[----:B------:R-:W-:Y:S01]  /*8f40*/  IMAD.MOV.U32 R61, RZ, RZ, R27 ;  /* 0x000000ffff3d7224 */ /* 0x000fe200078e001b */
[----:B------:R-:W-:Y:S01]  /*8f50*/  F2FP.F16.E4M3.UNPACK_B R2, R52 ;  /* 0x00000034ff02723e */ /* 0x000fe200020006ff */
[----:B------:R-:W-:Y:S01]  /*8f60*/  IMAD.MOV.U32 R27, RZ, RZ, R42 ;  /* 0x000000ffff1b7224 */ /* 0x000fe200078e002a */
        /* <DEDUP_REMOVED lines=8> */
[----:B------:R-:W-:Y:S02]  /*8ff0*/  IMAD.MOV.U32 R24, RZ, RZ, R45 ;  /* 0x000000ffff187224 */ /* 0x000fe400078e002d */
[----:B------:R-:W-:Y:S02]  /*9000*/  IMAD.MOV.U32 R25, RZ, RZ, R47 ;  /* 0x000000ffff197224 */ /* 0x000fe400078e002f */
[----:B------:R-:W-:Y:S02]  /*9010*/  IMAD.MOV.U32 R26, RZ, RZ, R41 ;  /* 0x000000ffff1a7224 */ /* 0x000fe400078e0029 */
[----:B------:R-:W-:Y:S01]  /*9020*/  IMAD.MOV.U32 R27, RZ, RZ, R43 ;  /* 0x000000ffff1b7224 */ /* 0x000fe200078e002b */
[----:B----4-:R-:W-:Y:S02]  /*9030*/  F2FP.F16.E4M3.UNPACK_B R3, R46.H1 ;  /* 0x0000002eff03723e */ /* 0x010fe400030006ff */
[----:B-----5:R-:W-:-:S07]  /*9040*/  F2FP.F16.E4M3.UNPACK_B R2, R40.H1 ;  /* 0x00000028ff02723e */ /* 0x020fce00030006ff */
[----:B------:R-:W-:Y:S01]  /*9050*/  HMMA.16816.F32 R4, R24, R2, R4 ;  /* 0x000000021804723c */ /* 0x000fe20000001804 */
[----:B---3--:R-:W-:Y:S02]  /*9060*/  F2FP.F16.E4M3.UNPACK_B R2, R44.H1 ;  /* 0x0000002cff02723e */ /* 0x008fe400030006ff */
[----:B--2---:R-:W-:-:S07]  /*9070*/  F2FP.F16.E4M3.UNPACK_B R3, R60.H1 ;  /* 0x0000003cff03723e */ /* 0x004fce00030006ff */
[C---:B------:R-:W-:Y:S01]  /*9080*/  HMMA.16816.F32 R8, R24.reuse, R2, R8 ;  /* 0x000000021808723c */ /* 0x040fe20000001808 */
[----:B------:R-:W-:Y:S02]  /*9090*/  F2FP.F16.E4M3.UNPACK_B R2, R36.H1 ;  /* 0x00000024ff02723e */ /* 0x000fe400030006ff */
[----:B------:R-:W-:Y:S01]  /*90a0*/  F2FP.F16.E4M3.UNPACK_B R3, R59.H1 ;  /* 0x0000003bff03723e */ /* 0x000fe200030006ff */
[----:B------:R-:W2:Y:S01]  /*90b0*/  LDL.LU R36, [R1+0x7f0] ;  /* 0x0007f00001247983 */ /* 0x000ea20000300800 */
[----:B------:R-:W-:Y:S02]  /*90c0*/  IMAD.MOV.U32 R59, RZ, RZ, R43 ;  /* 0x000000ffff3b7224 */ /* 0x000fe400078e002b */
[----:B------:R-:W-:Y:S01]  /*90d0*/  IMAD.MOV.U32 R44, RZ, RZ, R45 ;  /* 0x000000ffff2c7224 */ /* 0x000fe200078e002d */
[----:B------:R-:W3:Y:S02]  /*90e0*/  LDL R42, [R1+0x78] ;  /* 0x00007800012a7983 */ /* 0x000ee40000100800 */
[----:B------:R-:W-:Y:S01]  /*90f0*/  HMMA.16816.F32 R28, R24, R2, R28 ;  /* 0x00000002181c723c */ /* 0x000fe2000000181c */
[----:B------:R-:W-:Y:S01]  /*9100*/  F2FP.F16.E4M3.UNPACK_B R2, R58.H1 ;  /* 0x0000003aff02723e */ /* 0x000fe200030006ff */
[----:B------:R-:W4:Y:S01]  /*9110*/  LDL R40, [R1+0x7c] ;  /* 0x00007c0001287983 */ /* 0x000f220000100800 */
[----:B------:R-:W-:-:S07]  /*9120*/  F2FP.F16.E4M3.UNPACK_B R3, R39.H1 ;  /* 0x00000027ff03723e */ /* 0x000fce00030006ff */
[----:B------:R-:W-:Y:S01]  /*9130*/  HMMA.16816.F32 R32, R24, R2, R32 ;  /* 0x000000021820723c */ /* 0x000fe20000001820 */
[----:B------:R-:W-:Y:S02]  /*9140*/  F2FP.F16.E4M3.UNPACK_B R2, R38.H1 ;  /* 0x00000026ff02723e */ /* 0x000fe400030006ff */
[----:B------:R-:W-:-:S07]  /*9150*/  F2FP.F16.E4M3.UNPACK_B R3, R37.H1 ;  /* 0x00000025ff03723e */ /* 0x000fce00030006ff */
[----:B------:R-:W-:Y:S01]  /*9160*/  HMMA.16816.F32 R12, R24, R2, R12 ;  /* 0x00000002180c723c */ /* 0x000fe2000000180c */
[----:B------:R-:W-:Y:S02]  /*9170*/  F2FP.F16.E4M3.UNPACK_B R2, R52.H1 ;  /* 0x00000034ff02723e */ /* 0x000fe400030006ff */
[----:B------:R-:W-:Y:S01]  /*9180*/  F2FP.F16.E4M3.UNPACK_B R3, R53.H1 ;  /* 0x00000035ff03723e */ /* 0x000fe200030006ff */
[----:B------:R-:W-:-:S06]  /*9190*/  IMAD.MOV.U32 R58, RZ, RZ, R41 ;  /* 0x000000ffff3a7224 */ /* 0x000fcc00078e0029 */
[----:B------:R-:W-:Y:S01]  /*91a0*/  HMMA.16816.F32 R16, R24, R2, R16 ;  /* 0x000000021810723c */ /* 0x000fe20000001810 */
[----:B------:R-:W-:Y:S01]  /*91b0*/  F2FP.F16.E4M3.UNPACK_B R2, R57.H1 ;  /* 0x00000039ff02723e */ /* 0x000fe200030006ff */
[----:B------:R-:W-:Y:S01]  /*91c0*/  IMAD.MOV.U32 R57, RZ, RZ, R47 ;  /* 0x000000ffff397224 */ /* 0x000fe200078e002f */
[----:B------:R-:W-:Y:S01]  /*91d0*/  F2FP.F16.E4M3.UNPACK_B R3, R56.H1 ;  /* 0x00000038ff03723e */ /* 0x000fe200030006ff */
[----:B------:R-:W-:Y:S02]  /*91e0*/  IMAD.MOV.U32 R56, RZ, RZ, R45 ;  /* 0x000000ffff387224 */ /* 0x000fe400078e002d */
[----:B------:R-:W-:Y:S02]  /*91f0*/  IMAD.MOV.U32 R45, RZ, RZ, R47 ;  /* 0x000000ffff2d7224 */ /* 0x000fe400078e002f */
[----:B------:R-:W-:-:S03]  /*9200*/  IMAD.MOV.U32 R46, RZ, RZ, R41 ;  /* 0x000000ffff2e7224 */ /* 0x000fc600078e0029 */
[----:B------:R-:W-:Y:S01]  /*9210*/  HMMA.16816.F32 R20, R56, R2, R20 ;  /* 0x000000023814723c */ /* 0x000fe20000001814 */
[----:B------:R-:W5:Y:S01]  /*9220*/  LDL.LU R59, [R1+0x6c] ;  /* 0x00006c00013b7983 */ /* 0x000f620000300800 */
[----:B------:R-:W-:Y:S01]  /*9230*/  IMAD.MOV.U32 R47, RZ, RZ, R43 ;  /* 0x000000ffff2f7224 */ /* 0x000fe200078e002b */
[----:B------:R-:W-:Y:S02]  /*9240*/  F2FP.F16.E4M3.UNPACK_B R2, R55.H1 ;  /* 0x00000037ff02723e */ /* 0x000fe400030006ff */
[----:B------:R-:W5:Y:S01]  /*9250*/  LDL.LU R56, [R1+0x1c] ;  /* 0x00001c0001387983 */ /* 0x000f620000300800 */
[----:B------:R-:W-:-:S03]  /*9260*/  F2FP.F16.E4M3.UNPACK_B R3, R0.H1 ;  /* 0x00000000ff03723e */ /* 0x000fc600030006ff */
[----:B------:R-:W5:Y:S04]  /*9270*/  LDL.LU R57, [R1+0x28] ;  /* 0x0000280001397983 */ /* 0x000f680000300800 */
[----:B------:R-:W5:Y:S04]  /*9280*/  LDL.LU R55, [R1+0x7ec] ;  /* 0x0007ec0001377983 */ /* 0x000f680000300800 */
[----:B------:R-:W5:Y:S01]  /*9290*/  LDL.LU R0, [R1+0x7e8] ;  /* 0x0007e80001007983 */ /* 0x000f620000300800 */
[----:B------:R-:W-:Y:S03]  /*92a0*/  HMMA.16816.F32 R48, R44, R2, R48 ;  /* 0x000000022c30723c */ /* 0x000fe60000001830 */
[----:B------:R-:W5:Y:S04]  /*92b0*/  LDL.LU R53, [R1+0x8] ;  /* 0x0000080001357983 */ /* 0x000f680000300800 */
[----:B------:R-:W5:Y:S04]  /*92c0*/  LDL.LU R52, [R1+0xc] ;  /* 0x00000c0001347983 */ /* 0x000f680000300800 */
[----:B------:R-:W5:Y:S04]  /*92d0*/  LDL.LU R58, [R1+0x3c] ;  /* 0x00003c00013a7983 */ /* 0x000f680000300800 */
[----:B------:R-:W5:Y:S04]  /*92e0*/  LDL.LU R60, [R1+0x48] ;  /* 0x00004800013c7983 */ /* 0x000f680000300800 */
[----:B------:R-:W5:Y:S04]  /*92f0*/  LDL.LU R46, [R1+0x68] ;  /* 0x00006800012e7983 */ /* 0x000f680000300800 */
[----:B------:R-:W5:Y:S04]  /*9300*/  LDL.LU R47, [R1+0x18] ;  /* 0x00001800012f7983 */ /* 0x000f680000300800 */
[----:B------:R-:W5:Y:S04]  /*9310*/  LDL R45, [R1+0x38] ;  /* 0x00003800012d7983 */ /* 0x000f680000100800 */
[----:B--2---:R-:W0:Y:S04]  /*9320*/  LDSM.16.MT88.4 R24, [R36+0xc000] ;  /* 0x00c000002418783b */ /* 0x004e280000004200 */
[----:B------:R-:W1:Y:S01]  /*9330*/  LDSM.16.MT88.4 R36, [R36+0xe000] ;  /* 0x00e000002424783b */ /* 0x000e620000004200 */
[----:B---3--:R-:W-:-:S02]  /*9340*/  F2FP.F16.E4M3.UNPACK_B R2, R42 ;  /* 0x0000002aff02723e */ /* 0x008fc400020006ff */
[----:B----4-:R-:W-:Y:S01]  /*9350*/  F2FP.F16.E4M3.UNPACK_B R3, R40 ;  /* 0x00000028ff03723e */ /* 0x010fe200020006ff */
[----:B0-----:R-:W-:Y:S02]  /*9360*/  IMAD.MOV.U32 R40, RZ, RZ, R24 ;  /* 0x000000ffff287224 */ /* 0x001fe400078e0018 */
[----:B------:R-:W-:Y:S02]  /*9370*/  IMAD.MOV.U32 R41, RZ, RZ, R26 ;  /* 0x000000ffff297224 */ /* 0x000fe400078e001a */
[----:B-1----:R-:W-:Y:S02]  /*9380*/  IMAD.MOV.U32 R42, RZ, RZ, R36 ;  /* 0x000000ffff2a7224 */ /* 0x002fe400078e0024 */
[----:B------:R-:W-:-:S07]  /*9390*/  IMAD.MOV.U32 R43, RZ, RZ, R38 ;  /* 0x000000ffff2b7224 */ /* 0x000fce00078e0026 */
[----:B------:R-:W-:Y:S01]  /*93a0*/  HMMA.16816.F32 R4, R40, R2, R4 ;  /* 0x000000022804723c */ /* 0x000fe20000001804 */
[----:B-----5:R-:W-:Y:S02]  /*93b0*/  F2FP.F16.E4M3.UNPACK_B R3, R59 ;  /* 0x0000003bff03723e */ /* 0x020fe400020006ff */
        /* <DEDUP_REMOVED lines=15> */
[----:B------:R-:W-:Y:S02]  /*94b0*/  F2FP.F16.E4M3.UNPACK_B R3, R58 ;  /* 0x0000003aff03723e */ /* 0x000fe400020006ff */
[----:B------:R-:W-:Y:S02]  /*94c0*/  F2FP.F16.E4M3.UNPACK_B R44, R60 ;  /* 0x0000003cff2c723e */ /* 0x000fe400020006ff */
[----:B------:R-:W-:-:S03]  /*94d0*/  F2FP.F16.E4M3.UNPACK_B R45, R61 ;  /* 0x0000003dff2d723e */ /* 0x000fc600020006ff */
[C---:B------:R-:W-:Y:S01]  /*94e0*/  HMMA.16816.F32 R20, R40.reuse, R2, R20 ;  /* 0x000000022814723c */ /* 0x040fe20000001814 */
[----:B------:R-:W2:Y:S04]  /*94f0*/  LDL.LU R2, [R1+0x78] ;  /* 0x0000780001027983 */ /* 0x000ea80000300800 */
[----:B------:R-:W3:Y:S03]  /*9500*/  LDL.LU R3, [R1+0x7c] ;  /* 0x00007c0001037983 */ /* 0x000ee60000300800 */
[----:B------:R-:W-:Y:S01]  /*9510*/  HMMA.16816.F32 R48, R40, R44, R48 ;  /* 0x0000002c2830723c */ /* 0x000fe20000001830 */
[----:B------:R-:W-:Y:S01]  /*9520*/  IMAD.MOV.U32 R40, RZ, RZ, R25 ;  /* 0x000000ffff287224 */ /* 0x000fe200078e0019 */
[----:B------:R-:W-:Y:S01]  /*9530*/  F2FP.F16.E4M3.UNPACK_B R44, R46.H1 ;  /* 0x0000002eff2c723e */ /* 0x000fe200030006ff */
[----:B------:R-:W-:Y:S01]  /*9540*/  IMAD.MOV.U32 R41, RZ, RZ, R27 ;  /* 0x000000ffff297224 */ /* 0x000fe200078e001b */
[----:B------:R-:W-:Y:S01]  /*9550*/  F2FP.F16.E4M3.UNPACK_B R45, R59.H1 ;  /* 0x0000003bff2d723e */ /* 0x000fe200030006ff */
[----:B------:R-:W-:Y:S01]  /*9560*/  IMAD.MOV.U32 R42, RZ, RZ, R37 ;  /* 0x000000ffff2a7224 */ /* 0x000fe200078e0025 */
[----:B------:R-:W4:Y:S01]  /*9570*/  LDL R59, [R1+0x2bc] ;  /* 0x0002bc00013b7983 */ /* 0x000f220000100800 */
[----:B------:R-:W-:-:S03]  /*9580*/  IMAD.MOV.U32 R43, RZ, RZ, R39 ;  /* 0x000000ffff2b7224 */ /* 0x000fc600078e0027 */
[----:B------:R-:W5:Y:S04]  /*9590*/  LDL.LU R24, [R1+0x38] ;  /* 0x0000380001187983 */ /* 0x000f680000300800 */
[----:B------:R-:W-:Y:S01]  /*95a0*/  HMMA.16816.F32 R8, R40, R44, R8 ;  /* 0x0000002c2808723c */ /* 0x000fe20000001808 */
[----:B------:R-:W-:Y:S02]  /*95b0*/  F2FP.F16.E4M3.UNPACK_B R45, R0.H1 ;  /* 0x00000000ff2d723e */ /* 0x000fe400030006ff */
[----:B------:R-:W4:Y:S01]  /*95c0*/  LDL.LU R0, [R1+0x7e4] ;  /* 0x0007e40001007983 */ /* 0x000f220000300800 */
[----:B------:R-:W-:Y:S02]  /*95d0*/  F2FP.F16.E4M3.UNPACK_B R46, R53.H1 ;  /* 0x00000035ff2e723e */ /* 0x000fe400030006ff */
[----:B------:R-:W-:-:S07]  /*95e0*/  F2FP.F16.E4M3.UNPACK_B R44, R57.H1 ;  /* 0x00000039ff2c723e */ /* 0x000fce00030006ff */
[----:B------:R-:W-:Y:S01]  /*95f0*/  HMMA.16816.F32 R32, R40, R44, R32 ;  /* 0x0000002c2820723c */ /* 0x000fe20000001820 */
[----:B------:R-:W-:Y:S01]  /*9600*/  IMAD.MOV.U32 R26, RZ, RZ, R37 ;  /* 0x000000ffff1a7224 */ /* 0x000fe200078e0025 */
[----:B--2---:R-:W-:Y:S02]  /*9610*/  F2FP.F16.E4M3.UNPACK_B R2, R2.H1 ;  /* 0x00000002ff02723e */ /* 0x004fe400030006ff */
[----:B---3--:R-:W-:-:S07]  /*9620*/  F2FP.F16.E4M3.UNPACK_B R3, R3.H1 ;  /* 0x00000003ff03723e */ /* 0x008fce00030006ff */
[----:B------:R-:W-:Y:S01]  /*9630*/  HMMA.16816.F32 R4, R40, R2, R4 ;  /* 0x000000022804723c */ /* 0x000fe20000001804 */
[----:B------:R-:W-:Y:S02]  /*9640*/  F2FP.F16.E4M3.UNPACK_B R2, R47.H1 ;  /* 0x0000002fff02723e */ /* 0x000fe400030006ff */
[----:B------:R-:W-:Y:S02]  /*9650*/  F2FP.F16.E4M3.UNPACK_B R3, R56.H1 ;  /* 0x00000038ff03723e */ /* 0x000fe400030006ff */
[----:B------:R-:W-:-:S05]  /*9660*/  F2FP.F16.E4M3.UNPACK_B R47, R52.H1 ;  /* 0x00000034ff2f723e */ /* 0x000fca00030006ff */
[----:B------:R-:W-:Y:S01]  /*9670*/  HMMA.16816.F32 R28, R40, R2, R28 ;  /* 0x00000002281c723c */ /* 0x000fe2000000181c */
[----:B------:R-:W-:Y:S02]  /*9680*/  F2FP.F16.E4M3.UNPACK_B R2, R54.H1 ;  /* 0x00000036ff02723e */ /* 0x000fe400030006ff */
[----:B------:R-:W-:Y:S02]  /*9690*/  F2FP.F16.E4M3.UNPACK_B R3, R55.H1 ;  /* 0x00000037ff03723e */ /* 0x000fe400030006ff */
[----:B----4-:R-:W0:Y:S04]  /*96a0*/  LDSM.16.M88.4 R52, [R0+UR7+0x20080] ;  /* 0x020080070034783b */ /* 0x010e280008000200 */
[----:B0-----:R0:W-:Y:S01]  /*96b0*/  STL.64 [R1+0x60], R52 ;  /* 0x0000603401007387 */ /* 0x0011e20000100a00 */
[----:B------:R-:W-:-:S02]  /*96c0*/  IMAD.MOV.U32 R57, RZ, RZ, R52 ;  /* 0x000000ffff397224 */ /* 0x000fc400078e0034 */
[----:B------:R-:W-:Y:S01]  /*96d0*/  IMAD.MOV.U32 R38, RZ, RZ, R53 ;  /* 0x000000ffff267224 */ /* 0x000fe200078e0035 */
[----:B------:R1:W-:Y:S01]  /*96e0*/  STL.64 [R1+0x68], R54 ;  /* 0x0000683601007387 */ /* 0x0003e20000100a00 */
[----:B0-----:R-:W-:Y:S02]  /*96f0*/  IMAD.MOV.U32 R52, RZ, RZ, R25 ;  /* 0x000000ffff347224 */ /* 0x001fe400078e0019 */
[----:B------:R-:W-:Y:S02]  /*9700*/  IMAD.MOV.U32 R53, RZ, RZ, R27 ;  /* 0x000000ffff357224 */ /* 0x000fe400078e001b */
[----:B-1----:R-:W-:Y:S02]  /*9710*/  IMAD.MOV.U32 R54, RZ, RZ, R37 ;  /* 0x000000ffff367224 */ /* 0x002fe400078e0025 */
[----:B------:R-:W-:-:S07]  /*9720*/  IMAD.MOV.U32 R55, RZ, RZ, R39 ;  /* 0x000000ffff377224 */ /* 0x000fce00078e0027 */
[----:B------:R-:W-:Y:S01]  /*9730*/  HMMA.16816.F32 R16, R52, R2, R16 ;  /* 0x000000023410723c */ /* 0x000fe20000001810 */
[----:B------:R-:W0:Y:S01]  /*9740*/  LDSM.16.M88.4 R52, [R0+UR7+0x20880] ;  /* 0x020880070034783b */ /* 0x000e220008000200 */
[----:B-----5:R-:W-:-:S03]  /*9750*/  F2FP.F16.E4M3.UNPACK_B R2, R24.H1 ;  /* 0x00000018ff02723e */ /* 0x020fc600030006ff */
[----:B------:R-:W-:Y:S01]  /*9760*/  STL [R1+0x7e0], R59 ;  /* 0x0007e03b01007387 */ /* 0x000fe20000100800 */
[----:B------:R-:W-:-:S03]  /*9770*/  F2FP.F16.E4M3.UNPACK_B R3, R58.H1 ;  /* 0x0000003aff03723e */ /* 0x000fc600030006ff */
[----:B0-----:R0:W-:Y:S01]  /*9780*/  STL.64 [R1+0x50], R52 ;  /* 0x0000503401007387 */ /* 0x0011e20000100a00 */
[----:B------:R-:W-:Y:S02]  /*9790*/  IMAD.MOV.U32 R56, RZ, RZ, R52 ;  /* 0x000000ffff387224 */ /* 0x000fe400078e0034 */
[----:B------:R-:W-:Y:S01]  /*97a0*/  IMAD.MOV.U32 R36, RZ, RZ, R53 ;  /* 0x000000ffff247224 */ /* 0x000fe200078e0035 */
[----:B------:R1:W-:Y:S01]  /*97b0*/  STL.64 [R1+0x58], R54 ;  /* 0x0000583601007387 */ /* 0x0003e20000100a00 */
[----:B0-----:R-:W-:Y:S02]  /*97c0*/  IMAD.MOV.U32 R52, RZ, RZ, R25 ;  /* 0x000000ffff347224 */ /* 0x001fe400078e0019 */
[----:B------:R-:W-:Y:S02]  /*97d0*/  IMAD.MOV.U32 R53, RZ, RZ, R27 ;  /* 0x000000ffff357224 */ /* 0x000fe400078e001b */
[----:B-1----:R-:W-:Y:S02]  /*97e0*/  IMAD.MOV.U32 R54, RZ, RZ, R37 ;  /* 0x000000ffff367224 */ /* 0x002fe400078e0025 */
[----:B------:R-:W-:-:S07]  /*97f0*/  IMAD.MOV.U32 R55, RZ, RZ, R39 ;  /* 0x000000ffff377224 */ /* 0x000fce00078e0027 */
[----:B------:R-:W-:Y:S01]  /*9800*/  HMMA.16816.F32 R20, R52, R2, R20 ;  /* 0x000000023414723c */ /* 0x000fe20000001814 */
[----:B------:R-:W0:Y:S07]  /*9810*/  LDSM.16.M88.4 R52, [R0+UR7+0x21080] ;  /* 0x021080070034783b */ /* 0x000e2e0008000200 */
[----:B------:R-:W-:Y:S01]  /*9820*/  HMMA.16816.F32 R12, R40, R46, R12 ;  /* 0x0000002e280c723c */ /* 0x000fe2000000180c */
[----:B------:R-:W1:Y:S04]  /*9830*/  LDSM.16.MT88.4 R44, [R59+0x10000] ;  /* 0x010000003b2c783b */ /* 0x000e680000004200 */
[----:B------:R0:W2:Y:S02]  /*9840*/  LDSM.16.MT88.4 R40, [R59+0x12000] ;  /* 0x012000003b28783b */ /* 0x0000a40000004200 */
[----:B0-----:R-:W-:-:S02]  /*9850*/  IMAD.MOV.U32 R59, RZ, RZ, R52 ;  /* 0x000000ffff3b7224 */ /* 0x001fc400078e0034 */
[----:B------:R-:W-:Y:S01]  /*9860*/  STL.64 [R1+0x18], R54 ;  /* 0x0000183601007387 */ /* 0x000fe20000100a00 */
[----:B------:R-:W-:-:S03]  /*9870*/  IMAD.MOV.U32 R58, RZ, RZ, R53 ;  /* 0x000000ffff3a7224 */ /* 0x000fc600078e0035 */
[----:B------:R-:W0:Y:S01]  /*9880*/  LDSM.16.M88.4 R52, [R0+UR7+0x21880] ;  /* 0x021880070034783b */ /* 0x000e220008000200 */
[----:B------:R-:W-:Y:S01]  /*9890*/  IMAD.MOV.U32 R24, RZ, RZ, R25 ;  /* 0x000000ffff187224 */ /* 0x000fe200078e0019 */
[----:B------:R-:W-:Y:S01]  /*98a0*/  F2FP.F16.E4M3.UNPACK_B R2, R60.H1 ;  /* 0x0000003cff02723e */ /* 0x000fe200030006ff */
[----:B------:R-:W-:Y:S01]  /*98b0*/  IMAD.MOV.U32 R25, RZ, RZ, R27 ;  /* 0x000000ffff197224 */ /* 0x000fe200078e001b */
[----:B------:R-:W-:Y:S01]  /*98c0*/  F2FP.F16.E4M3.UNPACK_B R3, R61.H1 ;  /* 0x0000003dff03723e */ /* 0x000fe200030006ff */
[----:B------:R-:W-:-:S07]  /*98d0*/  IMAD.MOV.U32 R27, RZ, RZ, R39 ;  /* 0x000000ffff1b7224 */ /* 0x000fce00078e0027 */
[----:B------:R-:W-:Y:S01]  /*98e0*/  HMMA.16816.F32 R48, R24, R2, R48 ;  /* 0x000000021830723c */ /* 0x000fe20000001830 */
[----:B------:R-:W-:Y:S01]  /*98f0*/  F2FP.F16.E4M3.UNPACK_B R3, R38 ;  /* 0x00000026ff03723e */ /* 0x000fe200020006ff */
[----:B-1----:R-:W-:Y:S01]  /*9900*/  IMAD.MOV.U32 R24, RZ, RZ, R44 ;  /* 0x000000ffff187224 */ /* 0x002fe200078e002c */
[----:B------:R-:W-:Y:S01]  /*9910*/  F2FP.F16.E4M3.UNPACK_B R2, R57 ;  /* 0x00000039ff02723e */ /* 0x000fe200020006ff */
[----:B------:R-:W-:Y:S02]  /*9920*/  IMAD.MOV.U32 R25, RZ, RZ, R46 ;  /* 0x000000ffff197224 */ /* 0x000fe400078e002e */
[----:B--2---:R-:W-:Y:S02]  /*9930*/  IMAD.MOV.U32 R26, RZ, RZ, R40 ;  /* 0x000000ffff1a7224 */ /* 0x004fe400078e0028 */
[----:B------:R-:W-:Y:S02]  /*9940*/  IMAD.MOV.U32 R27, RZ, RZ, R42 ;  /* 0x000000ffff1b7224 */ /* 0x000fe400078e002a */
[----:B0-----:R-:W-:Y:S01]  /*9950*/  IMAD.MOV.U32 R39, RZ, RZ, R52 ;  /* 0x000000ffff277224 */ /* 0x001fe200078e0034 */
[----:B------:R-:W-:Y:S01]  /*9960*/  STL [R1+0x28], R54 ;  /* 0x0000283601007387 */ /* 0x000fe20000100800 */
[----:B------:R-:W-:-:S02]  /*9970*/  IMAD.MOV.U32 R38, RZ, RZ, R53 ;  /* 0x000000ffff267224 */ /* 0x000fc400078e0035 */
[----:B------:R-:W-:Y:S02]  /*9980*/  IMAD.MOV.U32 R60, RZ, RZ, R55 ;  /* 0x000000ffff3c7224 */ /* 0x000fe400078e0037 */
[----:B------:R-:W0:Y:S01]  /*9990*/  LDSM.16.M88.4 R52, [R0+UR7+0x22080] ;  /* 0x022080070034783b */ /* 0x000e220008000200 */
        /* <DEDUP_REMOVED lines=13> */
[----:B------:R-:W-:-:S07]  /*9a70*/  F2FP.F16.E4M3.UNPACK_B R3, R36 ;  /* 0x00000024ff03723e */ /* 0x000fce00020006ff */
[----:B------:R-:W-:Y:S01]  /*9a80*/  HMMA.16816.F32 R12, R24, R2, R12 ;  /* 0x00000002180c723c */ /* 0x000fe2000000180c */
[----:B------:R-:W0:Y:S01]  /*9a90*/  LDSM.16.M88.4 R24, [R0+UR7+0x23080] ;  /* 0x023080070018783b */ /* 0x000e220008000200 */
[----:B------:R-:W-:-:S03]  /*9aa0*/  IMAD.MOV.U32 R61, RZ, RZ, R55 ;  /* 0x000000ffff3d7224 */ /* 0x000fc600078e0037 */
[----:B------:R-:W-:Y:S04]  /*9ab0*/  STL [R1+0x7d8], R60 ;  /* 0x0007d83c01007387 */ /* 0x000fe80000100800 */
[----:B------:R-:W-:Y:S04]  /*9ac0*/  STL [R1+0x8], R54 ;  /* 0x0000083601007387 */ /* 0x000fe80000100800 */
[----:B------:R-:W-:Y:S04]  /*9ad0*/  STL [R1+0x7dc], R61 ;  /* 0x0007dc3d01007387 */ /* 0x000fe80000100800 */
[----:B------:R-:W-:Y:S01]  /*9ae0*/  LDSM.16.M88.4 R52, [R0+UR7+0x22880] ;  /* 0x022880070034783b */ /* 0x000fe20008000200 */
[----:B0-----:R-:W-:-:S03]  /*9af0*/  IMAD.MOV.U32 R57, RZ, RZ, R24 ;  /* 0x000000ffff397224 */ /* 0x001fc600078e0018 */
[----:B------:R-:W-:Y:S01]  /*9b00*/  STL.64 [R1+0x38], R26 ;  /* 0x0000381a01007387 */ /* 0x000fe20000100a00 */
[----:B------:R-:W-:-:S03]  /*9b10*/  IMAD.MOV.U32 R56, RZ, RZ, R25 ;  /* 0x000000ffff387224 */ /* 0x000fc600078e0019 */
[----:B------:R-:W0:Y:S02]  /*9b20*/  LDSM.16.M88.4 R24, [R0+UR7+0x23880] ;  /* 0x023880070018783b */ /* 0x000e240008000200 */
[----:B0-----:R-:W-:Y:S02]  /*9b30*/  IMAD.MOV.U32 R61, RZ, RZ, R24 ;  /* 0x000000ffff3d7224 */ /* 0x001fe400078e0018 */
[----:B------:R0:W-:Y:S01]  /*9b40*/  STL [R1+0x4c], R27 ;  /* 0x00004c1b01007387 */ /* 0x0001e20000100800 */
[----:B------:R-:W-:Y:S02]  /*9b50*/  IMAD.MOV.U32 R60, RZ, RZ, R25 ;  /* 0x000000ffff3c7224 */ /* 0x000fe400078e0019 */
[----:B------:R-:W-:Y:S02]  /*9b60*/  IMAD.MOV.U32 R24, RZ, RZ, R44 ;  /* 0x000000ffff187224 */ /* 0x000fe400078e002c */
[----:B------:R-:W-:Y:S01]  /*9b70*/  IMAD.MOV.U32 R0, RZ, RZ, R26 ;  /* 0x000000ffff007224 */ /* 0x000fe200078e001a */
[----:B------:R-:W2:Y:S01]  /*9b80*/  LDL.LU R44, [R1+0x54] ;  /* 0x00005400012c7983 */ /* 0x000ea20000300800 */
[----:B------:R-:W-:-:S02]  /*9b90*/  IMAD.MOV.U32 R25, RZ, RZ, R46 ;  /* 0x000000ffff197224 */ /* 0x000fc400078e002e */
[----:B------:R-:W-:Y:S01]  /*9ba0*/  IMAD.MOV.U32 R26, RZ, RZ, R40 ;  /* 0x000000ffff1a7224 */ /* 0x000fe200078e0028 */
[----:B------:R-:W3:Y:S01]  /*9bb0*/  LDL.LU R46, [R1+0x50] ;  /* 0x00005000012e7983 */ /* 0x000ee20000300800 */
[----:B0-----:R-:W-:-:S03]  /*9bc0*/  IMAD.MOV.U32 R27, RZ, RZ, R42 ;  /* 0x000000ffff1b7224 */ /* 0x001fc600078e002a */
[----:B------:R-:W4:Y:S04]  /*9bd0*/  LDL.LU R40, [R1+0x64] ;  /* 0x0000640001287983 */ /* 0x000f280000300800 */
[----:B------:R-:W5:Y:S01]  /*9be0*/  LDL.LU R42, [R1+0x60] ;  /* 0x00006000012a7983 */ /* 0x000f620000300800 */
        /* <DEDUP_REMOVED lines=20> */
[----:B------:R-:W2:Y:S01]  /*9d30*/  LDL.LU R59, [R1+0x7e0] ;  /* 0x0007e000013b7983 */ /* 0x000ea20000300800 */
[----:B------:R-:W-:Y:S01]  /*9d40*/  F2FP.F16.E4M3.UNPACK_B R3, R58.H1 ;  /* 0x0000003aff03723e */ /* 0x000fe200030006ff */
[----:B------:R-:W-:Y:S02]  /*9d50*/  IMAD.MOV.U32 R44, RZ, RZ, R45 ;  /* 0x000000ffff2c7224 */ /* 0x000fe400078e002d */
[----:B------:R-:W3:Y:S04]  /*9d60*/  LDL R42, [R1+0x68] ;  /* 0x00006800012a7983 */ /* 0x000ee80000100800 */
[----:B------:R-:W-:Y:S01]  /*9d70*/  HMMA.16816.F32 R28, R24, R2, R28 ;  /* 0x00000002181c723c */ /* 0x000fe2000000181c */
[----:B------:R-:W-:Y:S01]  /*9d80*/  F2FP.F16.E4M3.UNPACK_B R2, R39.H1 ;  /* 0x00000027ff02723e */ /* 0x000fe200030006ff */
[----:B------:R-:W4:Y:S01]  /*9d90*/  LDL R40, [R1+0x6c] ;  /* 0x00006c0001287983 */ /* 0x000f220000100800 */
[----:B------:R-:W-:-:S07]  /*9da0*/  F2FP.F16.E4M3.UNPACK_B R3, R38.H1 ;  /* 0x00000026ff03723e */ /* 0x000fce00030006ff */
[----:B------:R-:W-:Y:S01]  /*9db0*/  HMMA.16816.F32 R32, R24, R2, R32 ;  /* 0x000000021820723c */ /* 0x000fe20000001820 */
[----:B------:R-:W-:Y:S02]  /*9dc0*/  F2FP.F16.E4M3.UNPACK_B R2, R37.H1 ;  /* 0x00000025ff02723e */ /* 0x000fe400030006ff */
[----:B------:R-:W-:-:S07]  /*9dd0*/  F2FP.F16.E4M3.UNPACK_B R3, R36.H1 ;  /* 0x00000024ff03723e */ /* 0x000fce00030006ff */
[C---:B------:R-:W-:Y:S01]  /*9de0*/  HMMA.16816.F32 R12, R24.reuse, R2, R12 ;  /* 0x00000002180c723c */ /* 0x040fe2000000180c */
[----:B------:R-:W-:Y:S02]  /*9df0*/  F2FP.F16.E4M3.UNPACK_B R2, R52.H1 ;  /* 0x00000034ff02723e */ /* 0x000fe400030006ff */
[----:B------:R-:W-:Y:S01]  /*9e00*/  F2FP.F16.E4M3.UNPACK_B R3, R53.H1 ;  /* 0x00000035ff03723e */ /* 0x000fe200030006ff */
[----:B------:R-:W-:Y:S01]  /*9e10*/  IMAD.MOV.U32 R58, RZ, RZ, R41 ;  /* 0x000000ffff3a7224 */ /* 0x000fe200078e0029 */
[----:B------:R-:W5:Y:S05]  /*9e20*/  LDL.LU R53, [R1+0x28] ;  /* 0x0000280001357983 */ /* 0x000f6a0000300800 */
[----:B------:R-:W-:Y:S01]  /*9e30*/  HMMA.16816.F32 R16, R24, R2, R16 ;  /* 0x000000021810723c */ /* 0x000fe20000001810 */
[----:B------:R-:W-:Y:S01]  /*9e40*/  F2FP.F16.E4M3.UNPACK_B R2, R57.H1 ;  /* 0x00000039ff02723e */ /* 0x000fe200030006ff */
[----:B------:R-:W-:Y:S01]  /*9e50*/  IMAD.MOV.U32 R57, RZ, RZ, R47 ;  /* 0x000000ffff397224 */ /* 0x000fe200078e002f */
[----:B------:R-:W-:Y:S01]  /*9e60*/  F2FP.F16.E4M3.UNPACK_B R3, R56.H1 ;  /* 0x00000038ff03723e */ /* 0x000fe200030006ff */
[----:B------:R-:W-:-:S02]  /*9e70*/  IMAD.MOV.U32 R56, RZ, RZ, R45 ;  /* 0x000000ffff387224 */ /* 0x000fc400078e002d */
[----:B------:R-:W-:Y:S02]  /*9e80*/  IMAD.MOV.U32 R45, RZ, RZ, R47 ;  /* 0x000000ffff2d7224 */ /* 0x000fe400078e002f */
[----:B------:R-:W-:Y:S02]  /*9e90*/  IMAD.MOV.U32 R52, RZ, RZ, R0 ;  /* 0x000000ffff347224 */ /* 0x000fe400078e0000 */
[----:B------:R-:W-:Y:S01]  /*9ea0*/  IMAD.MOV.U32 R46, RZ, RZ, R41 ;  /* 0x000000ffff2e7224 */ /* 0x000fe200078e0029 */
[----:B------:R-:W3:Y:S01]  /*9eb0*/  LDL.LU R0, [R1+0x8] ;  /* 0x0000080001007983 */ /* 0x000ee20000300800 */
[----:B------:R-:W-:-:S03]  /*9ec0*/  IMAD.MOV.U32 R47, RZ, RZ, R43 ;  /* 0x000000ffff2f7224 */ /* 0x000fc600078e002b */
[----:B--2---:R-:W0:Y:S04]  /*9ed0*/  LDSM.16.MT88.4 R24, [R59+0x14000] ;  /* 0x014000003b18783b */ /* 0x004e280000004200 */
[----:B------:R1:W2:Y:S02]  /*9ee0*/  LDSM.16.MT88.4 R36, [R59+0x16000] ;  /* 0x016000003b24783b */ /* 0x0002a40000004200 */
[----:B-1----:R-:W-:-:S07]  /*9ef0*/  IMAD.MOV.U32 R59, RZ, RZ, R43 ;  /* 0x000000ffff3b7224 */ /* 0x002fce00078e002b */
[----:B------:R-:W-:Y:S01]  /*9f00*/  HMMA.16816.F32 R20, R56, R2, R20 ;  /* 0x000000023814723c */ /* 0x000fe20000001814 */
[----:B------:R-:W-:Y:S01]  /*9f10*/  F2FP.F16.E4M3.UNPACK_B R2, R61.H1 ;  /* 0x0000003dff02723e */ /* 0x000fe200030006ff */
[----:B------:R-:W5:Y:S01]  /*9f20*/  LDL.LU R59, [R1+0x5c] ;  /* 0x00005c00013b7983 */ /* 0x000f620000300800 */
[----:B------:R-:W-:-:S03]  /*9f30*/  F2FP.F16.E4M3.UNPACK_B R3, R60.H1 ;  /* 0x0000003cff03723e */ /* 0x000fc600030006ff */
[----:B------:R-:W5:Y:S04]  /*9f40*/  LDL.LU R56, [R1+0x38] ;  /* 0x0000380001387983 */ /* 0x000f680000300800 */
[----:B------:R-:W5:Y:S01]  /*9f50*/  LDL.LU R57, [R1+0x3c] ;  /* 0x00003c0001397983 */ /* 0x000f620000300800 */
[----:B------:R-:W-:Y:S03]  /*9f60*/  HMMA.16816.F32 R48, R44, R2, R48 ;  /* 0x000000022c30723c */ /* 0x000fe60000001830 */
[----:B------:R-:W5:Y:S04]  /*9f70*/  LDL.LU R58, [R1+0x4c] ;  /* 0x00004c00013a7983 */ /* 0x000f680000300800 */
[----:B------:R-:W5:Y:S04]  /*9f80*/  LDL.LU R61, [R1+0x7dc] ;  /* 0x0007dc00013d7983 */ /* 0x000f680000300800 */
[----:B------:R-:W5:Y:S04]  /*9f90*/  LDL.LU R60, [R1+0x7d8] ;  /* 0x0007d800013c7983 */ /* 0x000f680000300800 */
[----:B------:R-:W5:Y:S04]  /*9fa0*/  LDL R45, [R1+0x58] ;  /* 0x00005800012d7983 */ /* 0x000f680000100800 */
[----:B------:R-:W5:Y:S04]  /*9fb0*/  LDL.LU R46, [R1+0x18] ;  /* 0x00001800012e7983 */ /* 0x000f680000300800 */
[----:B------:R-:W5:Y:S01]  /*9fc0*/  LDL.LU R47, [R1+0x1c] ;  /* 0x00001c00012f7983 */ /* 0x000f620000300800 */
[----:B---3--:R-:W-:Y:S01]  /*9fd0*/  F2FP.F16.E4M3.UNPACK_B R2, R42 ;  /* 0x0000002aff02723e */ /* 0x008fe200020006ff */
[----:B0-----:R-:W-:Y:S01]  /*9fe0*/  IMAD.MOV.U32 R41, RZ, RZ, R26 ;  /* 0x000000ffff297224 */ /* 0x001fe200078e001a */
[----:B----4-:R-:W-:Y:S01]  /*9ff0*/  F2FP.F16.E4M3.UNPACK_B R3, R40 ;  /* 0x00000028ff03723e */ /* 0x010fe200020006ff */
[----:B------:R-:W-:-:S02]  /*a000*/  IMAD.MOV.U32 R40, RZ, RZ, R24 ;  /* 0x000000ffff287224 */ /* 0x000fc400078e0018 */
[----:B--2---:R-:W-:Y:S02]  /*a010*/  IMAD.MOV.U32 R42, RZ, RZ, R36 ;  /* 0x000000ffff2a7224 */ /* 0x004fe400078e0024 */
        /* <DEDUP_REMOVED lines=20> */
[----:B------:R-:W2:Y:S04]  /*a160*/  LDL.LU R2, [R1+0x68] ;  /* 0x0000680001027983 */ /* 0x000ea80000300800 */
[----:B------:R-:W3:Y:S04]  /*a170*/  LDL.LU R3, [R1+0x6c] ;  /* 0x00006c0001037983 */ /* 0x000ee80000300800 */
[----:B------:R-:W4:Y:S01]  /*a180*/  LDL.LU R24, [R1+0x58] ;  /* 0x0000580001187983 */ /* 0x000f220000300800 */
[----:B------:R-:W-:-:S02]  /*a190*/  F2FP.F16.E4M3.UNPACK_B R44, R52 ;  /* 0x00000034ff2c723e */ /* 0x000fc400020006ff */
[----:B------:R-:W-:-:S07]  /*a1a0*/  F2FP.F16.E4M3.UNPACK_B R45, R58 ;  /* 0x0000003aff2d723e */ /* 0x000fce00020006ff */
[----:B------:R-:W-:Y:S01]  /*a1b0*/  HMMA.16816.F32 R48, R40, R44, R48 ;  /* 0x0000002c2830723c */ /* 0x000fe20000001830 */
[----:B------:R-:W-:Y:S01]  /*a1c0*/  IMAD.MOV.U32 R40, RZ, RZ, R25 ;  /* 0x000000ffff287224 */ /* 0x000fe200078e0019 */
[----:B------:R-:W-:Y:S01]  /*a1d0*/  F2FP.F16.E4M3.UNPACK_B R45, R59.H1 ;  /* 0x0000003bff2d723e */ /* 0x000fe200030006ff */
[----:B------:R-:W-:Y:S01]  /*a1e0*/  IMAD.MOV.U32 R41, RZ, RZ, R27 ;  /* 0x000000ffff297224 */ /* 0x000fe200078e001b */
[----:B------:R-:W5:Y:S01]  /*a1f0*/  LDL R59, [R1+0x2bc] ;  /* 0x0002bc00013b7983 */ /* 0x000f620000100800 */
[----:B------:R-:W-:Y:S02]  /*a200*/  IMAD.MOV.U32 R42, RZ, RZ, R37 ;  /* 0x000000ffff2a7224 */ /* 0x000fe400078e0025 */
[----:B------:R-:W-:Y:S01]  /*a210*/  IMAD.MOV.U32 R43, RZ, RZ, R39 ;  /* 0x000000ffff2b7224 */ /* 0x000fe200078e0027 */
[----:B----4-:R-:W-:-:S07]  /*a220*/  F2FP.F16.E4M3.UNPACK_B R44, R24.H1 ;  /* 0x00000018ff2c723e */ /* 0x010fce00030006ff */
[----:B------:R-:W-:Y:S01]  /*a230*/  HMMA.16816.F32 R8, R40, R44, R8 ;  /* 0x0000002c2808723c */ /* 0x000fe20000001808 */
[----:B------:R-:W-:Y:S02]  /*a240*/  F2FP.F16.E4M3.UNPACK_B R45, R60.H1 ;  /* 0x0000003cff2d723e */ /* 0x000fe400030006ff */
[----:B------:R-:W4:Y:S01]  /*a250*/  LDL.LU R60, [R1+0x7d4] ;  /* 0x0007d400013c7983 */ /* 0x000f220000300800 */
[----:B--2---:R-:W-:Y:S02]  /*a260*/  F2FP.F16.E4M3.UNPACK_B R2, R2.H1 ;  /* 0x00000002ff02723e */ /* 0x004fe400030006ff */
[----:B---3--:R-:W-:-:S07]  /*a270*/  F2FP.F16.E4M3.UNPACK_B R3, R3.H1 ;  /* 0x00000003ff03723e */ /* 0x008fce00030006ff */
[----:B------:R-:W-:Y:S01]  /*a280*/  HMMA.16816.F32 R4, R40, R2, R4 ;  /* 0x000000022804723c */ /* 0x000fe20000001804 */
[----:B------:R-:W-:Y:S02]  /*a290*/  F2FP.F16.E4M3.UNPACK_B R2, R46.H1 ;  /* 0x0000002eff02723e */ /* 0x000fe400030006ff */
[----:B------:R-:W-:Y:S01]  /*a2a0*/  F2FP.F16.E4M3.UNPACK_B R3, R47.H1 ;  /* 0x0000002fff03723e */ /* 0x000fe200030006ff */
[----:B------:R-:W-:Y:S01]  /*a2b0*/  IMAD.MOV.U32 R24, RZ, RZ, R52 ;  /* 0x000000ffff187224 */ /* 0x000fe200078e0034 */
[----:B------:R-:W-:-:S05]  /*a2c0*/  F2FP.F16.E4M3.UNPACK_B R44, R53.H1 ;  /* 0x00000035ff2c723e */ /* 0x000fca00030006ff */
[C---:B------:R-:W-:Y:S01]  /*a2d0*/  HMMA.16816.F32 R28, R40.reuse, R2, R28 ;  /* 0x00000002281c723c */ /* 0x040fe2000000181c */
[----:B------:R-:W-:Y:S02]  /*a2e0*/  F2FP.F16.E4M3.UNPACK_B R2, R54.H1 ;  /* 0x00000036ff02723e */ /* 0x000fe400030006ff */
[----:B------:R-:W-:Y:S02]  /*a2f0*/  F2FP.F16.E4M3.UNPACK_B R3, R55.H1 ;  /* 0x00000037ff03723e */ /* 0x000fe400030006ff */
[----:B------:R-:W-:Y:S02]  /*a300*/  F2FP.F16.E4M3.UNPACK_B R47, R61.H1 ;  /* 0x0000003dff2f723e */ /* 0x000fe400030006ff */
[----:B------:R-:W-:Y:S02]  /*a310*/  F2FP.F16.E4M3.UNPACK_B R46, R0.H1 ;  /* 0x00000000ff2e723e */ /* 0x000fe400030006ff */
[----:B------:R-:W-:Y:S02]  /*a320*/  F2FP.F16.E4M3.UNPACK_B R56, R56.H1 ;  /* 0x00000038ff38723e */ /* 0x000fe400030006ff */
[----:B------:R-:W-:Y:S01]  /*a330*/  F2FP.F16.E4M3.UNPACK_B R57, R57.H1 ;  /* 0x00000039ff39723e */ /* 0x000fe200030006ff */
[C---:B------:R-:W-:Y:S08]  /*a340*/  HMMA.16816.F32 R32, R40.reuse, R44, R32 ;  /* 0x0000002c2820723c */ /* 0x040ff00000001820 */
[----:B------:R-:W-:Y:S01]  /*a350*/  HMMA.16816.F32 R12, R40, R46, R12 ;  /* 0x0000002e280c723c */ /* 0x000fe2000000180c */
[----:B-----5:R-:W-:Y:S04]  /*a360*/  LDSM.16.MT88.4 R40, [R59+0x18000] ;  /* 0x018000003b28783b */ /* 0x020fe80000004200 */
[----:B------:R-:W-:Y:S01]  /*a370*/  LDSM.16.MT88.4 R44, [R59+0x1a000] ;  /* 0x01a000003b2c783b */ /* 0x000fe20000004200 */
[----:B------:R-:W-:-:S03]  /*a380*/  IMAD.MOV.U32 R26, RZ, RZ, R37 ;  /* 0x000000ffff1a7224 */ /* 0x000fc600078e0025 */
[----:B----4-:R-:W0:Y:S04]  /*a390*/  LDSM.16.M88.4 R52, [R60+UR7+0x20080] ;  /* 0x020080073c34783b */ /* 0x010e280008000200 */
[----:B0-----:R0:W-:Y:S01]  /*a3a0*/  STL.64 [R1+0x50], R52 ;  /* 0x0000503401007387 */ /* 0x0011e20000100a00 */
[----:B------:R-:W-:Y:S02]  /*a3b0*/  IMAD.MOV.U32 R61, RZ, RZ, R52 ;  /* 0x000000ffff3d7224 */ /* 0x000fe400078e0034 */
[----:B------:R-:W-:Y:S01]  /*a3c0*/  IMAD.MOV.U32 R38, RZ, RZ, R53 ;  /* 0x000000ffff267224 */ /* 0x000fe200078e0035 */
[----:B------:R1:W-:Y:S01]  /*a3d0*/  STL.64 [R1+0x58], R54 ;  /* 0x0000583601007387 */ /* 0x0003e20000100a00 */
[----:B0-----:R-:W-:Y:S02]  /*a3e0*/  IMAD.MOV.U32 R52, RZ, RZ, R25 ;  /* 0x000000ffff347224 */ /* 0x001fe400078e0019 */
[----:B------:R-:W-:-:S02]  /*a3f0*/  IMAD.MOV.U32 R53, RZ, RZ, R27 ;  /* 0x000000ffff357224 */ /* 0x000fc400078e001b */
[----:B-1----:R-:W-:Y:S02]  /*a400*/  IMAD.MOV.U32 R54, RZ, RZ, R37 ;  /* 0x000000ffff367224 */ /* 0x002fe400078e0025 */
[----:B------:R-:W-:-:S07]  /*a410*/  IMAD.MOV.U32 R55, RZ, RZ, R39 ;  /* 0x000000ffff377224 */ /* 0x000fce00078e0027 */
[----:B------:R-:W-:Y:S01]  /*a420*/  HMMA.16816.F32 R16, R52, R2, R16 ;  /* 0x000000023410723c */ /* 0x000fe20000001810 */
[----:B------:R-:W0:Y:S04]  /*a430*/  LDSM.16.M88.4 R52, [R60+UR7+0x20880] ;  /* 0x020880073c34783b */ /* 0x000e280008000200 */
[----:B------:R-:W-:Y:S04]  /*a440*/  STL [R1+0x7d0], R59 ;  /* 0x0007d03b01007387 */ /* 0x000fe80000100800 */
        /* <DEDUP_REMOVED lines=10> */
[----:B------:R-:W-:Y:S02]  /*a4f0*/  F2FP.F16.E4M3.UNPACK_B R3, R58.H1 ;  /* 0x0000003aff03723e */ /* 0x000fe400030006ff */
[----:B------:R-:W-:Y:S01]  /*a500*/  F2FP.F16.E4M3.UNPACK_B R2, R24.H1 ;  /* 0x00000018ff02723e */ /* 0x000fe200030006ff */
[----:B------:R-:W-:Y:S02]  /*a510*/  IMAD.MOV.U32 R24, RZ, RZ, R25 ;  /* 0x000000ffff187224 */ /* 0x000fe400078e0019 */
[----:B------:R-:W-:Y:S02]  /*a520*/  IMAD.MOV.U32 R25, RZ, RZ, R27 ;  /* 0x000000ffff197224 */ /* 0x000fe400078e001b */
[----:B------:R-:W-:Y:S02]  /*a530*/  IMAD.MOV.U32 R27, RZ, RZ, R39 ;  /* 0x000000ffff1b7224 */ /* 0x000fe400078e0027 */
[----:B0-----:R-:W-:Y:S01]  /*a540*/  IMAD.MOV.U32 R59, RZ, RZ, R52 ;  /* 0x000000ffff3b7224 */ /* 0x001fe200078e0034 */
[----:B------:R-:W-:Y:S01]  /*a550*/  STL.64 [R1+0x38], R54 ;  /* 0x0000383601007387 */ /* 0x000fe20000100a00 */
[----:B------:R-:W-:-:S03]  /*a560*/  IMAD.MOV.U32 R58, RZ, RZ, R53 ;  /* 0x000000ffff3a7224 */ /* 0x000fc600078e0035 */
[----:B------:R-:W0:Y:S01]  /*a570*/  LDSM.16.M88.4 R52, [R60+UR7+0x21880] ;  /* 0x021880073c34783b */ /* 0x000e220008000200 */
        /* <DEDUP_REMOVED lines=8> */
[----:B------:R-:W-:Y:S01]  /*a600*/  F2FP.F16.E4M3.UNPACK_B R2, R36 ;  /* 0x00000024ff02723e */ /* 0x000fe200020006ff */
[----:B0-----:R-:W-:Y:S01]  /*a610*/  IMAD.MOV.U32 R39, RZ, RZ, R52 ;  /* 0x000000ffff277224 */ /* 0x001fe200078e0034 */
[----:B------:R-:W-:Y:S01]  /*a620*/  STL.64 [R1+0x28], R54 ;  /* 0x0000283601007387 */ /* 0x000fe20000100a00 */
[----:B------:R-:W-:-:S03]  /*a630*/  IMAD.MOV.U32 R38, RZ, RZ, R53 ;  /* 0x000000ffff267224 */ /* 0x000fc600078e0035 */
        /* <DEDUP_REMOVED lines=13> */
[----:B------:R-:W-:Y:S01]  /*a710*/  STL [R1+0x68], R54 ;  /* 0x0000683601007387 */ /* 0x000fe20000100800 */
[----:B------:R-:W-:-:S03]  /*a720*/  IMAD.MOV.U32 R61, RZ, RZ, R55 ;  /* 0x000000ffff3d7224 */ /* 0x000fc600078e0037 */
[----:B------:R-:W0:Y:S02]  /*a730*/  LDSM.16.M88.4 R52, [R60+UR7+0x22880] ;  /* 0x022880073c34783b */ /* 0x000e240008000200 */
[----:B------:R-:W-:Y:S02]  /*a740*/  HMMA.16816.F32 R12, R24, R2, R12 ;  /* 0x00000002180c723c */ /* 0x000fe4000000180c */
[----:B------:R-:W1:Y:S04]  /*a750*/  LDSM.16.M88.4 R24, [R60+UR7+0x23080] ;  /* 0x023080073c18783b */ /* 0x000e680008000200 */
[----:B------:R-:W-:Y:S04]  /*a760*/  STL [R1+0x7c8], R61 ;  /* 0x0007c83d01007387 */ /* 0x000fe80000100800 */
[----:B0-----:R-:W-:Y:S01]  /*a770*/  STL [R1+0x7cc], R55 ;  /* 0x0007cc3701007387 */ /* 0x001fe20000100800 */
[----:B-1----:R-:W-:-:S03]  /*a780*/  IMAD.MOV.U32 R57, RZ, RZ, R24 ;  /* 0x000000ffff397224 */ /* 0x002fc600078e0018 */
[----:B------:R-:W-:Y:S01]  /*a790*/  STL.64 [R1+0x8], R26 ;  /* 0x0000081a01007387 */ /* 0x000fe20000100a00 */
[----:B------:R-:W-:-:S03]  /*a7a0*/  IMAD.MOV.U32 R56, RZ, RZ, R25 ;  /* 0x000000ffff387224 */ /* 0x000fc600078e0019 */
[----:B------:R-:W0:Y:S02]  /*a7b0*/  LDSM.16.M88.4 R24, [R60+UR7+0x23880] ;  /* 0x023880073c18783b */ /* 0x000e240008000200 */
[----:B0-----:R-:W-:Y:S02]  /*a7c0*/  IMAD.MOV.U32 R55, RZ, RZ, R24 ;  /* 0x000000ffff377224 */ /* 0x001fe400078e0018 */
[----:B------:R0:W-:Y:S01]  /*a7d0*/  STL [R1+0x48], R26 ;  /* 0x0000481a01007387 */ /* 0x0001e20000100800 */
[----:B------:R-:W-:Y:S02]  /*a7e0*/  IMAD.MOV.U32 R61, RZ, RZ, R25 ;  /* 0x000000ffff3d7224 */ /* 0x000fe400078e0019 */
[----:B------:R-:W-:Y:S01]  /*a7f0*/  IMAD.MOV.U32 R24, RZ, RZ, R40 ;  /* 0x000000ffff187224 */ /* 0x000fe200078e0028 */
[----:B------:R-:W2:Y:S01]  /*a800*/  LDL.LU R60, [R1+0x14] ;  /* 0x00001400013c7983 */ /* 0x000ea20000300800 */
[----:B------:R-:W-:-:S03]  /*a810*/  IMAD.MOV.U32 R25, RZ, RZ, R42 ;  /* 0x000000ffff197224 */ /* 0x000fc600078e002a */
[----:B------:R-:W3:Y:S01]  /*a820*/  LDL.LU R40, [R1+0x10] ;  /* 0x0000100001287983 */ /* 0x000ee20000300800 */
[----:B0-----:R-:W-:-:S03]  /*a830*/  IMAD.MOV.U32 R26, RZ, RZ, R44 ;  /* 0x000000ffff1a7224 */ /* 0x001fc600078e002c */
        /* <DEDUP_REMOVED lines=22> */
[----:B------:R-:W-:Y:S01]  /*a9a0*/  HMMA.16816.F32 R8, R24, R2, R8 ;  /* 0x000000021808723c */ /* 0x000fe20000001808 */
[----:B------:R-:W-:Y:S02]  /*a9b0*/  F2FP.F16.E4M3.UNPACK_B R2, R59.H1 ;  /* 0x0000003bff02723e */ /* 0x000fe400030006ff */
[----:B------:R-:W2:Y:S01]  /*a9c0*/  LDL.LU R59, [R1+0x7d0] ;  /* 0x0007d000013b7983 */ /* 0x000ea20000300800 */
[----:B------:R-:W-:-:S03]  /*a9d0*/  F2FP.F16.E4M3.UNPACK_B R3, R58.H1 ;  /* 0x0000003aff03723e */ /* 0x000fc600030006ff */
        /* <DEDUP_REMOVED lines=11> */
[----:B------:R-:W5:Y:S04]  /*aa90*/  LDL R52, [R1+0x1c] ;  /* 0x00001c0001347983 */ /* 0x000f680000100800 */
[----:B------:R-:W3:Y:S02]  /*aaa0*/  LDL R53, [R1+0x18] ;  /* 0x0000180001357983 */ /* 0x000ee40000100800 */
[----:B------:R-:W-:Y:S01]  /*aab0*/  HMMA.16816.F32 R16, R24, R2, R16 ;  /* 0x000000021810723c */ /* 0x000fe20000001810 */
[----:B------:R-:W-:Y:S01]  /*aac0*/  F2FP.F16.E4M3.UNPACK_B R2, R57.H1 ;  /* 0x00000039ff02723e */ /* 0x000fe200030006ff */
[----:B------:R-:W-:Y:S01]  /*aad0*/  IMAD.MOV.U32 R57, RZ, RZ, R43 ;  /* 0x000000ffff397224 */ /* 0x000fe200078e002b */
[----:B------:R-:W-:Y:S01]  /*aae0*/  F2FP.F16.E4M3.UNPACK_B R3, R56.H1 ;  /* 0x00000038ff03723e */ /* 0x000fe200030006ff */
[----:B------:R-:W-:Y:S01]  /*aaf0*/  IMAD.MOV.U32 R56, RZ, RZ, R41 ;  /* 0x000000ffff387224 */ /* 0x000fe200078e0029 */
[----:B------:R-:W3:Y:S01]  /*ab00*/  LDL.LU R60, [R1+0x68] ;  /* 0x00006800013c7983 */ /* 0x000ee20000300800 */
[----:B------:R-:W-:-:S02]  /*ab10*/  IMAD.MOV.U32 R58, RZ, RZ, R45 ;  /* 0x000000ffff3a7224 */ /* 0x000fc400078e002d */
[----:B------:R-:W-:Y:S02]  /*ab20*/  IMAD.MOV.U32 R40, RZ, RZ, R41 ;  /* 0x000000ffff287224 */ /* 0x000fe400078e0029 */
[----:B------:R-:W-:Y:S02]  /*ab30*/  IMAD.MOV.U32 R41, RZ, RZ, R43 ;  /* 0x000000ffff297224 */ /* 0x000fe400078e002b */
[----:B------:R-:W-:Y:S02]  /*ab40*/  IMAD.MOV.U32 R42, RZ, RZ, R45 ;  /* 0x000000ffff2a7224 */ /* 0x000fe400078e002d */
[--C-:B------:R-:W-:Y:S01]  /*ab50*/  IMAD.MOV.U32 R43, RZ, RZ, R47.reuse ;  /* 0x000000ffff2b7224 */ /* 0x100fe200078e002f */
[----:B--2---:R-:W0:Y:S04]  /*ab60*/  LDSM.16.MT88.4 R24, [R59+0x1c000] ;  /* 0x01c000003b18783b */ /* 0x004e280000004200 */
[----:B------:R1:W2:Y:S02]  /*ab70*/  LDSM.16.MT88.4 R36, [R59+0x1e000] ;  /* 0x01e000003b24783b */ /* 0x0002a40000004200 */
[----:B-1----:R-:W-:-:S07]  /*ab80*/  IMAD.MOV.U32 R59, RZ, RZ, R47 ;  /* 0x000000ffff3b7224 */ /* 0x002fce00078e002f */
[----:B------:R-:W-:Y:S01]  /*ab90*/  HMMA.16816.F32 R20, R56, R2, R20 ;  /* 0x000000023814723c */ /* 0x000fe20000001814 */
[----:B------:R-:W5:Y:S04]  /*aba0*/  LDL.LU R56, [R1+0x38] ;  /* 0x0000380001387983 */ /* 0x000f680000300800 */
[----:B------:R-:W5:Y:S04]  /*abb0*/  LDL.LU R57, [R1+0x3c] ;  /* 0x00003c0001397983 */ /* 0x000f680000300800 */
[----:B------:R-:W5:Y:S04]  /*abc0*/  LDL.LU R58, [R1+0x28] ;  /* 0x00002800013a7983 */ /* 0x000f680000300800 */
[----:B------:R-:W5:Y:S01]  /*abd0*/  LDL.LU R59, [R1+0x2c] ;  /* 0x00002c00013b7983 */ /* 0x000f620000300800 */
[----:B------:R-:W-:-:S02]  /*abe0*/  F2FP.F16.E4M3.UNPACK_B R2, R55.H1 ;  /* 0x00000037ff02723e */ /* 0x000fc400030006ff */
[----:B------:R-:W-:Y:S01]  /*abf0*/  F2FP.F16.E4M3.UNPACK_B R3, R61.H1 ;  /* 0x0000003dff03723e */ /* 0x000fe200030006ff */
[----:B------:R-:W5:Y:S04]  /*ac00*/  LDL.LU R55, [R1+0x7cc] ;  /* 0x0007cc0001377983 */ /* 0x000f680000300800 */
[----:B------:R-:W5:Y:S02]  /*ac10*/  LDL.LU R61, [R1+0x7c8] ;  /* 0x0007c800013d7983 */ /* 0x000f640000300800 */
[----:B------:R-:W-:Y:S01]  /*ac20*/  HMMA.16816.F32 R40, R40, R2, R48 ;  /* 0x000000022828723c */ /* 0x000fe20000001830 */
[----:B---3--:R-:W-:Y:S01]  /*ac30*/  F2FP.F16.E4M3.UNPACK_B R2, R46 ;  /* 0x0000002eff02723e */ /* 0x008fe200020006ff */
[----:B0-----:R-:W-:Y:S01]  /*ac40*/  IMAD.MOV.U32 R45, RZ, RZ, R26 ;  /* 0x000000ffff2d7224 */ /* 0x001fe200078e001a */
[----:B----4-:R-:W-:Y:S01]  /*ac50*/  F2FP.F16.E4M3.UNPACK_B R3, R44 ;  /* 0x0000002cff03723e */ /* 0x010fe200020006ff */
[----:B------:R-:W-:Y:S01]  /*ac60*/  IMAD.MOV.U32 R44, RZ, RZ, R24 ;  /* 0x000000ffff2c7224 */ /* 0x000fe200078e0018 */
[----:B------:R-:W3:Y:S01]  /*ac70*/  LDL R51, [R1+0x48] ;  /* 0x0000480001337983 */ /* 0x000ee20000100800 */
[----:B--2---:R-:W-:-:S02]  /*ac80*/  IMAD.MOV.U32 R46, RZ, RZ, R36 ;  /* 0x000000ffff2e7224 */ /* 0x004fc400078e0024 */
[----:B------:R-:W-:Y:S01]  /*ac90*/  IMAD.MOV.U32 R47, RZ, RZ, R38 ;  /* 0x000000ffff2f7224 */ /* 0x000fe200078e0026 */
[----:B------:R-:W2:Y:S04]  /*aca0*/  LDL R48, [R1+0x3c8] ;  /* 0x0003c80001307983 */ /* 0x000ea80000100800 */
[----:B------:R-:W4:Y:S02]  /*acb0*/  LDL R24, [R1+0x3d4] ;  /* 0x0003d40001187983 */ /* 0x000f240000100800 */
[C---:B------:R-:W-:Y:S01]  /*acc0*/  HMMA.16816.F32 R4, R44.reuse, R2, R4 ;  /* 0x000000022c04723c */ /* 0x040fe20000001804 */
[----:B------:R-:W-:Y:S02]  /*acd0*/  F2FP.F16.E4M3.UNPACK_B R2, R53 ;  /* 0x00000035ff02723e */ /* 0x000fe400020006ff */
[----:B-----5:R-:W-:Y:S01]  /*ace0*/  F2FP.F16.E4M3.UNPACK_B R3, R52 ;  /* 0x00000034ff03723e */ /* 0x020fe200020006ff */
[----:B------:R-:W5:Y:S04]  /*acf0*/  LDL R53, [R1+0x8] ;  /* 0x0000080001357983 */ /* 0x000f680000100800 */
[----:B------:R-:W2:Y:S02]  /*ad00*/  LDL R52, [R1+0xc] ;  /* 0x00000c0001347983 */ /* 0x000ea40000100800 */
[----:B------:R-:W-:Y:S01]  /*ad10*/  HMMA.16816.F32 R8, R44, R2, R8 ;  /* 0x000000022c08723c */ /* 0x000fe20000001808 */
[----:B------:R-:W-:-:S02]  /*ad20*/  F2FP.F16.E4M3.UNPACK_B R2, R56 ;  /* 0x00000038ff02723e */ /* 0x000fc400020006ff */
        /* <DEDUP_REMOVED lines=10> */
[C---:B------:R-:W-:Y:S01]  /*add0*/  HMMA.16816.F32 R16, R44.reuse, R2, R16 ;  /* 0x000000022c10723c */ /* 0x040fe20000001810 */
[----:B-----5:R-:W-:Y:S02]  /*ade0*/  F2FP.F16.E4M3.UNPACK_B R2, R53 ;  /* 0x00000035ff02723e */ /* 0x020fe400020006ff */
[----:B------:R-:W5:Y:S01]  /*adf0*/  LDL R53, [R1+0x3c4] ;  /* 0x0003c40001357983 */ /* 0x000f620000100800 */
[----:B--2---:R-:W-:Y:S02]  /*ae00*/  F2FP.F16.E4M3.UNPACK_B R3, R52 ;  /* 0x00000034ff03723e */ /* 0x004fe400020006ff */
[----:B---3--:R-:W-:Y:S01]  /*ae10*/  F2FP.F16.E4M3.UNPACK_B R50, R51 ;  /* 0x00000033ff32723e */ /* 0x008fe200020006ff */
[----:B------:R-:W2:Y:S04]  /*ae20*/  LDL R52, [R1+0x3d8] ;  /* 0x0003d80001347983 */ /* 0x000ea80000100800 */
[----:B------:R-:W-:Y:S01]  /*ae30*/  HMMA.16816.F32 R20, R44, R2, R20 ;  /* 0x000000022c14723c */ /* 0x000fe20000001814 */
[----:B------:R-:W3:Y:S01]  /*ae40*/  LDL R3, [R1+0x3d0] ;  /* 0x0003d00001037983 */ /* 0x000ee20000100800 */
[----:B------:R-:W-:-:S03]  /*ae50*/  F2FP.F16.E4M3.UNPACK_B R51, R0 ;  /* 0x00000000ff33723e */ /* 0x000fc600020006ff */
[----:B------:R-:W2:Y:S04]  /*ae60*/  LDL.LU R26, [R1+0x1c] ;  /* 0x00001c00011a7983 */ /* 0x000ea80000300800 */
[----:B------:R-:W2:Y:S01]  /*ae70*/  LDL.LU R38, [R1+0x5c] ;  /* 0x00005c0001267983 */ /* 0x000ea20000300800 */
[----:B------:R-:W-:Y:S03]  /*ae80*/  HMMA.16816.F32 R40, R44, R50, R40 ;  /* 0x000000322c28723c */ /* 0x000fe60000001828 */
[----:B------:R-:W2:Y:S01]  /*ae90*/  LDL R36, [R1+0x3e0] ;  /* 0x0003e00001247983 */ /* 0x000ea20000100800 */
[----:B------:R-:W-:Y:S02]  /*aea0*/  USHF.R.S32.HI UR7, URZ, 0x1f, UR4 ;  /* 0x0000001fff077899 */ /* 0x000fe40008011404 */
[----:B------:R-:W-:-:S02]  /*aeb0*/  IADD3 R48, P3, PT, R48, UR4, RZ ;  /* 0x0000000430307c10 */ /* 0x000fc4000ff7e0ff */
[----:B---3--:R-:W-:Y:S02]  /*aec0*/  IADD3 R2, P4, PT, R3, UR4, RZ ;  /* 0x0000000403027c10 */ /* 0x008fe4000ff9e0ff */
[----:B------:R-:W3:Y:S04]  /*aed0*/  LDL R3, [R1+0x3cc] ;  /* 0x0003cc0001037983 */ /* 0x000ee80000100800 */
[----:B------:R-:W4:Y:S01]  /*aee0*/  LDL.LU R51, [R1+0x58] ;  /* 0x0000580001337983 */ /* 0x000f220000300800 */
[----:B-----5:R-:W-:-:S05]  /*aef0*/  IADD3.X R49, PT, PT, R53, UR7, RZ, P3, !PT ;  /* 0x0000000735317c10 */ /* 0x020fca0009ffe4ff */
[----:B------:R-:W5:Y:S01]  /*af00*/  LDG.E.U8 R48, desc[UR10][R48.64] ;  /* 0x0000000a30307981 */ /* 0x000f62000c1e1100 */
[----:B--2---:R-:W-:Y:S02]  /*af10*/  IADD3 R52, P3, PT, R52, UR4, RZ ;  /* 0x0000000434347c10 */ /* 0x004fe4000ff7e0ff */
[----:B---3--:R-:W-:Y:S01]  /*af20*/  IADD3.X R3, PT, PT, R3, UR7, RZ, P4, !PT ;  /* 0x0000000703037c10 */ /* 0x008fe2000a7fe4ff */
[----:B------:R-:W2:Y:S01]  /*af30*/  LDL.LU R49, [R1+0x18] ;  /* 0x0000180001317983 */ /* 0x000ea20000300800 */
[----:B----4-:R-:W-:Y:S02]  /*af40*/  F2FP.F16.E4M3.UNPACK_B R50, R51.H1 ;  /* 0x00000033ff32723e */ /* 0x010fe400030006ff */
[----:B------:R-:W-:Y:S02]  /*af50*/  F2FP.F16.E4M3.UNPACK_B R51, R38.H1 ;  /* 0x00000026ff33723e */ /* 0x000fe400030006ff */
[----:B------:R0:W3:Y:S01]  /*af60*/  LDG.E.U8 R38, desc[UR10][R2.64] ;  /* 0x0000000a02267981 */ /* 0x0000e2000c1e1100 */
[----:B------:R-:W-:-:S03]  /*af70*/  IADD3.X R53, PT, PT, R24, UR7, RZ, P3, !PT ;  /* 0x0000000718357c10 */ /* 0x000fc60009ffe4ff */
[----:B------:R-:W4:Y:S04]  /*af80*/  LDL R24, [R1+0x3e4] ;  /* 0x0003e40001187983 */ /* 0x000f280000100800 */
[----:B-----5:R1:W-:Y:S04]  /*af90*/  STL [R1+0x54], R48 ;  /* 0x0000543001007387 */ /* 0x0203e80000100800 */
[----:B------:R-:W5:Y:S04]  /*afa0*/  LDL R3, [R1+0x3dc] ;  /* 0x0003dc0001037983 */ /* 0x000f680000100800 */
[----:B-1----:R-:W2:Y:S01]  /*afb0*/  LDG.E.U8 R48, desc[UR10][R52.64] ;  /* 0x0000000a34307981 */ /* 0x002ea2000c1e1100 */
[----:B0-----:R-:W-:-:S03]  /*afc0*/  IADD3 R2, P3, PT, R36, UR4, RZ ;  /* 0x0000000424027c10 */ /* 0x001fc6000ff7e0ff */
[----:B------:R-:W4:Y:S04]  /*afd0*/  LDL R52, [R1+0x3e8] ;  /* 0x0003e80001347983 */ /* 0x000f280000100800 */
[----:B------:R-:W4:Y:S04]  /*afe0*/  LDL R53, [R1+0x3f0] ;  /* 0x0003f00001357983 */ /* 0x000f280000100800 */
[----:B---3--:R0:W-:Y:S04]  /*aff0*/  STL [R1+0x50], R38 ;  /* 0x0000502601007387 */ /* 0x0081e80000100800 */
[----:B------:R-:W3:Y:S04]  /*b000*/  LDL R36, [R1+0x3ec] ;  /* 0x0003ec0001247983 */ /* 0x000ee80000100800 */
[----:B0-----:R-:W3:Y:S01]  /*b010*/  LDL R38, [R1+0x3f8] ;  /* 0x0003f80001267983 */ /* 0x001ee20000100800 */
[----:B------:R-:W-:-:S02]  /*b020*/  IMAD.MOV.U32 R44, RZ, RZ, R25 ;  /* 0x000000ffff2c7224 */ /* 0x000fc400078e0019 */
[----:B------:R-:W-:Y:S02]  /*b030*/  IMAD.MOV.U32 R45, RZ, RZ, R27 ;  /* 0x000000ffff2d7224 */ /* 0x000fe400078e001b */
[----:B------:R-:W-:Y:S02]  /*b040*/  IMAD.MOV.U32 R46, RZ, RZ, R37 ;  /* 0x000000ffff2e7224 */ /* 0x000fe400078e0025 */
[----:B------:R-:W-:Y:S01]  /*b050*/  IMAD.MOV.U32 R47, RZ, RZ, R39 ;  /* 0x000000ffff2f7224 */ /* 0x000fe200078e0027 */
[----:B-----5:R-:W-:Y:S01]  /*b060*/  IADD3.X R3, PT, PT, R3, UR7, RZ, P3, !PT ;  /* 0x0000000703037c10 */ /* 0x020fe20009ffe4ff */
[----:B--2---:R0:W-:Y:S05]  /*b070*/  STL [R1+0x58], R48 ;  /* 0x0000583001007387 */ /* 0x0041ea0000100800 */
[----:B------:R-:W-:Y:S01]  /*b080*/  HMMA.16816.F32 R4, R44, R50, R4 ;  /* 0x000000322c04723c */ /* 0x000fe20000001804 */
[----:B----4-:R-:W-:-:S02]  /*b090*/  IADD3 R50, P3, PT, R52, UR4, RZ ;  /* 0x0000000434327c10 */ /* 0x010fc4000ff7e0ff */
[----:B0-----:R-:W-:Y:S01]  /*b0a0*/  F2FP.F16.E4M3.UNPACK_B R48, R49.H1 ;  /* 0x00000031ff30723e */ /* 0x001fe200030006ff */
[----:B------:R0:W2:Y:S01]  /*b0b0*/  LDG.E.U8 R52, desc[UR10][R2.64] ;  /* 0x0000000a02347981 */ /* 0x0000a2000c1e1100 */
[----:B------:R-:W-:-:S03]  /*b0c0*/  F2FP.F16.E4M3.UNPACK_B R49, R26.H1 ;  /* 0x0000001aff31723e */ /* 0x000fc600030006ff */
[----:B------:R-:W4:Y:S01]  /*b0d0*/  LDL R26, [R1+0x3f4] ;  /* 0x0003f400011a7983 */ /* 0x000f220000100800 */
[----:B------:R-:W-:Y:S02]  /*b0e0*/  IADD3.X R51, PT, PT, R24, UR7, RZ, P3, !PT ;  /* 0x0000000718337c10 */ /* 0x000fe40009ffe4ff */
[----:B0-----:R-:W-:Y:S01]  /*b0f0*/  IADD3 R2, P4, PT, R53, UR4, RZ ;  /* 0x0000000435027c10 */ /* 0x001fe2000ff9e0ff */
[----:B------:R-:W-:Y:S01]  /*b100*/  HMMA.16816.F32 R8, R44, R48, R8 ;  /* 0x000000302c08723c */ /* 0x000fe20000001808 */
[----:B------:R-:W5:Y:S04]  /*b110*/  LDL R24, [R1+0x400] ;  /* 0x0004000001187983 */ /* 0x000f680000100800 */
[----:B------:R-:W5:Y:S01]  /*b120*/  LDL R53, [R1+0x408] ;  /* 0x0004080001357983 */ /* 0x000f620000100800 */
[----:B---3--:R-:W-:-:S05]  /*b130*/  IADD3.X R3, PT, PT, R36, UR7, RZ, P4, !PT ;  /* 0x0000000724037c10 */ /* 0x008fca000a7fe4ff */
[----:B------:R-:W3:Y:S01]  /*b140*/  LDG.E.U8 R36, desc[UR10][R2.64] ;  /* 0x0000000a02247981 */ /* 0x000ee2000c1e1100 */
[----:B------:R-:W-:-:S03]  /*b150*/  IADD3 R48, P3, PT, R38, UR4, RZ ;  /* 0x0000000426307c10 */ /* 0x000fc6000ff7e0ff */
[----:B------:R0:W3:Y:S02]  /*b160*/  LDG.E.U8 R38, desc[UR10][R50.64] ;  /* 0x0000000a32267981 */ /* 0x0000e4000c1e1100 */
[----:B0-----:R-:W-:Y:S02]  /*b170*/  F2FP.F16.E4M3.UNPACK_B R50, R56.H1 ;  /* 0x00000038ff32723e */ /* 0x001fe400030006ff */
[----:B------:R-:W3:Y:S04]  /*b180*/  LDL R56, [R1+0x3fc] ;  /* 0x0003fc0001387983 */ /* 0x000ee80000100800 */
[----:B--2---:R0:W-:Y:S01]  /*b190*/  STL [R1+0x44], R52 ;  /* 0x0000443401007387 */ /* 0x0041e20000100800 */
[----:B----4-:R-:W-:-:S03]  /*b1a0*/  IADD3.X R49, PT, PT, R26, UR7, RZ, P3, !PT ;  /* 0x000000071a317c10 */ /* 0x010fc60009ffe4ff */
[----:B------:R-:W2:Y:S04]  /*b1b0*/  LDL R26, [R1+0x404] ;  /* 0x00040400011a7983 */ /* 0x000ea80000100800 */
[----:B0-----:R-:W4:Y:S01]  /*b1c0*/  LDL R52, [R1+0x410] ;  /* 0x0004100001347983 */ /* 0x001f220000100800 */
[----:B------:R-:W-:Y:S02]  /*b1d0*/  F2FP.F16.E4M3.UNPACK_B R51, R57.H1 ;  /* 0x00000039ff33723e */ /* 0x000fe400030006ff */
[----:B-----5:R-:W-:Y:S01]  /*b1e0*/  IADD3 R2, P3, PT, R24, UR4, RZ ;  /* 0x0000000418027c10 */ /* 0x020fe2000ff7e0ff */
[----:B------:R0:W5:Y:S04]  /*b1f0*/  LDG.E.U8 R57, desc[UR10][R48.64] ;  /* 0x0000000a30397981 */ /* 0x000168000c1e1100 */
[----:B---3--:R1:W-:Y:S04]  /*b200*/  STL [R1+0x40], R38 ;  /* 0x0000402601007387 */ /* 0x0083e80000100800 */
[----:B-1----:R-:W3:Y:S04]  /*b210*/  LDL R38, [R1+0x418] ;  /* 0x0004180001267983 */ /* 0x002ee80000100800 */
[----:B------:R1:W-:Y:S04]  /*b220*/  STL [R1+0x34], R36 ;  /* 0x0000342401007387 */ /* 0x0003e80000100800 */
[----:B------:R-:W5:Y:S04]  /*b230*/  LDL R24, [R1+0x414] ;  /* 0x0004140001187983 */ /* 0x000f680000100800 */
[----:B-1----:R-:W5:Y:S01]  /*b240*/  LDL R36, [R1+0x40c] ;  /* 0x00040c0001247983 */ /* 0x002f620000100800 */
[----:B------:R-:W-:Y:S01]  /*b250*/  HMMA.16816.F32 R28, R44, R50, R28 ;  /* 0x000000322c1c723c */ /* 0x000fe2000000181c */
[----:B------:R-:W-:-:S02]  /*b260*/  IADD3.X R3, PT, PT, R56, UR7, RZ, P3, !PT ;  /* 0x0000000738037c10 */ /* 0x000fc40009ffe4ff */
[----:B------:R-:W-:Y:S02]  /*b270*/  IADD3 R50, P3, PT, R53, UR4, RZ ;  /* 0x0000000435327c10 */ /* 0x000fe4000ff7e0ff */
[----:B0-----:R-:W-:Y:S02]  /*b280*/  F2FP.F16.E4M3.UNPACK_B R48, R58.H1 ;  /* 0x0000003aff30723e */ /* 0x001fe400030006ff */
[----:B--2---:R-:W-:Y:S02]  /*b290*/  IADD3.X R51, PT, PT, R26, UR7, RZ, P3, !PT ;  /* 0x000000071a337c10 */ /* 0x004fe40009ffe4ff */
[----:B------:R-:W2:Y:S01]  /*b2a0*/  LDL R26, [R1+0x4ac] ;  /* 0x0004ac00011a7983 */ /* 0x000ea20000100800 */
[----:B------:R-:W-:-:S03]  /*b2b0*/  F2FP.F16.E4M3.UNPACK_B R49, R59.H1 ;  /* 0x0000003bff31723e */ /* 0x000fc600030006ff */
[----:B------:R4:W2:Y:S04]  /*b2c0*/  LDG.E.U8 R59, desc[UR10][R2.64] ;  /* 0x0000000a023b7981 */ /* 0x0008a8000c1e1100 */
[----:B------:R-:W-:Y:S01]  /*b2d0*/  HMMA.16816.F32 R32, R44, R48, R32 ;  /* 0x000000302c20723c */ /* 0x000fe20000001820 */
[----:B------:R0:W2:Y:S01]  /*b2e0*/  LDG.E.U8 R58, desc[UR10][R50.64] ;  /* 0x0000000a323a7981 */ /* 0x0000a2000c1e1100 */
[----:B----4-:R-:W-:-:S03]  /*b2f0*/  IADD3 R2, P4, PT, R52, UR4, RZ ;  /* 0x0000000434027c10 */ /* 0x010fc6000ff9e0ff */
[----:B------:R-:W4:Y:S01]  /*b300*/  LDL R52, [R1+0x4a0] ;  /* 0x0004a00001347983 */ /* 0x000f220000100800 */
[----:B---3--:R-:W-:-:S03]  /*b310*/  IADD3 R48, P3, PT, R38, UR4, RZ ;  /* 0x0000000426307c10 */ /* 0x008fc6000ff7e0ff */
[----:B------:R-:W3:Y:S04]  /*b320*/  LDL R38, [R1+0x494] ;  /* 0x0004940001267983 */ /* 0x000ee80000100800 */
[----:B-----5:R1:W-:Y:S01]  /*b330*/  STL [R1+0x30], R57 ;  /* 0x0000303901007387 */ /* 0x0203e20000100800 */
[----:B------:R-:W-:-:S03]  /*b340*/  IADD3.X R49, PT, PT, R24, UR7, RZ, P3, !PT ;  /* 0x0000000718317c10 */ /* 0x000fc60009ffe4ff */
[----:B------:R-:W5:Y:S01]  /*b350*/  LDL R24, [R1+0x484] ;  /* 0x0004840001187983 */ /* 0x000f620000100800 */
[----:B------:R-:W-:-:S03]  /*b360*/  IADD3.X R3, PT, PT, R36, UR7, RZ, P4, !PT ;  /* 0x0000000724037c10 */ /* 0x000fc6000a7fe4ff */
[----:B------:R-:W5:Y:S04]  /*b370*/  LDL R56, [R1+0x4b0] ;  /* 0x0004b00001387983 */ /* 0x000f680000100800 */
[----:B------:R-:W5:Y:S01]  /*b380*/  LDL R36, [R1+0x488] ;  /* 0x0004880001247983 */ /* 0x000f620000100800 */
[----:B0-----:R-:W-:-:S03]  /*b390*/  F2FP.F16.E4M3.UNPACK_B R51, R61.H1 ;  /* 0x0000003dff33723e */ /* 0x001fc600030006ff */
[----:B-1----:R-:W5:Y:S01]  /*b3a0*/  LDL R57, [R1+0x4b8] ;  /* 0x0004b80001397983 */ /* 0x002f620000100800 */
[----:B------:R-:W-:-:S03]  /*b3b0*/  F2FP.F16.E4M3.UNPACK_B R50, R60.H1 ;  /* 0x0000003cff32723e */ /* 0x000fc600030006ff */
[----:B------:R2:W5:Y:S04]  /*b3c0*/  LDG.E.U8 R61, desc[UR10][R2.64] ;  /* 0x0000000a023d7981 */ /* 0x000568000c1e1100 */
[----:B------:R0:W5:Y:S04]  /*b3d0*/  LDG.E.U8 R60, desc[UR10][R48.64] ;  /* 0x0000000a303c7981 */ /* 0x000168000c1e1100 */
[----:B------:R-:W5:Y:S01]  /*b3e0*/  LDL R53, [R1+0x41c] ;  /* 0x00041c0001357983 */ /* 0x000f620000100800 */
[----:B--2---:R-:W-:-:S03]  /*b3f0*/  IADD3 R2, P3, PT, R26, UR4, RZ ;  /* 0x000000041a027c10 */ /* 0x004fc6000ff7e0ff */
[----:B------:R-:W2:Y:S01]  /*b400*/  LDL R26, [R1+0x4bc] ;  /* 0x0004bc00011a7983 */ /* 0x000ea20000100800 */
[----:B------:R-:W-:Y:S01]  /*b410*/  HMMA.16816.F32 R12, R44, R50, R12 ;  /* 0x000000322c0c723c */ /* 0x000fe2000000180c */
[----:B----4-:R-:W-:Y:S02]  /*b420*/  IADD3.X R3, PT, PT, R52, UR7, RZ, P3, !PT ;  /* 0x0000000734037c10 */ /* 0x010fe40009ffe4ff */
[----:B------:R-:W4:Y:S04]  /*b430*/  LDL R52, [R1+0x478] ;  /* 0x0004780001347983 */ /* 0x000f280000100800 */
[----:B------:R1:W-:Y:S01]  /*b440*/  STL [R1+0x28], R59 ;  /* 0x0000283b01007387 */ /* 0x0003e20000100800 */
[----:B0-----:R-:W-:Y:S02]  /*b450*/  F2FP.F16.E4M3.UNPACK_B R48, R54.H1 ;  /* 0x00000036ff30723e */ /* 0x001fe400030006ff */
[----:B------:R-:W-:-:S07]  /*b460*/  F2FP.F16.E4M3.UNPACK_B R49, R55.H1 ;  /* 0x00000037ff31723e */ /* 0x000fce00030006ff */
[----:B------:R-:W-:Y:S01]  /*b470*/  HMMA.16816.F32 R16, R44, R48, R16 ;  /* 0x000000302c10723c */ /* 0x000fe20000001810 */
[----:B-1----:R0:W4:Y:S01]  /*b480*/  LDG.E.U8 R59, desc[UR10][R2.64] ;  /* 0x0000000a023b7981 */ /* 0x002122000c1e1100 */
[----:B---3--:R-:W-:-:S03]  /*b490*/  IADD3 R50, P3, PT, R38, UR4, RZ ;  /* 0x0000000426327c10 */ /* 0x008fc6000ff7e0ff */
[----:B------:R-:W3:Y:S04]  /*b4a0*/  LDL R38, [R1+0x4a4] ;  /* 0x0004a40001267983 */ /* 0x000ee80000100800 */
[----:B------:R1:W-:Y:S01]  /*b4b0*/  STL [R1+0x24], R58 ;  /* 0x0000243a01007387 */ /* 0x0003e20000100800 */
[----:B-----5:R-:W-:-:S03]  /*b4c0*/  IADD3.X R51, PT, PT, R24, UR7, RZ, P3, !PT ;  /* 0x0000000718337c10 */ /* 0x020fc60009ffe4ff */
[----:B------:R-:W5:Y:S04]  /*b4d0*/  LDL R24, [R1+0x4c0] ;  /* 0x0004c00001187983 */ /* 0x000f680000100800 */
[----:B-1----:R-:W5:Y:S01]  /*b4e0*/  LDG.E.U8 R58, desc[UR10][R50.64] ;  /* 0x0000000a323a7981 */ /* 0x002f62000c1e1100 */
[----:B------:R-:W-:-:S03]  /*b4f0*/  IADD3 R44, P3, PT, R36, UR4, RZ ;  /* 0x00000004242c7c10 */ /* 0x000fc6000ff7e0ff */
[----:B------:R-:W5:Y:S01]  /*b500*/  LDL R36, [R1+0x420] ;  /* 0x0004200001247983 */ /* 0x000f620000100800 */
[----:B0-----:R-:W-:-:S04]  /*b510*/  IADD3 R2, P4, PT, R57, UR4, RZ ;  /* 0x0000000439027c10 */ /* 0x001fc8000ff9e0ff */
[----:B------:R-:W-:-:S05]  /*b520*/  IADD3.X R3, PT, PT, R56, UR7, RZ, P4, !PT ;  /* 0x0000000738037c10 */ /* 0x000fca000a7fe4ff */
[----:B------:R-:W5:Y:S01]  /*b530*/  LDG.E.U8 R57, desc[UR10][R2.64] ;  /* 0x0000000a02397981 */ /* 0x000f62000c1e1100 */
[----:B--2---:R-:W-:-:S03]  /*b540*/  IADD3 R48, P4, PT, R26, UR4, RZ ;  /* 0x000000041a307c10 */ /* 0x004fc6000ff9e0ff */
[----:B------:R-:W2:Y:S04]  /*b550*/  LDL R26, [R1+0x46c] ;  /* 0x00046c00011a7983 */ /* 0x000ea80000100800 */
[----:B------:R0:W-:Y:S04]  /*b560*/  STL [R1+0x20], R61 ;  /* 0x0000203d01007387 */ /* 0x0001e80000100800 */
[----:B------:R-:W-:Y:S01]  /*b570*/  STL [R1+0x1c], R60 ;  /* 0x00001c3c01007387 */ /* 0x000fe20000100800 */
[----:B------:R-:W-:-:S03]  /*b580*/  IADD3.X R45, PT, PT, R53, UR7, RZ, P3, !PT ;  /* 0x00000007352d7c10 */ /* 0x000fc60009ffe4ff */
[----:B------:R-:W2:Y:S04]  /*b590*/  LDL R54, [R1+0x45c] ;  /* 0x00045c0001367983 */ /* 0x000ea80000100800 */
[----:B------:R-:W2:Y:S01]  /*b5a0*/  LDL R55, [R1+0x498] ;  /* 0x0004980001377983 */ /* 0x000ea20000100800 */
[----:B----4-:R-:W-:-:S03]  /*b5b0*/  IADD3 R46, P3, PT, R52, UR4, RZ ;  /* 0x00000004342e7c10 */ /* 0x010fc6000ff7e0ff */
[----:B------:R-:W4:Y:S04]  /*b5c0*/  LDL R52, [R1+0x460] ;  /* 0x0004600001347983 */ /* 0x000f280000100800 */
[----:B------:R-:W4:Y:S04]  /*b5d0*/  LDL R53, [R1+0x4b4] ;  /* 0x0004b40001357983 */ /* 0x000f280000100800 */
[----:B------:R5:W4:Y:S04]  /*b5e0*/  LDG.E.U8 R56, desc[UR10][R44.64] ;  /* 0x0000000a2c387981 */ /* 0x000b28000c1e1100 */
[----:B------:R-:W4:Y:S04]  /*b5f0*/  LDL R51, [R1+0x490] ;  /* 0x0004900001337983 */ /* 0x000f280000100800 */
[----:B------:R-:W4:Y:S01]  /*b600*/  LDL R50, [R1+0x4a8] ;  /* 0x0004a80001327983 */ /* 0x000f220000100800 */
[----:B---3--:R-:W-:-:S03]  /*b610*/  IADD3.X R49, PT, PT, R38, UR7, RZ, P4, !PT ;  /* 0x0000000726317c10 */ /* 0x008fc6000a7fe4ff */
[----:B------:R-:W3:Y:S04]  /*b620*/  LDL R38, [R1+0x47c] ;  /* 0x00047c0001267983 */ /* 0x000ee80000100800 */
[----:B------:R-:W3:Y:S01]  /*b630*/  LDG.E.U8 R48, desc[UR10][R48.64] ;  /* 0x0000000a30307981 */ /* 0x000ee2000c1e1100 */
[----:B-----5:R-:W-:-:S03]  /*b640*/  IADD3 R44, P4, PT, R24, UR4, RZ ;  /* 0x00000004182c7c10 */ /* 0x020fc6000ff9e0ff */
[----:B------:R-:W5:Y:S01]  /*b650*/  LDL R24, [R1+0x424] ;  /* 0x0004240001187983 */ /* 0x000f620000100800 */
[----:B------:R-:W-:-:S03]  /*b660*/  IADD3.X R47, PT, PT, R36, UR7, RZ, P3, !PT ;  /* 0x00000007242f7c10 */ /* 0x000fc60009ffe4ff */
[----:B------:R-:W3:Y:S04]  /*b670*/  LDL R36, [R1+0x450] ;  /* 0x0004500001247983 */ /* 0x000ee80000100800 */
[----:B0-----:R-:W3:Y:S01]  /*b680*/  LDG.E.U8 R61, desc[UR10][R46.64] ;  /* 0x0000000a2e3d7981 */ /* 0x001ee2000c1e1100 */
[----:B--2---:R-:W-:-:S03]  /*b690*/  IADD3 R2, P3, PT, R26, UR4, RZ ;  /* 0x000000041a027c10 */ /* 0x004fc6000ff7e0ff */
[----:B------:R-:W2:Y:S04]  /*b6a0*/  LDL R26, [R1+0x428] ;  /* 0x00042800011a7983 */ /* 0x000ea80000100800 */
[----:B------:R0:W-:Y:S04]  /*b6b0*/  STL [R1+0x18], R59 ;  /* 0x0000183b01007387 */ /* 0x0001e80000100800 */
[----:B------:R-:W2:Y:S01]  /*b6c0*/  LDL R47, [R1+0x49c] ;  /* 0x00049c00012f7983 */ /* 0x000ea20000100800 */
[----:B------:R-:W-:-:S03]  /*b6d0*/  IADD3.X R3, PT, PT, R54, UR7, RZ, P3, !PT ;  /* 0x0000000736037c10 */ /* 0x000fc60009ffe4ff */
[----:B------:R-:W2:Y:S01]  /*b6e0*/  LDL R46, [R1+0x470] ;  /* 0x00047000012e7983 */ /* 0x000ea20000100800 */
[----:B------:R-:W-:-:S03]  /*b6f0*/  IADD3.X R45, PT, PT, R55, UR7, RZ, P4, !PT ;  /* 0x00000007372d7c10 */ /* 0x000fc6000a7fe4ff */
[----:B0-----:R4:W2:Y:S04]  /*b700*/  LDG.E.U8 R59, desc[UR10][R2.64] ;  /* 0x0000000a023b7981 */ /* 0x0018a8000c1e1100 */
[----:B------:R0:W2:Y:S01]  /*b710*/  LDG.E.U8 R60, desc[UR10][R44.64] ;  /* 0x0000000a2c3c7981 */ /* 0x0000a2000c1e1100 */
[----:B----4-:R-:W-:Y:S02]  /*b720*/  IADD3 R2, P4, PT, R52, UR4, RZ ;  /* 0x0000000434027c10 */ /* 0x010fe4000ff9e0ff */
[----:B0-----:R-:W-:Y:S01]  /*b730*/  IADD3 R44, P3, PT, R53, UR4, RZ ;  /* 0x00000004352c7c10 */ /* 0x001fe2000ff7e0ff */
[----:B------:R0:W-:Y:S03]  /*b740*/  STL [R1+0x14], R58 ;  /* 0x0000143a01007387 */ /* 0x0001e60000100800 */
[----:B------:R-:W-:-:S05]  /*b750*/  IADD3.X R45, PT, PT, R51, UR7, RZ, P3, !PT ;  /* 0x00000007332d7c10 */ /* 0x000fca0009ffe4ff */
[----:B0-----:R-:W4:Y:S01]  /*b760*/  LDG.E.U8 R58, desc[UR10][R44.64] ;  /* 0x0000000a2c3a7981 */ /* 0x001f22000c1e1100 */
[----:B-----5:R-:W-:-:S03]  /*b770*/  IADD3.X R3, PT, PT, R24, UR7, RZ, P4, !PT ;  /* 0x0000000718037c10 */ /* 0x020fc6000a7fe4ff */
[----:B------:R-:W5:Y:S04]  /*b780*/  LDL R24, [R1+0x454] ;  /* 0x0004540001187983 */ /* 0x000f680000100800 */
[----:B------:R0:W-:Y:S04]  /*b790*/  STL [R1+0x10], R57 ;  /* 0x0000103901007387 */ /* 0x0001e80000100800 */
[----:B------:R-:W4:Y:S04]  /*b7a0*/  LDL R44, [R1+0x42c] ;  /* 0x00042c00012c7983 */ /* 0x000f280000100800 */
[----:B0-----:R0:W4:Y:S02]  /*b7b0*/  LDG.E.U8 R57, desc[UR10][R2.64] ;  /* 0x0000000a02397981 */ /* 0x001124000c1e1100 */
[----:B0-----:R-:W-:-:S04]  /*b7c0*/  IADD3 R2, P3, PT, R50, UR4, RZ ;  /* 0x0000000432027c10 */ /* 0x001fc8000ff7e0ff */
[----:B---3--:R-:W-:Y:S02]  /*b7d0*/  IADD3.X R3, PT, PT, R38, UR7, RZ, P3, !PT ;  /* 0x0000000726037c10 */ /* 0x008fe40009ffe4ff */
[----:B------:R-:W3:Y:S04]  /*b7e0*/  LDL R38, [R1+0x48c] ;  /* 0x00048c0001267983 */ /* 0x000ee80000100800 */
[----:B------:R0:W-:Y:S04]  /*b7f0*/  STL [R1+0x4], R56 ;  /* 0x0000043801007387 */ /* 0x0001e80000100800 */
[----:B0-----:R0:W3:Y:S02]  /*b800*/  LDG.E.U8 R56, desc[UR10][R2.64] ;  /* 0x0000000a02387981 */ /* 0x0010e4000c1e1100 */
[----:B0-----:R-:W-:-:S02]  /*b810*/  IADD3 R2, P3, PT, R36, UR4, RZ ;  /* 0x0000000424027c10 */ /* 0x001fc4000ff7e0ff */
[----:B------:R-:W3:Y:S02]  /*b820*/  LDL R36, [R1+0x468] ;  /* 0x0004680001247983 */ /* 0x000ee40000100800 */
[----:B--2---:R-:W-:Y:S02]  /*b830*/  IADD3.X R3, PT, PT, R26, UR7, RZ, P3, !PT ;  /* 0x000000071a037c10 */ /* 0x004fe40009ffe4ff */
[----:B------:R-:W2:Y:S04]  /*b840*/  LDL.LU R51, [R1+0x8] ;  /* 0x0000080001337983 */ /* 0x000ea80000300800 */
[----:B------:R0:W2:Y:S04]  /*b850*/  LDG.E.U8 R55, desc[UR10][R2.64] ;  /* 0x0000000a02377981 */ /* 0x0000a8000c1e1100 */
[----:B------:R-:W2:Y:S01]  /*b860*/  LDL.LU R26, [R1+0xc] ;  /* 0x00000c00011a7983 */ /* 0x000ea20000300800 */
[----:B0-----:R-:W-:-:S04]  /*b870*/  IADD3 R2, P3, PT, R47, UR4, RZ ;  /* 0x000000042f027c10 */ /* 0x001fc8000ff7e0ff */
[----:B------:R-:W-:-:S05]  /*b880*/  IADD3.X R3, PT, PT, R46, UR7, RZ, P3, !PT ;  /* 0x000000072e037c10 */ /* 0x000fca0009ffe4ff */
[----:B------:R5:W2:Y:S04]  /*b890*/  LDG.E.U8 R54, desc[UR10][R2.64] ;  /* 0x0000000a02367981 */ /* 0x000aa8000c1e1100 */
[----:B------:R0:W-:Y:S04]  /*b8a0*/  STL [R1], R48 ;  /* 0x0000003001007387 */ /* 0x0001e80000100800 */
[----:B------:R-:W2:Y:S04]  /*b8b0*/  LDL R49, [R1+0x430] ;  /* 0x0004300001317983 */ /* 0x000ea80000100800 */
[----:B0-----:R-:W2:Y:S01]  /*b8c0*/  LDL R48, [R1+0x458] ;  /* 0x0004580001307983 */ /* 0x001ea20000100800 */
[----:B-----5:R-:W-:-:S03]  /*b8d0*/  IADD3 R2, P3, PT, R24, UR4, RZ ;  /* 0x0000000418027c10 */ /* 0x020fc6000ff7e0ff */
[----:B------:R-:W5:Y:S04]  /*b8e0*/  LDL.LU R24, [R1+0x48] ;  /* 0x0000480001187983 */ /* 0x000f680000300800 */
[----:B------:R-:W2:Y:S01]  /*b8f0*/  LDL R45, [R1+0x438] ;  /* 0x00043800012d7983 */ /* 0x000ea20000100800 */
[----:B----4-:R-:W-:-:S03]  /*b900*/  IADD3.X R3, PT, PT, R44, UR7, RZ, P3, !PT ;  /* 0x000000072c037c10 */ /* 0x010fc60009ffe4ff */
[----:B------:R-:W4:Y:S04]  /*b910*/  LDL R44, [R1+0x474] ;  /* 0x00047400012c7983 */ /* 0x000f280000100800 */
[----:B------:R3:W2:Y:S04]  /*b920*/  LDG.E.U8 R53, desc[UR10][R2.64] ;  /* 0x0000000a02357981 */ /* 0x0006a8000c1e1100 */
[----:B------:R-:W2:Y:S04]  /*b930*/  LDL R50, [R1+0x44c] ;  /* 0x00044c0001327983 */ /* 0x000ea80000100800 */
[----:B------:R-:W2:Y:S04]  /*b940*/  LDL R47, [R1+0x440] ;  /* 0x00044000012f7983 */ /* 0x000ea80000100800 */
[----:B------:R-:W2:Y:S01]  /*b950*/  LDL R46, [R1+0x464] ;  /* 0x00046400012e7983 */ /* 0x000ea20000100800 */
[----:B---3--:R-:W-:-:S03]  /*b960*/  IADD3 R2, P3, PT, R38, UR4, RZ ;  /* 0x0000000426027c10 */ /* 0x008fc6000ff7e0ff */
[----:B------:R-:W3:Y:S01]  /*b970*/  LDL R38, [R1+0x444] ;  /* 0x0004440001267983 */ /* 0x000ee20000100800 */
[----:B------:R-:W-:-:S03]  /*b980*/  IADD3.X R3, PT, PT, R36, UR7, RZ, P3, !PT ;  /* 0x0000000724037c10 */ /* 0x000fc60009ffe4ff */
[----:B------:R-:W2:Y:S04]  /*b990*/  LDL R36, [R1+0x43c] ;  /* 0x00043c0001247983 */ /* 0x000ea80000100800 */
[----:B------:R0:W2:Y:S04]  /*b9a0*/  LDG.E.U8 R52, desc[UR10][R2.64] ;  /* 0x0000000a02347981 */ /* 0x0000a8000c1e1100 */
[----:B------:R-:W0:Y:S02]  /*b9b0*/  LDL R3, [R1+0x434] ;  /* 0x0004340001037983 */ /* 0x000e240000100800 */
[----:B0-----:R-:W-:-:S04]  /*b9c0*/  IADD3 R2, P3, PT, R3, UR4, RZ ;  /* 0x0000000403027c10 */ /* 0x001fc8000ff7e0ff */
[----:B--2---:R-:W-:-:S05]  /*b9d0*/  IADD3.X R3, PT, PT, R49, UR7, RZ, P3, !PT ;  /* 0x0000000731037c10 */ /* 0x004fca0009ffe4ff */
[----:B------:R0:W2:Y:S04]  /*b9e0*/  LDG.E.U8 R49, desc[UR10][R2.64] ;  /* 0x0000000a02317981 */ /* 0x0000a8000c1e1100 */
[----:B------:R-:W0:Y:S02]  /*b9f0*/  LDL R3, [R1+0x480] ;  /* 0x0004800001037983 */ /* 0x000e240000100800 */
[----:B0-----:R-:W-:-:S04]  /*ba00*/  IADD3 R2, P3, PT, R3, UR4, RZ ;  /* 0x0000000403027c10 */ /* 0x001fc8000ff7e0ff */
[----:B------:R-:W-:-:S05]  /*ba10*/  IADD3.X R3, PT, PT, R48, UR7, RZ, P3, !PT ;  /* 0x0000000730037c10 */ /* 0x000fca0009ffe4ff */
[----:B------:R0:W2:Y:S04]  /*ba20*/  LDG.E.U8 R48, desc[UR10][R2.64] ;  /* 0x0000000a02307981 */ /* 0x0000a8000c1e1100 */
[----:B------:R-:W0:Y:S02]  /*ba30*/  LDL R3, [R1+0x448] ;  /* 0x0004480001037983 */ /* 0x000e240000100800 */
[----:B0-----:R-:W-:-:S04]  /*ba40*/  IADD3 R2, P3, PT, R3, UR4, RZ ;  /* 0x0000000403027c10 */ /* 0x001fc8000ff7e0ff */
[----:B------:R-:W-:Y:S02]  /*ba50*/  IADD3.X R3, PT, PT, R45, UR7, RZ, P3, !PT ;  /* 0x000000072d037c10 */ /* 0x000fe40009ffe4ff */
[----:B----4-:R-:W-:-:S03]  /*ba60*/  IADD3 R44, P3, PT, R44, UR4, RZ ;  /* 0x000000042c2c7c10 */ /* 0x010fc6000ff7e0ff */
[----:B------:R-:W4:Y:S01]  /*ba70*/  LDG.E.U8 R2, desc[UR10][R2.64] ;  /* 0x0000000a02027981 */ /* 0x000f22000c1e1100 */
[----:B------:R-:W-:-:S05]  /*ba80*/  IADD3.X R45, PT, PT, R50, UR7, RZ, P3, !PT ;  /* 0x00000007322d7c10 */ /* 0x000fca0009ffe4ff */
[----:B------:R0:W2:Y:S02]  /*ba90*/  LDG.E.U8 R3, desc[UR10][R44.64] ;  /* 0x0000000a2c037981 */ /* 0x0000a4000c1e1100 */
[----:B0-----:R-:W-:-:S04]  /*baa0*/  IADD3 R44, P3, PT, R47, UR4, RZ ;  /* 0x000000042f2c7c10 */ /* 0x001fc8000ff7e0ff */
[----:B------:R-:W-:-:S05]  /*bab0*/  IADD3.X R45, PT, PT, R36, UR7, RZ, P3, !PT ;  /* 0x00000007242d7c10 */ /* 0x000fca0009ffe4ff */
[----:B------:R0:W2:Y:S01]  /*bac0*/  LDG.E.U8 R36, desc[UR10][R44.64] ;  /* 0x0000000a2c247981 */ /* 0x0000a2000c1e1100 */
[----:B------:R-:W-:Y:S02]  /*bad0*/  F2FP.F16.E4M3.UNPACK_B R50, R51.H1 ;  /* 0x00000033ff32723e */ /* 0x000fe400030006ff */
[----:B0-----:R-:W-:-:S04]  /*bae0*/  IADD3 R44, P3, PT, R46, UR4, RZ ;  /* 0x000000042e2c7c10 */ /* 0x001fc8000ff7e0ff */
[----:B---3--:R-:W-:Y:S01]  /*baf0*/  IADD3.X R45, PT, PT, R38, UR7, RZ, P3, !PT ;  /* 0x00000007262d7c10 */ /* 0x008fe20009ffe4ff */
[----:B------:R-:W-:Y:S01]  /*bb00*/  IMAD.MOV.U32 R46, RZ, RZ, R37 ;  /* 0x000000ffff2e7224 */ /* 0x000fe200078e0025 */
[----:B------:R-:W-:Y:S01]  /*bb10*/  F2FP.F16.E4M3.UNPACK_B R51, R26.H1 ;  /* 0x0000001aff33723e */ /* 0x000fe200030006ff */
[----:B------:R-:W-:Y:S02]  /*bb20*/  IMAD.MOV.U32 R47, RZ, RZ, R39 ;  /* 0x000000ffff2f7224 */ /* 0x000fe400078e0027 */
[----:B------:R0:W3:Y:S02]  /*bb30*/  LDG.E.U8 R38, desc[UR10][R44.64] ;  /* 0x0000000a2c267981 */ /* 0x0000e4000c1e1100 */
[----:B0-----:R-:W-:Y:S02]  /*bb40*/  IMAD.MOV.U32 R44, RZ, RZ, R25 ;  /* 0x000000ffff2c7224 */ /* 0x001fe400078e0019 */
[----:B------:R-:W-:-:S07]  /*bb50*/  IMAD.MOV.U32 R45, RZ, RZ, R27 ;  /* 0x000000ffff2d7224 */ /* 0x000fce00078e001b */
[----:B------:R-:W-:Y:S01]  /*bb60*/  HMMA.16816.F32 R20, R44, R50, R20 ;  /* 0x000000322c14723c */ /* 0x000fe20000001814 */
[----:B------:R-:W2:Y:S04]  /*bb70*/  LDL.LU R50, [R1+0x58] ;  /* 0x0000580001327983 */ /* 0x000ea80000300800 */
[----:B------:R-:W2:Y:S04]  /*bb80*/  LDL.LU R51, [R1+0x44] ;  /* 0x0000440001337983 */ /* 0x000ea80000300800 */
[----:B------:R-:W2:Y:S01]  /*bb90*/  LDL.LU R47, [R1+0xa0] ;  /* 0x0000a000012f7983 */ /* 0x000ea20000300800 */
[----:B-----5:R-:W-:Y:S01]  /*bba0*/  F2FP.F16.E4M3.UNPACK_B R44, R24.H1 ;  /* 0x00000018ff2c723e */ /* 0x020fe200030006ff */
[----:B------:R-:W-:Y:S01]  /*bbb0*/  IMAD.MOV.U32 R24, RZ, RZ, R25 ;  /* 0x000000ffff187224 */ /* 0x000fe200078e0019 */
[----:B------:R-:W-:Y:S01]  /*bbc0*/  F2FP.F16.E4M3.UNPACK_B R45, R0.H1 ;  /* 0x00000000ff2d723e */ /* 0x000fe200030006ff */
[----:B------:R-:W-:Y:S01]  /*bbd0*/  IMAD.MOV.U32 R25, RZ, RZ, R27 ;  /* 0x000000ffff197224 */ /* 0x000fe200078e001b */
[----:B------:R-:W5:Y:S01]  /*bbe0*/  LDL.LU R46, [R1+0xa4] ;  /* 0x0000a400012e7983 */ /* 0x000f620000300800 */
[----:B------:R-:W-:-:S02]  /*bbf0*/  IMAD.MOV.U32 R26, RZ, RZ, R37 ;  /* 0x000000ffff1a7224 */ /* 0x000fc400078e0025 */
[----:B------:R-:W-:-:S07]  /*bc00*/  IMAD.MOV.U32 R27, RZ, RZ, R39 ;  /* 0x000000ffff1b7224 */ /* 0x000fce00078e0027 */
[----:B------:R-:W-:Y:S01]  /*bc10*/  HMMA.16816.F32 R24, R24, R44, R40 ;  /* 0x0000002c1818723c */ /* 0x000fe20000001828 */
[----:B------:R-:W3:Y:S04]  /*bc20*/  LDL.LU R42, [R1+0x54] ;  /* 0x00005400012a7983 */ /* 0x000ee80000300800 */
[----:B------:R-:W3:Y:S01]  /*bc30*/  LDL.LU R43, [R1+0x50] ;  /* 0x00005000012b7983 */ /* 0x000ee20000300800 */
[----:B------:R-:W-:Y:S01]  /*bc40*/  FMUL R0, R4, UR13 ;  /* 0x0000000d04007c20 */ /* 0x000fe20008400000 */
[----:B------:R-:W-:Y:S01]  /*bc50*/  FMUL R37, R5, UR13 ;  /* 0x0000000d05257c20 */ /* 0x000fe20008400000 */
[----:B------:R-:W-:-:S05]  /*bc60*/  FMUL R39, R8, UR13 ;  /* 0x0000000d08277c20 */ /* 0x000fca0008400000 */
[----:B------:R-:W-:Y:S01]  /*bc70*/  FMNMX3 R0, R0, R37, R39, !PT ;  /* 0x0000002500007276 */ /* 0x000fe20007800027 */
        /* <DEDUP_REMOVED lines=18> */
[----:B------:R-:W-:-:S05]  /*bda0*/  FMUL R37, R25, UR13 ;  /* 0x0000000d19257c20 */ /* 0x000fca0008400000 */
[----:B------:R-:W-:-:S05]  /*bdb0*/  FMNMX R37, R37, R0, !PT ;  /* 0x0000000025257209 */ /* 0x000fca0007800000 */
[----:B------:R-:W0:Y:S01]  /*bdc0*/  SHFL.BFLY PT, R0, R37, 0x2, 0x1f ;  /* 0x0c401f0025007f89 */ /* 0x000e2200000e0000 */
        /* <DEDUP_REMOVED lines=8> */
[----:B0-----:R-:W-:Y:S01]  /*be50*/  FMNMX R37, R37, R0, !PT ;  /* 0x0000000025257209 */ /* 0x001fe20007800000 */
[----:B------:R-:W-:-:S05]  /*be60*/  FMUL R0, R31, UR13 ;  /* 0x0000000d1f007c20 */ /* 0x000fca0008400000 */
[----:B------:R-:W-:Y:S02]  /*be70*/  FMNMX3 R39, R39, R0, R40, !PT ;  /* 0x0000000027277276 */ /* 0x000fe40007800028 */
[----:B------:R-:W2:Y:S01]  /*be80*/  SHFL.BFLY PT, R0, R37, 0x1, 0x1f ;  /* 0x0c201f0025007f89 */ /* 0x000ea200000e0000 */
[----:B------:R-:W-:Y:S01]  /*be90*/  FMUL R40, R35, UR13 ;  /* 0x0000000d23287c20 */ /* 0x000fe20008400000 */
[----:B------:R-:W-:Y:S02]  /*bea0*/  FMUL R41, R14, UR13 ;  /* 0x0000000d0e297c20 */ /* 0x000fe40008400000 */
[----:B------:R-:W-:Y:S03]  /*beb0*/  STL [R1+0x770], R12 ;  /* 0x0007700c01007387 */ /* 0x000fe60000100800 */
[----:B------:R-:W-:Y:S01]  /*bec0*/  FMNMX3 R39, R39, R40, R41, !PT ;  /* 0x0000002827277276 */ /* 0x000fe20007800029 */
[----:B------:R-:W-:Y:S01]  /*bed0*/  STL [R1+0x774], R13 ;  /* 0x0007740d01007387 */ /* 0x000fe20000100800 */
[----:B------:R-:W-:Y:S01]  /*bee0*/  FMUL R40, R15, UR13 ;  /* 0x0000000d0f287c20 */ /* 0x000fe20008400000 */
[----:B------:R-:W-:-:S02]  /*bef0*/  FMUL R41, R18, UR13 ;  /* 0x0000000d12297c20 */ /* 0x000fc40008400000 */
[----:B------:R-:W-:Y:S04]  /*bf00*/  STL [R1+0x778], R16 ;  /* 0x0007781001007387 */ /* 0x000fe80000100800 */
[----:B------:R-:W-:Y:S04]  /*bf10*/  STL [R1+0x77c], R17 ;  /* 0x00077c1101007387 */ /* 0x000fe80000100800 */
[----:B------:R-:W-:Y:S01]  /*bf20*/  STL [R1+0x780], R20 ;  /* 0x0007801401007387 */ /* 0x000fe20000100800 */
[----:B------:R-:W-:-:S03]  /*bf30*/  FMNMX3 R39, R39, R40, R41, !PT ;  /* 0x0000002827277276 */ /* 0x000fc60007800029 */
[----:B------:R-:W-:Y:S01]  /*bf40*/  STL [R1+0x784], R21 ;  /* 0x0007841501007387 */ /* 0x000fe20000100800 */
[----:B------:R-:W-:-:S03]  /*bf50*/  FMUL R40, R19, UR13 ;  /* 0x0000000d13287c20 */ /* 0x000fc60008400000 */
[----:B------:R-:W-:Y:S01]  /*bf60*/  STL [R1+0x788], R24 ;  /* 0x0007881801007387 */ /* 0x000fe20000100800 */
[----:B------:R-:W-:-:S03]  /*bf70*/  FMUL R41, R22, UR13 ;  /* 0x0000000d16297c20 */ /* 0x000fc60008400000 */
[----:B------:R-:W-:Y:S04]  /*bf80*/  STL [R1+0x78c], R25 ;  /* 0x00078c1901007387 */ /* 0x000fe80000100800 */
[----:B------:R-:W-:Y:S04]  /*bf90*/  STL [R1+0x790], R14 ;  /* 0x0007900e01007387 */ /* 0x000fe80000100800 */
[----:B------:R-:W-:Y:S04]  /*bfa0*/  STL [R1+0x794], R15 ;  /* 0x0007940f01007387 */ /* 0x000fe80000100800 */
[----:B------:R-:W-:Y:S01]  /*bfb0*/  STL [R1+0x798], R18 ;  /* 0x0007981201007387 */ /* 0x000fe20000100800 */
[----:B------:R-:W-:-:S03]  /*bfc0*/  FMNMX3 R39, R39, R40, R41, !PT ;  /* 0x0000002827277276 */ /* 0x000fc60007800029 */
[----:B------:R2:W-:Y:S01]  /*bfd0*/  STL [R1+0x76c], R19 ;  /* 0x00076c1301007387 */ /* 0x0005e20000100800 */
[----:B------:R-:W0:Y:S03]  /*bfe0*/  S2R R40, SR_TID.X ;  /* 0x0000000000287919 */ /* 0x000e260000002100 */
[----:B------:R1:W-:Y:S04]  /*bff0*/  STL [R1+0x79c], R22 ;  /* 0x00079c1601007387 */ /* 0x0003e80000100800 */
[----:B------:R-:W-:Y:S01]  /*c000*/  STL [R1+0x7a0], R23 ;  /* 0x0007a01701007387 */ /* 0x000fe20000100800 */
[----:B------:R-:W-:Y:S02]  /*c010*/  UMOV UR7, 0x400 ;  /* 0x0000040000077882 */ /* 0x000fe40000000000 */
[----:B------:R-:W-:Y:S01]  /*c020*/  ULEA UR7, UR8, UR7, 0x18 ;  /* 0x0000000708077291 */ /* 0x000fe2000f8ec0ff */
[----:B--2---:R-:W-:Y:S01]  /*c030*/  FMNMX3 R19, R37, R0, R47, !PT ;  /* 0x0000000025137276 */ /* 0x004fe2000780002f */
[----:B------:R-:W-:Y:S01]  /*c040*/  FMUL R0, R23, UR13 ;  /* 0x0000000d17007c20 */ /* 0x000fe20008400000 */
[----:B------:R-:W-:-:S05]  /*c050*/  FMUL R37, R26, UR13 ;  /* 0x0000000d1a257c20 */ /* 0x000fca0008400000 */
[----:B------:R-:W-:Y:S01]  /*c060*/  FMNMX3 R37, R39, R0, R37, !PT ;  /* 0x0000000027257276 */ /* 0x000fe20007800025 */
[----:B------:R-:W-:Y:S01]  /*c070*/  FMUL R0, R27, UR13 ;  /* 0x0000000d1b007c20 */ /* 0x000fe20008400000 */
[----:B------:R-:W-:-:S04]  /*c080*/  FFMA R4, R4, UR13, -R19 ;  /* 0x0000000d04047c23 */ /* 0x000fc80008000813 */
[----:B------:R-:W-:Y:S01]  /*c090*/  FMNMX R37, R0, R37, !PT ;  /* 0x0000002500257209 */ /* 0x000fe20007800000 */
[----:B------:R-:W-:-:S04]  /*c0a0*/  FMUL R0, R4, 1.4426950216293334961 ;  /* 0x3fb8aa3b04007820 */ /* 0x000fc80000400000 */
[----:B------:R-:W2:Y:S01]  /*c0b0*/  SHFL.BFLY PT, R4, R37, 0x2, 0x1f ;  /* 0x0c401f0025047f89 */ /* 0x000ea200000e0000 */
[--C-:B------:R-:W-:Y:S01]  /*c0c0*/  FFMA R5, R5, UR13, -R19.reuse ;  /* 0x0000000d05057c23 */ /* 0x100fe20008000813 */
[----:B-1----:R1:W-:Y:S03]  /*c0d0*/  MUFU.EX2 R22, R0 ;  /* 0x0000000000167308 */ /* 0x0023e60000000800 */
[----:B-1----:R-:W-:Y:S01]  /*c0e0*/  FMUL R0, R5, 1.4426950216293334961 ;  /* 0x3fb8aa3b05007820 */ /* 0x002fe20000400000 */
[----:B------:R-:W-:Y:S01]  /*c0f0*/  FFMA R5, R8, UR13, -R19 ;  /* 0x0000000d08057c23 */ /* 0x000fe20008000813 */
[----:B--2---:R-:W-:-:S05]  /*c100*/  FMNMX R37, R37, R4, !PT ;  /* 0x0000000425257209 */ /* 0x004fca0007800000 */
[----:B------:R-:W5:Y:S01]  /*c110*/  SHFL.BFLY PT, R8, R37, 0x1, 0x1f ;  /* 0x0c201f0025087f89 */ /* 0x000f6200000e0000 */
[----:B------:R1:W2:Y:S03]  /*c120*/  MUFU.EX2 R23, R0 ;  /* 0x0000000000177308 */ /* 0x0002a60000000800 */
[----:B------:R-:W-:Y:S01]  /*c130*/  STL [R1+0x2b4], R19 ;  /* 0x0002b41301007387 */ /* 0x000fe20000100800 */
[----:B-1----:R-:W-:Y:S01]  /*c140*/  FMUL R0, R5, 1.4426950216293334961 ;  /* 0x3fb8aa3b05007820 */ /* 0x002fe20000400000 */
[----:B------:R-:W-:Y:S01]  /*c150*/  FFMA R5, R9, UR13, -R19 ;  /* 0x0000000d09057c23 */ /* 0x000fe20008000813 */
[----:B0-----:R-:W-:Y:S01]  /*c160*/  SHF.R.U32.HI R9, RZ, 0x3, R40 ;  /* 0x00000003ff097819 */ /* 0x001fe20000011628 */
[----:B------:R-:W-:Y:S03]  /*c170*/  STL [R1+0x768], R27 ;  /* 0x0007681b01007387 */ /* 0x000fe60000100800 */
[----:B------:R-:W-:Y:S01]  /*c180*/  LOP3.LUT R9, R9, 0x30, RZ, 0xc0, !PT ;  /* 0x0000003009097812 */ /* 0x000fe200078ec0ff */
[----:B------:R-:W2:Y:S04]  /*c190*/  LDL.LU R18, [R1+0x40] ;  /* 0x0000400001127983 */ /* 0x000ea80000300800 */
[----:B------:R-:W2:Y:S01]  /*c1a0*/  LDL.LU R25, [R1+0x34] ;  /* 0x0000340001197983 */ /* 0x000ea20000300800 */
[----:B-----5:R-:W-:-:S03]  /*c1b0*/  FMNMX3 R37, R37, R8, R46, !PT ;  /* 0x0000000825257276 */ /* 0x020fc6000780002e */
[----:B------:R-:W5:Y:S01]  /*c1c0*/  LDL.LU R21, [R1+0x30] ;  /* 0x0000300001157983 */ /* 0x000f620000300800 */
[----:B------:R-:W-:Y:S01]  /*c1d0*/  LOP3.LUT R9, R9, 0x1ff, R40, 0x78, !PT ;  /* 0x000001ff09097812 */ /* 0x000fe200078e7828 */
[----:B------:R-:W-:Y:S06]  /*c1e0*/  BAR.SYNC.DEFER_BLOCKING 0x0 ;  /* 0x0000000000007b1d */ /* 0x000fec0000010000 */
[----:B------:R-:W5:Y:S04]  /*c1f0*/  LDL.LU R41, [R1+0x28] ;  /* 0x0000280001297983 */ /* 0x000f680000300800 */
[----:B------:R-:W5:Y:S04]  /*c200*/  LDL.LU R17, [R1+0x24] ;  /* 0x0000240001117983 */ /* 0x000f680000300800 */
[----:B------:R-:W-:Y:S04]  /*c210*/  STL [R1+0x2b0], R37 ;  /* 0x0002b02501007387 */ /* 0x000fe80000100800 */
[----:B------:R-:W5:Y:S04]  /*c220*/  LDL.LU R13, [R1+0x20] ;  /* 0x00002000010d7983 */ /* 0x000f680000300800 */
[----:B------:R-:W5:Y:S04]  /*c230*/  LDL.LU R44, [R1+0x1c] ;  /* 0x00001c00012c7983 */ /* 0x000f680000300800 */
[----:B---3--:R0:W-:Y:S04]  /*c240*/  STS.U8 [R9+UR7+0x20000], R42 ;  /* 0x0200002a09007988 */ /* 0x0081e80008000007 */
[----:B------:R-:W3:Y:S04]  /*c250*/  LDL.LU R45, [R1+0x18] ;  /* 0x00001800012d7983 */ /* 0x000ee80000300800 */
[----:B------:R1:W-:Y:S04]  /*c260*/  STS.U8 [R9+UR7+0x20200], R43 ;  /* 0x0202002b09007988 */ /* 0x0003e80008000007 */
[----:B0-----:R-:W3:Y:S04]  /*c270*/  LDL.LU R42, [R1+0x14] ;  /* 0x00001400012a7983 */ /* 0x001ee80000300800 */
[----:B------:R0:W-:Y:S04]  /*c280*/  STS.U8 [R9+UR7+0x20400], R50 ;  /* 0x0204003209007988 */ /* 0x0001e80008000007 */
[----:B-1----:R-:W3:Y:S04]  /*c290*/  LDL.LU R43, [R1+0x10] ;  /* 0x00001000012b7983 */ /* 0x002ee80000300800 */
[----:B------:R1:W-:Y:S04]  /*c2a0*/  STS.U8 [R9+UR7+0x20600], R51 ;  /* 0x0206003309007988 */ /* 0x0003e80008000007 */
[----:B0-----:R-:W3:Y:S04]  /*c2b0*/  LDL.LU R50, [R1+0x4] ;  /* 0x0000040001327983 */ /* 0x001ee80000300800 */
[----:B-1----:R-:W3:Y:S01]  /*c2c0*/  LDL.LU R51, [R1] ;  /* 0x0000000001337983 */ /* 0x002ee20000300800 */
[----:B------:R0:W-:Y:S01]  /*c2d0*/  MUFU.EX2 R14, R0 ;  /* 0x00000000000e7308 */ /* 0x0001e20000000800 */
[----:B------:R-:W-:Y:S01]  /*c2e0*/  FFMA R6, R6, UR13, -R37 ;  /* 0x0000000d06067c23 */ /* 0x000fe20008000825 */
[----:B------:R-:W-:Y:S01]  /*c2f0*/  FFMA R28, R28, UR13, -R19 ;  /* 0x0000000d1c1c7c23 */ /* 0x000fe20008000813 */
[----:B------:R-:W-:Y:S01]  /*c300*/  STS.U8 [R9+UR7+0x22000], R61 ;  /* 0x0220003d09007988 */ /* 0x000fe20008000007 */
[----:B0-----:R-:W-:-:S03]  /*c310*/  FMUL R0, R5, 1.4426950216293334961 ;  /* 0x3fb8aa3b05007820 */ /* 0x001fc60000400000 */
[----:B------:R0:W-:Y:S01]  /*c320*/  STS.U8 [R9+UR7+0x22200], R60 ;  /* 0x0222003c09007988 */ /* 0x0001e20008000007 */
[----:B------:R1:W0:Y:S03]  /*c330*/  MUFU.EX2 R24, R0 ;  /* 0x0000000000187308 */ /* 0x0002260000000800 */
[----:B------:R-:W-:Y:S01]  /*c340*/  STS.U8 [R9+UR7+0x22400], R59 ;  /* 0x0224003b09007988 */ /* 0x000fe20008000007 */
[----:B------:R-:W-:-:S03]  /*c350*/  FMUL R6, R6, 1.4426950216293334961 ;  /* 0x3fb8aa3b06067820 */ /* 0x000fc60000400000 */
        /* <DEDUP_REMOVED lines=9> */
[----:B----4-:R-:W-:Y:S04]  /*c3f0*/  STS.U8 [R9+UR7+0x23800], R2 ;  /* 0x0238000209007988 */ /* 0x010fe80008000007 */
[----:B------:R4:W-:Y:S04]  /*c400*/  STS.U8 [R9+UR7+0x23a00], R3 ;  /* 0x023a000309007988 */ /* 0x0009e80008000007 */
[----:B------:R-:W-:Y:S04]  /*c410*/  STS.U8 [R9+UR7+0x23c00], R36 ;  /* 0x023c002409007988 */ /* 0x000fe80008000007 */
[----:B------:R-:W-:Y:S01]  /*c420*/  STS.U8 [R9+UR7+0x23e00], R38 ;  /* 0x023e002609007988 */ /* 0x000fe20008000007 */
[----:B------:R-:W-:-:S02]  /*c430*/  IMAD.SHL.U32 R5, R40, 0x8, RZ ;  /* 0x0000000828057824 */ /* 0x000fc400078e00ff */
[----:B------:R-:W-:Y:S01]  /*c440*/  FMUL R28, R28, 1.4426950216293334961 ;  /* 0x3fb8aa3b1c1c7820 */ /* 0x000fe20000400000 */
[----:B------:R4:W-:Y:S01]  /*c450*/  MUFU.EX2 R15, R6 ;  /* 0x00000006000f7308 */ /* 0x0009e20000000800 */
[----:B------:R-:W-:Y:S01]  /*c460*/  FFMA R7, R7, UR13, -R37 ;  /* 0x0000000d07077c23 */ /* 0x000fe20008000825 */
[----:B-1----:R-:W-:Y:S01]  /*c470*/  LOP3.LUT R0, R40, 0x7, RZ, 0xc0, !PT ;  /* 0x0000000728007812 */ /* 0x002fe200078ec0ff */
[----:B------:R-:W-:Y:S01]  /*c480*/  FFMA R29, R29, UR13, -R19 ;  /* 0x0000000d1d1d7c23 */ /* 0x000fe20008000813 */
[----:B------:R-:W-:Y:S01]  /*c490*/  LOP3.LUT R5, R5, 0x30, RZ, 0xc0, !PT ;  /* 0x0000003005057812 */ /* 0x000fe200078ec0ff */
[----:B------:R-:W-:Y:S01]  /*c4a0*/  FMUL R7, R7, 1.4426950216293334961 ;  /* 0x3fb8aa3b07077820 */ /* 0x000fe20000400000 */
[----:B0-----:R-:W3:Y:S01]  /*c4b0*/  LDL R60, [R1+0x2b0] ;  /* 0x0002b000013c7983 */ /* 0x001ee20000100800 */
[----:B----4-:R-:W-:Y:S01]  /*c4c0*/  FFMA R6, R10, UR13, -R37 ;  /* 0x0000000d0a067c23 */ /* 0x010fe20008000825 */
[----:B------:R0:W-:Y:S03]  /*c4d0*/  MUFU.EX2 R20, R28 ;  /* 0x0000001c00147308 */ /* 0x0001e60000000800 */
[----:B------:R-:W-:Y:S01]  /*c4e0*/  FMUL R6, R6, 1.4426950216293334961 ;  /* 0x3fb8aa3b06067820 */ /* 0x000fe20000400000 */
[----:B------:R-:W-:-:S02]  /*c4f0*/  IMAD R0, R0, 0x40, R5 ;  /* 0x0000004000007824 */ /* 0x000fc400078e0205 */
[--C-:B0-----:R-:W-:Y:S01]  /*c500*/  FFMA R28, R32, UR13, -R19.reuse ;  /* 0x0000000d201c7c23 */ /* 0x101fe20008000813 */
[----:B------:R-:W-:Y:S01]  /*c510*/  IMAD.SHL.U32 R40, R40, 0x2, RZ ;  /* 0x0000000228287824 */ /* 0x000fe200078e00ff */
[----:B--2---:R-:W-:Y:S02]  /*c520*/  F2FP.SATFINITE.E4M3.F32.PACK_AB_MERGE_C R5, R23, R22, RZ ;  /* 0x000000161705723e */ /* 0x004fe400048070ff */
[----:B------:R-:W-:Y:S01]  /*c530*/  FMUL R8, R28, 1.4426950216293334961 ;  /* 0x3fb8aa3b1c087820 */ /* 0x000fe20000400000 */
[----:B------:R-:W-:Y:S01]  /*c540*/  F2FP.SATFINITE.E4M3.F32.PACK_AB_MERGE_C R4, R24, R14, RZ ;  /* 0x0000000e1804723e */ /* 0x000fe200048070ff */
[----:B------:R-:W-:Y:S01]  /*c550*/  FFMA R28, R33, UR13, -R19 ;  /* 0x0000000d211c7c23 */ /* 0x000fe20008000813 */
[----:B------:R-:W-:Y:S01]  /*c560*/  F2FP.F16.E4M3.UNPACK_B R5, R5 ;  /* 0x00000005ff05723e */ /* 0x000fe200020006ff */
[----:B------:R0:W-:Y:S01]  /*c570*/  MUFU.EX2 R12, R8 ;  /* 0x00000008000c7308 */ /* 0x0001e20000000800 */
[----:B------:R-:W-:Y:S02]  /*c580*/  F2FP.F16.E4M3.UNPACK_B R39, R4 ;  /* 0x00000004ff27723e */ /* 0x000fe400020006ff */
[----:B------:R-:W-:-:S02]  /*c590*/  LOP3.LUT R0, R0, 0x30, R40, 0x78, !PT ;  /* 0x0000003000007812 */ /* 0x000fc400078e7828 */
[----:B------:R-:W-:Y:S01]  /*c5a0*/  SEL R4, R5, R39, !P2 ;  /* 0x0000002705047207 */ /* 0x000fe20005000000 */
[----:B0-----:R-:W-:Y:S01]  /*c5b0*/  FMUL R8, R28, 1.4426950216293334961 ;  /* 0x3fb8aa3b1c087820 */ /* 0x001fe20000400000 */
[----:B------:R-:W-:-:S03]  /*c5c0*/  SEL R5, R39, R5, !P2 ;  /* 0x0000000527057207 */ /* 0x000fc60005000000 */
[----:B------:R0:W-:Y:S02]  /*c5d0*/  MUFU.EX2 R27, R8 ;  /* 0x00000008001b7308 */ /* 0x0001e40000000800 */
[----:B0-----:R-:W-:Y:S01]  /*c5e0*/  FFMA R8, R35, UR13, -R37 ;  /* 0x0000000d23087c23 */ /* 0x001fe20008000825 */
[----:B------:R-:W-:-:S05]  /*c5f0*/  FMUL R29, R29, 1.4426950216293334961 ;  /* 0x3fb8aa3b1d1d7820 */ /* 0x000fca0000400000 */
[----:B------:R-:W0:Y:S02]  /*c600*/  MUFU.EX2 R16, R29 ;  /* 0x0000001d00107308 */ /* 0x000e240000000800 */
[----:B0-----:R-:W-:-:S04]  /*c610*/  F2FP.SATFINITE.E4M3.F32.PACK_AB_MERGE_C R3, R16, R20, RZ ;  /* 0x000000141003723e */ /* 0x001fc800048070ff */
[----:B------:R-:W-:Y:S01]  /*c620*/  F2FP.F16.E4M3.UNPACK_B R3, R3 ;  /* 0x00000003ff03723e */ /* 0x000fe200020006ff */
[----:B------:R0:W-:Y:S04]  /*c630*/  STS.U8 [R9+UR7+0x20800], R18 ;  /* 0x0208001209007988 */ /* 0x0001e80008000007 */
[----:B------:R1:W-:Y:S04]  /*c640*/  STS.U8 [R9+UR7+0x20a00], R25 ;  /* 0x020a001909007988 */ /* 0x0003e80008000007 */
[----:B-----5:R-:W-:Y:S04]  /*c650*/  STS.U8 [R9+UR7+0x20c00], R21 ;  /* 0x020c001509007988 */ /* 0x020fe80008000007 */
[----:B------:R-:W-:Y:S04]  /*c660*/  STS.U8 [R9+UR7+0x20e00], R41 ;  /* 0x020e002909007988 */ /* 0x000fe80008000007 */
[----:B------:R-:W-:Y:S04]  /*c670*/  STS.U8 [R9+UR7+0x21000], R17 ;  /* 0x0210001109007988 */ /* 0x000fe80008000007 */
[----:B------:R-:W-:Y:S04]  /*c680*/  STS.U8 [R9+UR7+0x21200], R13 ;  /* 0x0212000d09007988 */ /* 0x000fe80008000007 */
[----:B------:R-:W-:Y:S04]  /*c690*/  STS.U8 [R9+UR7+0x21400], R44 ;  /* 0x0214002c09007988 */ /* 0x000fe80008000007 */
[----:B---3--:R-:W-:Y:S04]  /*c6a0*/  STS.U8 [R9+UR7+0x21600], R45 ;  /* 0x0216002d09007988 */ /* 0x008fe80008000007 */
[----:B------:R-:W-:Y:S04]  /*c6b0*/  STS.U8 [R9+UR7+0x21800], R42 ;  /* 0x0218002a09007988 */ /* 0x000fe80008000007 */
[----:B------:R-:W-:Y:S04]  /*c6c0*/  STS.U8 [R9+UR7+0x21a00], R43 ;  /* 0x021a002b09007988 */ /* 0x000fe80008000007 */
[----:B------:R-:W-:Y:S04]  /*c6d0*/  STS.U8 [R9+UR7+0x21c00], R50 ;  /* 0x021c003209007988 */ /* 0x000fe80008000007 */
[----:B------:R2:W-:Y:S01]  /*c6e0*/  STS.U8 [R9+UR7+0x21e00], R51 ;  /* 0x021e003309007988 */ /* 0x0005e20008000007 */
[----:B------:R-:W-:Y:S06]  /*c6f0*/  BAR.SYNC.DEFER_BLOCKING 0x0 ;  /* 0x0000000000007b1d */ /* 0x000fec0000010000 */
[----:B0-----:R0:W3:Y:S08]  /*c700*/  MUFU.EX2 R18, R7 ;  /* 0x0000000700127308 */ /* 0x0010f00000000800 */
[----:B-1----:R1:W-:Y:S01]  /*c710*/  MUFU.EX2 R25, R6 ;  /* 0x0000000600197308 */ /* 0x0023e20000000800 */
[--C-:B0-----:R-:W-:Y:S01]  /*c720*/  FFMA R7, R11, UR13, -R37.reuse ;  /* 0x0000000d0b077c23 */ /* 0x101fe20008000825 */
[----:B--2---:R-:W0:Y:S03]  /*c730*/  S2R R51, SR_TID.X ;  /* 0x0000000000337919 */ /* 0x004e260000002100 */
[----:B------:R-:W-:Y:S01]  /*c740*/  FMUL R7, R7, 1.4426950216293334961 ;  /* 0x3fb8aa3b07077820 */ /* 0x000fe20000400000 */
[--C-:B-1----:R-:W-:Y:S01]  /*c750*/  FFMA R6, R30, UR13, -R37.reuse ;  /* 0x0000000d1e067c23 */ /* 0x102fe20008000825 */
[----:B------:R-:W-:Y:S03]  /*c760*/  LDSM.16.M88.4 R40, [R0+UR7+0x20200] ;  /* 0x020200070028783b */ /* 0x000fe60008000200 */
[----:B------:R-:W-:Y:S01]  /*c770*/  FMUL R6, R6, 1.4426950216293334961 ;  /* 0x3fb8aa3b06067820 */ /* 0x000fe20000400000 */
[----:B------:R1:W2:Y:S08]  /*c780*/  MUFU.EX2 R21, R7 ;  /* 0x0000000700157308 */ /* 0x0002b00000000800 */
[----:B------:R4:W-:Y:S01]  /*c790*/  MUFU.EX2 R17, R6 ;  /* 0x0000000600117308 */ /* 0x0009e20000000800 */
[--C-:B-1----:R-:W-:Y:S01]  /*c7a0*/  FFMA R7, R31, UR13, -R37.reuse ;  /* 0x0000000d1f077c23 */ /* 0x102fe20008000825 */
[----:B----4-:R-:W-:-:S02]  /*c7b0*/  FFMA R6, R34, UR13, -R37 ;  /* 0x0000000d22067c23 */ /* 0x010fc40008000825 */
[----:B------:R-:W1:Y:S01]  /*c7c0*/  LDSM.16.M88.4 R36, [R0+UR7+0x20000] ;  /* 0x020000070024783b */ /* 0x000e620008000200 */
[----:B------:R-:W-:Y:S01]  /*c7d0*/  FMUL R7, R7, 1.4426950216293334961 ;  /* 0x3fb8aa3b07077820 */ /* 0x000fe20000400000 */
[----:B------:R-:W-:Y:S01]  /*c7e0*/  FMUL R6, R6, 1.4426950216293334961 ;  /* 0x3fb8aa3b06067820 */ /* 0x000fe20000400000 */
[----:B0-----:R-:W-:Y:S02]  /*c7f0*/  LOP3.LUT R32, R51, 0x1, RZ, 0xc0, !PT ;  /* 0x0000000133207812 */ /* 0x001fe400078ec0ff */
[----:B------:R-:W0:Y:S01]  /*c800*/  MUFU.EX2 R13, R7 ;  /* 0x00000007000d7308 */ /* 0x000e220000000800 */
[----:B------:R-:W-:Y:S02]  /*c810*/  SHF.R.U32.HI R33, RZ, 0x1, R51 ;  /* 0x00000001ff217819 */ /* 0x000fe40000011633 */
[----:B------:R-:W-:-:S05]  /*c820*/  IMAD.SHL.U32 R32, R32, 0x2, RZ ;  /* 0x0000000220207824 */ /* 0x000fca00078e00ff */
[----:B------:R4:W-:Y:S01]  /*c830*/  MUFU.EX2 R59, R6 ;  /* 0x00000006003b7308 */ /* 0x0009e20000000800 */
[----:B------:R-:W-:Y:S01]  /*c840*/  SGXT.U32 R33, R33, 0x1 ;  /* 0x000000012121781a */ /* 0x000fe20000000000 */
[----:B----4-:R-:W-:-:S06]  /*c850*/  FMUL R6, R8, 1.4426950216293334961 ;  /* 0x3fb8aa3b08067820 */ /* 0x010fcc0000400000 */
[----:B------:R4:W5:Y:S01]  /*c860*/  MUFU.EX2 R53, R6 ;  /* 0x0000000600357308 */ /* 0x0009620000000800 */
[----:B------:R-:W-:Y:S02]  /*c870*/  LOP3.LUT R32, R32, 0x1c, R51, 0xf8, !PT ;  /* 0x0000001c20207812 */ /* 0x000fe400078ef833 */
[----:B---3--:R-:W-:Y:S01]  /*c880*/  F2FP.SATFINITE.E4M3.F32.PACK_AB_MERGE_C R9, R18, R15, RZ ;  /* 0x0000000f1209723e */ /* 0x008fe200048070ff */
[----:B------:R-:W-:Y:S01]  /*c890*/  LDSM.16.M88.4 R48, [R0+UR7+0x20600] ;  /* 0x020600070030783b */ /* 0x000fe20008000200 */
[----:B------:R-:W-:Y:S02]  /*c8a0*/  LOP3.LUT R32, R32, R33, RZ, 0xfc, !PT ;  /* 0x0000002120207212 */ /* 0x000fe400078efcff */
[----:B--2---:R-:W-:Y:S02]  /*c8b0*/  F2FP.SATFINITE.E4M3.F32.PACK_AB_MERGE_C R7, R21, R25, RZ ;  /* 0x000000191507723e */ /* 0x004fe400048070ff */
[----:B0-----:R-:W-:Y:S01]  /*c8c0*/  F2FP.SATFINITE.E4M3.F32.PACK_AB_MERGE_C R2, R13, R17, RZ ;  /* 0x000000110d02723e */ /* 0x001fe200048070ff */
[----:B-1----:R-:W-:Y:S04]  /*c8d0*/  STL [R1+0x74c], R38 ;  /* 0x00074c2601007387 */ /* 0x002fe80000100800 */
[----:B------:R-:W-:Y:S04]  /*c8e0*/  STL [R1+0x748], R39 ;  /* 0x0007482701007387 */ /* 0x000fe80000100800 */
[----:B------:R-:W-:Y:S04]  /*c8f0*/  STL.64 [R1+0x7b0], R22 ;  /* 0x0007b01601007387 */ /* 0x000fe80000100a00 */
[----:B------:R-:W-:Y:S04]  /*c900*/  STL.64 [R1+0x7a8], R20 ;  /* 0x0007a81401007387 */ /* 0x000fe80000100a00 */
[----:B------:R-:W-:Y:S04]  /*c910*/  STL.64 [R1+0x7c0], R14 ;  /* 0x0007c00e01007387 */ /* 0x000fe80000100a00 */
[----:B------:R0:W-:Y:S01]  /*c920*/  STL.64 [R1+0x7b8], R12 ;  /* 0x0007b80c01007387 */ /* 0x0001e20000100a00 */
[----:B------:R-:W-:-:S03]  /*c930*/  F2FP.F16.E4M3.UNPACK_B R9, R9 ;  /* 0x00000009ff09723e */ /* 0x000fc600020006ff */
[----:B------:R-:W2:Y:S01]  /*c940*/  LDL.LU R28, [R1+0x2a0] ;  /* 0x0002a000011c7983 */ /* 0x000ea20000300800 */
[----:B------:R-:W-:-:S03]  /*c950*/  F2FP.F16.E4M3.UNPACK_B R8, R7 ;  /* 0x00000007ff08723e */ /* 0x000fc600020006ff */
[----:B------:R-:W3:Y:S01]  /*c960*/  LDL.LU R29, [R1+0x2a4] ;  /* 0x0002a400011d7983 */ /* 0x000ee20000300800 */
[----:B0-----:R-:W-:-:S03]  /*c970*/  LOP3.LUT R13, R32, 0x1, RZ, 0x3c, !PT ;  /* 0x00000001200d7812 */ /* 0x001fc600078e3cff */
[----:B------:R-:W2:Y:S01]  /*c980*/  LDL.LU R30, [R1+0x2a8] ;  /* 0x0002a800011e7983 */ /* 0x000ea20000300800 */
[----:B----4-:R-:W-:-:S03]  /*c990*/  F2FP.SATFINITE.E4M3.F32.PACK_AB_MERGE_C R6, R27, R12, RZ ;  /* 0x0000000c1b06723e */ /* 0x010fc600048070ff */
[----:B------:R-:W4:Y:S01]  /*c9a0*/  LDL.LU R31, [R1+0x2ac] ;  /* 0x0002ac00011f7983 */ /* 0x000f220000300800 */
[----:B-----5:R-:W-:-:S03]  /*c9b0*/  F2FP.SATFINITE.E4M3.F32.PACK_AB_MERGE_C R7, R53, R59, RZ ;  /* 0x0000003b3507723e */ /* 0x020fc600048070ff */
[----:B------:R-:W-:Y:S01]  /*c9c0*/  STL.64 [R1+0x290], R42 ;  /* 0x0002902a01007387 */ /* 0x000fe20000100a00 */
[----:B------:R-:W-:-:S03]  /*c9d0*/  SEL R11, R9, R8, !P2 ;  /* 0x00000008090b7207 */ /* 0x000fc60005000000 */
[----:B------:R-:W-:Y:S01]  /*c9e0*/  STL [R1+0x354], R13 ;  /* 0x0003540d01007387 */ /* 0x000fe20000100800 */
[----:B------:R-:W-:-:S03]  /*c9f0*/  F2FP.F16.E4M3.UNPACK_B R6, R6 ;  /* 0x00000006ff06723e */ /* 0x000fc600020006ff */
[----:B------:R-:W5:Y:S01]  /*ca00*/  LDL.LU R23, [R1+0x2c0] ;  /* 0x0002c00001177983 */ /* 0x000f620000300800 */
[----:B------:R-:W-:-:S03]  /*ca10*/  SEL R9, R8, R9, !P2 ;  /* 0x0000000908097207 */ /* 0x000fc60005000000 */
[----:B------:R-:W2:Y:S01]  /*ca20*/  LDL.LU R22, [R1+0x2c4] ;  /* 0x0002c40001167983 */ /* 0x000ea20000300800 */
[----:B------:R-:W-:Y:S02]  /*ca30*/  F2FP.F16.E4M3.UNPACK_B R2, R2 ;  /* 0x00000002ff02723e */ /* 0x000fe400020006ff */
[----:B------:R-:W-:Y:S01]  /*ca40*/  F2FP.F16.E4M3.UNPACK_B R8, R7 ;  /* 0x00000007ff08723e */ /* 0x000fe200020006ff */
[----:B------:R-:W2:Y:S01]  /*ca50*/  LDL.LU R20, [R1+0x2c8] ;  /* 0x0002c80001147983 */ /* 0x000ea20000300800 */
[----:B------:R-:W-:Y:S02]  /*ca60*/  SEL R7, R3, R6, !P2 ;  /* 0x0000000603077207 */ /* 0x000fe40005000000 */
[----:B------:R-:W-:Y:S01]  /*ca70*/  SEL R10, R2, R8, !P2 ;  /* 0x00000008020a7207 */ /* 0x000fe20005000000 */
[----:B------:R-:W-:Y:S01]  /*ca80*/  IMAD.MOV.U32 R12, RZ, RZ, R41 ;  /* 0x000000ffff0c7224 */ /* 0x000fe200078e0029 */
[----:B------:R-:W-:Y:S04]  /*ca90*/  SHFL.IDX PT, R43, R4, R32, 0x1f ;  /* 0x00001f20042b7589 */ /* 0x000fe800000e0000 */
[----:B------:R-:W-:Y:S04]  /*caa0*/  SHFL.IDX PT, R41, R11, R32, 0x1f ;  /* 0x00001f200b297589 */ /* 0x000fe800000e0000 */
[----:B------:R-:W-:Y:S04]  /*cab0*/  SHFL.IDX PT, R7, R7, R32, 0x1f ;  /* 0x00001f2007077589 */ /* 0x000fe800000e0000 */
[----:B------:R-:W-:Y:S04]  /*cac0*/  SHFL.IDX PT, R4, R10, R32, 0x1f ;  /* 0x00001f200a047589 */ /* 0x000fe800000e0000 */
[----:B------:R-:W0:Y:S01]  /*cad0*/  LDSM.16.M88.4 R32, [R0+UR7+0x20400] ;  /* 0x020400070020783b */ /* 0x000e220008000200 */
[----:B------:R-:W-:-:S03]  /*cae0*/  SEL R6, R6, R3, !P2 ;  /* 0x0000000306067207 */ /* 0x000fc60005000000 */
[----:B------:R-:W5:Y:S01]  /*caf0*/  LDL.LU R15, [R1+0x2cc] ;  /* 0x0002cc00010f7983 */ /* 0x000f620000300800 */
[----:B------:R-:W-:Y:S01]  /*cb00*/  SEL R8, R8, R2, !P2 ;  /* 0x0000000208087207 */ /* 0x000fe20005000000 */
[----:B------:R-:W-:Y:S02]  /*cb10*/  IMAD.MOV.U32 R21, RZ, RZ, R40 ;  /* 0x000000ffff157224 */ /* 0x000fe400078e0028 */
[----:B------:R-:W5:Y:S04]  /*cb20*/  LDL.LU R14, [R1+0x80] ;  /* 0x00008000010e7983 */ /* 0x000f680000300800 */
[----:B------:R-:W1:Y:S04]  /*cb30*/  SHFL.IDX PT, R42, R5, R13, 0x1f ;  /* 0x00001f0d052a7589 */ /* 0x000e6800000e0000 */
[----:B------:R-:W0:Y:S04]  /*cb40*/  SHFL.IDX PT, R40, R9, R13, 0x1f ;  /* 0x00001f0d09287589 */ /* 0x000e2800000e0000 */
[----:B------:R-:W1:Y:S04]  /*cb50*/  SHFL.IDX PT, R6, R6, R13, 0x1f ;  /* 0x00001f0d06067589 */ /* 0x000e6800000e0000 */
[----:B------:R0:W1:Y:S04]  /*cb60*/  SHFL.IDX PT, R5, R8, R13, 0x1f ;  /* 0x00001f0d08057589 */ /* 0x00006800000e0000 */
[----:B0-----:R2:W-:Y:S04]  /*cb70*/  STL.64 [R1+0x298], R34 ;  /* 0x0002982201007387 */ /* 0x0015e80000100a00 */
[----:B------:R-:W5:Y:S04]  /*cb80*/  LDL.LU R13, [R1+0x84] ;  /* 0x00008400010d7983 */ /* 0x000f680000300800 */
[----:B------:R-:W5:Y:S04]  /*cb90*/  LDL.LU R10, [R1+0x88] ;  /* 0x00008800010a7983 */ /* 0x000f680000300800 */
[----:B------:R-:W5:Y:S01]  /*cba0*/  LDL.LU R11, [R1+0x8c] ;  /* 0x00008c00010b7983 */ /* 0x000f620000300800 */
[----:B------:R-:W-:-:S04]  /*cbb0*/  FADD R2, -R60, R46 ;  /* 0x0000002e3c027221 */ /* 0x000fc80000000100 */
[----:B------:R-:W-:-:S06]  /*cbc0*/  FMUL R2, R2, 1.4426950216293334961 ;  /* 0x3fb8aa3b02027820 */ /* 0x000fcc0000400000 */
[----:B------:R-:W2:Y:S01]  /*cbd0*/  MUFU.EX2 R2, R2 ;  /* 0x0000000200027308 */ /* 0x000ea20000000800 */
[----:B------:R0:W-:Y:S01]  /*cbe0*/  STL.64 [R1+0x288], R50 ;  /* 0x0002883201007387 */ /* 0x0001e20000100a00 */
[----:B------:R-:W-:-:S04]  /*cbf0*/  FADD R3, -R19, R47 ;  /* 0x0000002f13037221 */ /* 0x000fc80000000100 */
[----:B------:R-:W-:-:S06]  /*cc00*/  FMUL R3, R3, 1.4426950216293334961 ;  /* 0x3fb8aa3b03037820 */ /* 0x000fcc0000400000 */
[----:B------:R-:W0:Y:S01]  /*cc10*/  MUFU.EX2 R3, R3 ;  /* 0x0000000300037308 */ /* 0x000e220000000800 */
[----:B------:R-:W-:Y:S02]  /*cc20*/  F2FP.F16.E4M3.UNPACK_B R8, R36 ;  /* 0x00000024ff08723e */ /* 0x000fe400020006ff */
[----:B------:R-:W-:Y:S02]  /*cc30*/  F2FP.F16.E4M3.UNPACK_B R9, R37 ;  /* 0x00000025ff09723e */ /* 0x000fe400020006ff */
[----:B-1----:R-:W-:Y:S02]  /*cc40*/  SEL R44, R43, R42, !P1 ;  /* 0x0000002a2b2c7207 */ /* 0x002fe40004800000 */
[----:B------:R-:W-:Y:S02]  /*cc50*/  SEL R45, R41, R40, !P1 ;  /* 0x00000028292d7207 */ /* 0x000fe40004800000 */
[----:B------:R-:W-:Y:S02]  /*cc60*/  SEL R46, R7, R6, !P1 ;  /* 0x00000006072e7207 */ /* 0x000fe40004800000 */
[----:B------:R-:W-:Y:S01]  /*cc70*/  SEL R47, R4, R5, !P1 ;  /* 0x00000005042f7207 */ /* 0x000fe20004800000 */
[----:B------:R-:W-:-:S02]  /*cc80*/  IMAD.MOV.U32 R56, RZ, RZ, R32 ;  /* 0x000000ffff387224 */ /* 0x000fc400078e0020 */
[----:B------:R-:W-:Y:S02]  /*cc90*/  IMAD.MOV.U32 R55, RZ, RZ, R33 ;  /* 0x000000ffff377224 */ /* 0x000fe400078e0021 */
[C---:B--2---:R-:W-:Y:S02]  /*cca0*/  FMUL R34, R2.reuse, R20 ;  /* 0x0000001402227220 */ /* 0x044fe40000400000 */
[----:B------:R-:W2:Y:S01]  /*ccb0*/  LDL.LU R20, [R1+0x90] ;  /* 0x0000900001147983 */ /* 0x000ea20000300800 */
[C---:B0-----:R-:W-:Y:S01]  /*ccc0*/  FMUL R28, R3.reuse, R28 ;  /* 0x0000001c031c7220 */ /* 0x041fe20000400000 */
[C---:B---3--:R-:W-:Y:S01]  /*ccd0*/  FMUL R29, R3.reuse, R29 ;  /* 0x0000001d031d7220 */ /* 0x048fe20000400000 */
[C---:B------:R-:W-:Y:S01]  /*cce0*/  FMUL R30, R2.reuse, R30 ;  /* 0x0000001e021e7220 */ /* 0x040fe20000400000 */
[----:B----4-:R-:W-:Y:S01]  /*ccf0*/  FMUL R31, R2, R31 ;  /* 0x0000001f021f7220 */ /* 0x010fe20000400000 */
[C---:B-----5:R-:W-:Y:S01]  /*cd00*/  FMUL R32, R3.reuse, R23 ;  /* 0x0000001703207220 */ /* 0x060fe20000400000 */
[----:B------:R-:W-:-:S05]  /*cd10*/  FMUL R33, R3, R22 ;  /* 0x0000001603217220 */ /* 0x000fca0000400000 */
[C---:B------:R-:W-:Y:S01]  /*cd20*/  HMMA.16816.F32 R28, R44.reuse, R8, R28 ;  /* 0x000000082c1c723c */ /* 0x040fe2000000181c */
[----:B------:R-:W-:Y:S02]  /*cd30*/  F2FP.F16.E4M3.UNPACK_B R8, R21 ;  /* 0x00000015ff08723e */ /* 0x000fe400020006ff */
[----:B------:R-:W-:Y:S01]  /*cd40*/  F2FP.F16.E4M3.UNPACK_B R9, R12 ;  /* 0x0000000cff09723e */ /* 0x000fe200020006ff */
[----:B------:R-:W-:Y:S02]  /*cd50*/  FMUL R35, R2, R15 ;  /* 0x0000000f02237220 */ /* 0x000fe40000400000 */
[----:B------:R-:W3:Y:S05]  /*cd60*/  LDL.LU R15, [R1+0x94] ;  /* 0x00009400010f7983 */ /* 0x000eea0000300800 */
[----:B------:R-:W-:Y:S01]  /*cd70*/  HMMA.16816.F32 R32, R44, R8, R32 ;  /* 0x000000082c20723c */ /* 0x000fe20000001820 */
[----:B------:R-:W-:-:S02]  /*cd80*/  FMUL R8, R3, R14 ;  /* 0x0000000e03087220 */ /* 0x000fc40000400000 */
[----:B------:R-:W4:Y:S01]  /*cd90*/  LDL.LU R14, [R1+0x98] ;  /* 0x00009800010e7983 */ /* 0x000f220000300800 */
[----:B------:R-:W-:-:S03]  /*cda0*/  FMUL R9, R3, R13 ;  /* 0x0000000d03097220 */ /* 0x000fc60000400000 */
[----:B------:R-:W5:Y:S01]  /*cdb0*/  LDL.LU R13, [R1+0x9c] ;  /* 0x00009c00010d7983 */ /* 0x000f620000300800 */
[----:B------:R-:W-:Y:S02]  /*cdc0*/  IMAD.MOV.U32 R54, RZ, RZ, R48 ;  /* 0x000000ffff367224 */ /* 0x000fe400078e0030 */
[C---:B------:R-:W-:Y:S01]  /*cdd0*/  FMUL R10, R2.reuse, R10 ;  /* 0x0000000a020a7220 */ /* 0x040fe20000400000 */
[----:B------:R-:W-:Y:S01]  /*cde0*/  IMAD.MOV.U32 R52, RZ, RZ, R49 ;  /* 0x000000ffff347224 */ /* 0x000fe200078e0031 */
[----:B------:R-:W-:Y:S01]  /*cdf0*/  F2FP.F16.E4M3.UNPACK_B R48, R56 ;  /* 0x00000038ff30723e */ /* 0x000fe200020006ff */
[----:B------:R-:W-:Y:S01]  /*ce00*/  FMUL R11, R2, R11 ;  /* 0x0000000b020b7220 */ /* 0x000fe20000400000 */
[----:B------:R-:W-:Y:S02]  /*ce10*/  F2FP.F16.E4M3.UNPACK_B R49, R55 ;  /* 0x00000037ff31723e */ /* 0x000fe400020006ff */
[----:B------:R-:W-:Y:S02]  /*ce20*/  SEL R51, R5, R4, !P1 ;  /* 0x0000000405337207 */ /* 0x000fe40004800000 */
[----:B------:R-:W-:-:S02]  /*ce30*/  SEL R50, R6, R7, !P1 ;  /* 0x0000000706327207 */ /* 0x000fc40004800000 */
[----:B------:R-:W-:Y:S01]  /*ce40*/  F2FP.F16.E4M3.UNPACK_B R4, R36.H1 ;  /* 0x00000024ff04723e */ /* 0x000fe200030006ff */
[----:B------:R-:W-:Y:S01]  /*ce50*/  HMMA.16816.F32 R8, R44, R48, R8 ;  /* 0x000000302c08723c */ /* 0x000fe20000001808 */
[----:B------:R-:W-:Y:S02]  /*ce60*/  SEL R48, R42, R43, !P1 ;  /* 0x0000002b2a307207 */ /* 0x000fe40004800000 */
[----:B------:R-:W-:Y:S02]  /*ce70*/  SEL R49, R40, R41, !P1 ;  /* 0x0000002928317207 */ /* 0x000fe40004800000 */
[----:B------:R-:W-:Y:S01]  /*ce80*/  F2FP.F16.E4M3.UNPACK_B R5, R37.H1 ;  /* 0x00000025ff05723e */ /* 0x000fe200030006ff */
[----:B------:R-:W-:Y:S06]  /*ce90*/  LDSM.16.M88.4 R40, [R0+UR7+0x21600] ;  /* 0x021600070028783b */ /* 0x000fec0008000200 */
[----:B------:R-:W-:Y:S01]  /*cea0*/  HMMA.16816.F32 R28, R48, R4, R28 ;  /* 0x00000004301c723c */ /* 0x000fe2000000181c */
[----:B------:R-:W-:-:S02]  /*ceb0*/  F2FP.F16.E4M3.UNPACK_B R4, R21.H1 ;  /* 0x00000015ff04723e */ /* 0x000fc400030006ff */
[----:B------:R-:W-:-:S15]  /*cec0*/  F2FP.F16.E4M3.UNPACK_B R5, R12.H1 ;  /* 0x0000000cff05723e */ /* 0x000fde00030006ff */
[----:B------:R-:W-:Y:S01]  /*ced0*/  NOP ;  /* 0x0000000000007918 */ /* 0x000fe20000000000 */
[----:B------:R-:W-:Y:S04]  /*cee0*/  STL.64 [R1+0x50], R28 ;  /* 0x0000501c01007387 */ /* 0x000fe80000100a00 */
[----:B------:R0:W-:Y:S02]  /*cef0*/  STL.64 [R1+0x58], R30 ;  /* 0x0000581e01007387 */ /* 0x0001e40000100a00 */
[----:B0-----:R-:W-:Y:S02]  /*cf00*/  HMMA.16816.F32 R28, R48, R4, R32 ;  /* 0x00000004301c723c */ /* 0x001fe40000001820 */
[----:B------:R-:W0:-:S15]  /*cf10*/  LDSM.16.M88.4 R4, [R0+UR7+0x20800] ;  /* 0x020800070004783b */ /* 0x000e1e0008000200 */
[----:B------:R-:W-:Y:S02]  /*cf20*/  NOP ;  /* 0x0000000000007918 */ /* 0x000fe40000000000 */
[----:B------:R-:W-:Y:S02]  /*cf30*/  IMAD.MOV.U32 R39, RZ, RZ, R31 ;  /* 0x000000ffff277224 */ /* 0x000fe400078e001f */
[----:B0-----:R-:W-:Y:S02]  /*cf40*/  IMAD.MOV.U32 R31, RZ, RZ, R4 ;  /* 0x000000ffff1f7224 */ /* 0x001fe400078e0004 */
[----:B------:R-:W-:Y:S01]  /*cf50*/  IMAD.MOV.U32 R38, RZ, RZ, R30 ;  /* 0x000000ffff267224 */ /* 0x000fe200078e001e */
[----:B------:R-:W-:Y:S04]  /*cf60*/  STL.64 [R1+0x80], R28 ;  /* 0x0000801c01007387 */ /* 0x000fe80000100a00 */
[----:B------:R-:W-:Y:S04]  /*cf70*/  STL [R1+0x754], R39 ;  /* 0x0007542701007387 */ /* 0x000fe80000100800 */
[----:B------:R-:W-:Y:S04]  /*cf80*/  STL [R1+0x750], R38 ;  /* 0x0007502601007387 */ /* 0x000fe80000100800 */
[----:B------:R-:W-:Y:S04]  /*cf90*/  STL.64 [R1+0xa8], R6 ;  /* 0x0000a80601007387 */ /* 0x000fe80000100a00 */
[----:B------:R-:W5:Y:S01]  /*cfa0*/  LDL.LU R12, [R1+0x1dc] ;  /* 0x0001dc00010c7983 */ /* 0x000f620000300800 */
[----:B------:R-:W-:-:S02]  /*cfb0*/  IMAD.MOV.U32 R30, RZ, RZ, R5 ;  /* 0x000000ffff1e7224 */ /* 0x000fc400078e0005 */
[C---:B--2---:R-:W-:Y:S02]  /*cfc0*/  FMUL R4, R3.reuse, R20 ;  /* 0x0000001403047220 */ /* 0x044fe40000400000 */
[----:B------:R-:W0:Y:S01]  /*cfd0*/  LDSM.16.M88.4 R20, [R0+UR7+0x20a00] ;  /* 0x020a00070014783b */ /* 0x000e220008000200 */
[----:B---3--:R-:W-:-:S03]  /*cfe0*/  FMUL R5, R3, R15 ;  /* 0x0000000f03057220 */ /* 0x008fc60000400000 */
[----:B0-----:R0:W-:Y:S01]  /*cff0*/  STL.64 [R1+0x78], R22 ;  /* 0x0000781601007387 */ /* 0x0011e20000100a00 */
[----:B------:R-:W-:Y:S02]  /*d000*/  IMAD.MOV.U32 R34, RZ, RZ, R21 ;  /* 0x000000ffff227224 */ /* 0x000fe400078e0015 */
[----:B------:R-:W-:Y:S01]  /*d010*/  IMAD.MOV.U32 R35, RZ, RZ, R20 ;  /* 0x000000ffff237224 */ /* 0x000fe200078e0014 */
[----:B0-----:R-:W2:Y:S04]  /*d020*/  LDL.LU R23, [R1+0x1f0] ;  /* 0x0001f00001177983 */ /* 0x001ea80000300800 */
[----:B------:R-:W3:Y:S04]  /*d030*/  LDL.LU R22, [R1+0x1f4] ;  /* 0x0001f40001167983 */ /* 0x000ee80000300800 */
[----:B------:R-:W3:Y:S04]  /*d040*/  LDL.LU R21, [R1+0x1f8] ;  /* 0x0001f80001157983 */ /* 0x000ee80000300800 */
[----:B------:R-:W3:Y:S01]  /*d050*/  LDL.LU R20, [R1+0x1fc] ;  /* 0x0001fc0001147983 */ /* 0x000ee20000300800 */
[C---:B----4-:R-:W-:Y:S01]  /*d060*/  FMUL R6, R2.reuse, R14 ;  /* 0x0000000e02067220 */ /* 0x050fe20000400000 */
[----:B-----5:R-:W-:-:S02]  /*d070*/  FMUL R7, R2, R13 ;  /* 0x0000000d02077220 */ /* 0x020fc40000400000 */
[----:B------:R-:W4:Y:S04]  /*d080*/  LDL.LU R15, [R1+0x1d0] ;  /* 0x0001d000010f7983 */ /* 0x000f280000300800 */
[----:B------:R-:W5:Y:S04]  /*d090*/  LDL.LU R14, [R1+0x1d4] ;  /* 0x0001d400010e7983 */ /* 0x000f680000300800 */
[----:B------:R-:W5:Y:S01]  /*d0a0*/  LDL.LU R13, [R1+0x1d8] ;  /* 0x0001d800010d7983 */ /* 0x000f620000300800 */
[----:B------:R-:W-:Y:S02]  /*d0b0*/  F2FP.F16.E4M3.UNPACK_B R28, R54 ;  /* 0x00000036ff1c723e */ /* 0x000fe400020006ff */
[----:B------:R-:W-:-:S07]  /*d0c0*/  F2FP.F16.E4M3.UNPACK_B R29, R52 ;  /* 0x00000034ff1d723e */ /* 0x000fce00020006ff */
[----:B------:R-:W-:Y:S01]  /*d0d0*/  HMMA.16816.F32 R4, R44, R28, R4 ;  /* 0x0000001c2c04723c */ /* 0x000fe20000001804 */
[----:B------:R-:W-:Y:S02]  /*d0e0*/  F2FP.F16.E4M3.UNPACK_B R28, R56.H1 ;  /* 0x00000038ff1c723e */ /* 0x000fe400030006ff */
[----:B------:R-:W-:-:S07]  /*d0f0*/  F2FP.F16.E4M3.UNPACK_B R29, R55.H1 ;  /* 0x00000037ff1d723e */ /* 0x000fce00030006ff */
[----:B------:R-:W-:-:S15]  /*d100*/  HMMA.16816.F32 R8, R48, R28, R8 ;  /* 0x0000001c3008723c */ /* 0x000fde0000001808 */
[----:B------:R-:W-:-:S04]  /*d110*/  NOP ;  /* 0x0000000000007918 */ /* 0x000fc80000000000 */
[----:B------:R0:W-:Y:S01]  /*d120*/  STL.64 [R1+0x90], R8 ;  /* 0x0000900801007387 */ /* 0x0001e20000100a00 */
[----:B------:R-:W-:Y:S02]  /*d130*/  IMAD.MOV.U32 R38, RZ, RZ, R11 ;  /* 0x000000ffff267224 */ /* 0x000fe400078e000b */
[----:B------:R-:W-:-:S03]  /*d140*/  IMAD.MOV.U32 R39, RZ, RZ, R10 ;  /* 0x000000ffff277224 */ /* 0x000fc600078e000a */
[----:B------:R-:W-:Y:S01]  /*d150*/  STL [R1+0x75c], R38 ;  /* 0x00075c2601007387 */ /* 0x000fe20000100800 */
[----:B0-----:R-:W-:Y:S02]  /*d160*/  F2FP.F16.E4M3.UNPACK_B R8, R54.H1 ;  /* 0x00000036ff08723e */ /* 0x001fe400030006ff */
[----:B------:R-:W-:Y:S01]  /*d170*/  F2FP.F16.E4M3.UNPACK_B R9, R52.H1 ;  /* 0x00000034ff09723e */ /* 0x000fe200030006ff */
[----:B------:R0:W-:Y:S06]  /*d180*/  STL [R1+0x758], R39 ;  /* 0x0007582701007387 */ /* 0x0001ec0000100800 */
[----:B0-----:R-:W-:Y:S01]  /*d190*/  HMMA.16816.F32 R36, R48, R8, R4 ;  /* 0x000000083024723c */ /* 0x001fe20000001804 */
[----:B------:R-:W-:-:S02]  /*d1a0*/  F2FP.F16.E4M3.UNPACK_B R4, R31 ;  /* 0x0000001fff04723e */ /* 0x000fc400020006ff */
[----:B------:R-:W-:Y:S01]  /*d1b0*/  F2FP.F16.E4M3.UNPACK_B R5, R30 ;  /* 0x0000001eff05723e */ /* 0x000fe200020006ff */
[----:B------:R-:W-:-:S15]  /*d1c0*/  FMUL R7, R2, R12 ;  /* 0x0000000c02077220 */ /* 0x000fde0000400000 */
[----:B------:R-:W-:Y:S04]  /*d1d0*/  STL.64 [R1+0x1e0], R36 ;  /* 0x0001e02401007387 */ /* 0x000fe80000100a00 */
[----:B------:R-:W-:Y:S04]  /*d1e0*/  STL.64 [R1+0x1e8], R38 ;  /* 0x0001e82601007387 */ /* 0x000fe80000100a00 */
[----:B------:R-:W-:Y:S01]  /*d1f0*/  LDSM.16.M88.4 R36, [R0+UR7+0x20e00] ;  /* 0x020e00070024783b */ /* 0x000fe20008000200 */
[C---:B--2---:R-:W-:Y:S01]  /*d200*/  FMUL R8, R3.reuse, R23 ;  /* 0x0000001703087220 */ /* 0x044fe20000400000 */
[----:B---3--:R-:W-:Y:S01]  /*d210*/  FMUL R9, R3, R22 ;  /* 0x0000001603097220 */ /* 0x008fe20000400000 */
[C---:B------:R-:W-:Y:S01]  /*d220*/  FMUL R10, R2.reuse, R21 ;  /* 0x00000015020a7220 */ /* 0x040fe20000400000 */
[----:B------:R-:W-:-:S07]  /*d230*/  FMUL R11, R2, R20 ;  /* 0x00000014020b7220 */ /* 0x000fce0000400000 */
[----:B------:R-:W-:Y:S01]  /*d240*/  HMMA.16816.F32 R8, R44, R4, R8 ;  /* 0x000000042c08723c */ /* 0x000fe20000001808 */
[C---:B----4-:R-:W-:Y:S01]  /*d250*/  FMUL R4, R3.reuse, R15 ;  /* 0x0000000f03047220 */ /* 0x050fe20000400000 */
[----:B-----5:R-:W-:Y:S01]  /*d260*/  FMUL R5, R3, R14 ;  /* 0x0000000e03057220 */ /* 0x020fe20000400000 */
[----:B------:R-:W-:Y:S02]  /*d270*/  FMUL R6, R2, R13 ;  /* 0x0000000d02067220 */ /* 0x000fe40000400000 */
[----:B------:R-:W0:Y:S04]  /*d280*/  LDSM.16.M88.4 R12, [R0+UR7+0x20c00] ;  /* 0x020c0007000c783b */ /* 0x000e280008000200 */
[----:B0-----:R0:W-:Y:S01]  /*d290*/  STL.64 [R1+0x280], R14 ;  /* 0x0002800e01007387 */ /* 0x0011e20000100a00 */
[----:B------:R-:W-:-:S03]  /*d2a0*/  IMAD.MOV.U32 R33, RZ, RZ, R12 ;  /* 0x000000ffff217224 */ /* 0x000fc600078e000c */
[----:B------:R-:W2:Y:S04]  /*d2b0*/  LDL.LU R23, [R1+0x1c0] ;  /* 0x0001c00001177983 */ /* 0x000ea80000300800 */
[----:B------:R-:W3:Y:S04]  /*d2c0*/  LDL.LU R22, [R1+0x1c4] ;  /* 0x0001c40001167983 */ /* 0x000ee80000300800 */
[----:B------:R-:W4:Y:S04]  /*d2d0*/  LDL.LU R21, [R1+0x1c8] ;  /* 0x0001c80001157983 */ /* 0x000f280000300800 */
[----:B------:R-:W5:Y:S04]  /*d2e0*/  LDL.LU R12, [R1+0x1cc] ;  /* 0x0001cc00010c7983 */ /* 0x000f680000300800 */
[----:B------:R-:W5:Y:S01]  /*d2f0*/  LDL.LU R20, [R1+0x1b0] ;  /* 0x0001b00001147983 */ /* 0x000f620000300800 */
[----:B------:R-:W-:-:S03]  /*d300*/  IMAD.MOV.U32 R32, RZ, RZ, R13 ;  /* 0x000000ffff207224 */ /* 0x000fc600078e000d */
[----:B0-----:R-:W5:Y:S04]  /*d310*/  LDL.LU R15, [R1+0x1b4] ;  /* 0x0001b400010f7983 */ /* 0x001f680000300800 */
[----:B------:R-:W5:Y:S04]  /*d320*/  LDL.LU R14, [R1+0x1b8] ;  /* 0x0001b800010e7983 */ /* 0x000f680000300800 */
[----:B------:R-:W5:Y:S01]  /*d330*/  LDL.LU R13, [R1+0x1bc] ;  /* 0x0001bc00010d7983 */ /* 0x000f620000300800 */
[----:B------:R-:W-:Y:S02]  /*d340*/  F2FP.F16.E4M3.UNPACK_B R28, R35 ;  /* 0x00000023ff1c723e */ /* 0x000fe400020006ff */
[----:B------:R-:W-:-:S07]  /*d350*/  F2FP.F16.E4M3.UNPACK_B R29, R34 ;  /* 0x00000022ff1d723e */ /* 0x000fce00020006ff */
[----:B------:R-:W-:Y:S01]  /*d360*/  HMMA.16816.F32 R4, R44, R28, R4 ;  /* 0x0000001c2c04723c */ /* 0x000fe20000001804 */
[----:B------:R-:W-:Y:S02]  /*d370*/  F2FP.F16.E4M3.UNPACK_B R28, R31.H1 ;  /* 0x0000001fff1c723e */ /* 0x000fe400030006ff */
[----:B------:R-:W-:Y:S01]  /*d380*/  F2FP.F16.E4M3.UNPACK_B R29, R30.H1 ;  /* 0x0000001eff1d723e */ /* 0x000fe200030006ff */
[----:B------:R-:W-:Y:S01]  /*d390*/  IMAD.MOV.U32 R31, RZ, RZ, R36 ;  /* 0x000000ffff1f7224 */ /* 0x000fe200078e0024 */
[----:B------:R0:W-:Y:S01]  /*d3a0*/  STL.64 [R1+0x278], R38 ;  /* 0x0002782601007387 */ /* 0x0001e20000100a00 */
[----:B------:R-:W-:-:S04]  /*d3b0*/  IMAD.MOV.U32 R30, RZ, RZ, R37 ;  /* 0x000000ffff1e7224 */ /* 0x000fc800078e0025 */
[----:B0-----:R-:W-:Y:S01]  /*d3c0*/  HMMA.16816.F32 R36, R48, R28, R8 ;  /* 0x0000001c3024723c */ /* 0x001fe20000001808 */
[----:B------:R-:W-:Y:S02]  /*d3d0*/  F2FP.F16.E4M3.UNPACK_B R8, R35.H1 ;  /* 0x00000023ff08723e */ /* 0x000fe400030006ff */
[----:B------:R-:W-:-:S07]  /*d3e0*/  F2FP.F16.E4M3.UNPACK_B R9, R34.H1 ;  /* 0x00000022ff09723e */ /* 0x000fce00030006ff */
[----:B------:R-:W-:Y:S09]  /*d3f0*/  HMMA.16816.F32 R4, R48, R8, R4 ;  /* 0x000000083004723c */ /* 0x000ff20000001804 */
[----:B------:R-:W-:Y:S04]  /*d400*/  STL.64 [R1+0x1d0], R36 ;  /* 0x0001d02401007387 */ /* 0x000fe80000100a00 */
[----:B------:R-:W-:Y:S04]  /*d410*/  STL.64 [R1+0x1d8], R38 ;  /* 0x0001d82601007387 */ /* 0x000fe80000100a00 */
[----:B------:R-:W0:Y:S04]  /*d420*/  LDSM.16.M88.4 R36, [R0+UR7+0x21000] ;  /* 0x021000070024783b */ /* 0x000e280008000200 */
[----:B------:R1:W-:Y:S04]  /*d430*/  STL.64 [R1+0x2a0], R4 ;  /* 0x0002a00401007387 */ /* 0x0003e80000100a00 */
[----:B------:R0:W-:Y:S01]  /*d440*/  STL.64 [R1+0x2a8], R6 ;  /* 0x0002a80601007387 */ /* 0x0001e20000100a00 */
[----:B-1----:R-:W-:-:S02]  /*d450*/  F2FP.F16.E4M3.UNPACK_B R4, R33 ;  /* 0x00000021ff04723e */ /* 0x002fc400020006ff */
[----:B------:R-:W-:Y:S01]  /*d460*/  F2FP.F16.E4M3.UNPACK_B R5, R32 ;  /* 0x00000020ff05723e */ /* 0x000fe200020006ff */
[C---:B--2---:R-:W-:Y:S01]  /*d470*/  FMUL R8, R3.reuse, R23 ;  /* 0x0000001703087220 */ /* 0x044fe20000400000 */
[C---:B---3--:R-:W-:Y:S01]  /*d480*/  FMUL R9, R3.reuse, R22 ;  /* 0x0000001603097220 */ /* 0x048fe20000400000 */
[C---:B----4-:R-:W-:Y:S01]  /*d490*/  FMUL R10, R2.reuse, R21 ;  /* 0x00000015020a7220 */ /* 0x050fe20000400000 */
[----:B-----5:R-:W-:Y:S02]  /*d4a0*/  FMUL R11, R2, R12 ;  /* 0x0000000c020b7220 */ /* 0x020fe40000400000 */
[----:B------:R-:W2:Y:S04]  /*d4b0*/  LDL.LU R12, [R1+0x19c] ;  /* 0x00019c00010c7983 */ /* 0x000ea80000300800 */
[----:B------:R-:W3:Y:S01]  /*d4c0*/  LDL.LU R23, [R1+0x1a0] ;  /* 0x0001a00001177983 */ /* 0x000ee20000300800 */
[----:B------:R-:W-:Y:S01]  /*d4d0*/  HMMA.16816.F32 R8, R44, R4, R8 ;  /* 0x000000042c08723c */ /* 0x000fe20000001808 */
[----:B------:R-:W-:-:S02]  /*d4e0*/  FMUL R4, R3, R20 ;  /* 0x0000001403047220 */ /* 0x000fc40000400000 */
[----:B------:R-:W4:Y:S04]  /*d4f0*/  LDL.LU R22, [R1+0x1a4] ;  /* 0x0001a40001167983 */ /* 0x000f280000300800 */
[----:B------:R-:W5:Y:S04]  /*d500*/  LDL.LU R21, [R1+0x1a8] ;  /* 0x0001a80001157983 */ /* 0x000f680000300800 */
[----:B------:R-:W2:Y:S01]  /*d510*/  LDL.LU R20, [R1+0x1ac] ;  /* 0x0001ac0001147983 */ /* 0x000ea20000300800 */
[----:B------:R-:W-:Y:S01]  /*d520*/  FMUL R5, R3, R15 ;  /* 0x0000000f03057220 */ /* 0x000fe20000400000 */
[----:B0-----:R-:W-:-:S02]  /*d530*/  FMUL R6, R2, R14 ;  /* 0x0000000e02067220 */ /* 0x001fc40000400000 */
[----:B------:R-:W-:Y:S01]  /*d540*/  STL.64 [R1+0x268], R38 ;  /* 0x0002682601007387 */ /* 0x000fe20000100a00 */
[----:B------:R-:W-:-:S03]  /*d550*/  FMUL R7, R2, R13 ;  /* 0x0000000d02077220 */ /* 0x000fc60000400000 */
[----:B------:R-:W2:Y:S04]  /*d560*/  LDL.LU R15, [R1+0x190] ;  /* 0x00019000010f7983 */ /* 0x000ea80000300800 */
[----:B------:R-:W2:Y:S04]  /*d570*/  LDL.LU R14, [R1+0x194] ;  /* 0x00019400010e7983 */ /* 0x000ea80000300800 */
[----:B------:R-:W2:Y:S01]  /*d580*/  LDL.LU R13, [R1+0x198] ;  /* 0x00019800010d7983 */ /* 0x000ea20000300800 */
[----:B------:R-:W-:Y:S02]  /*d590*/  IMAD.MOV.U32 R35, RZ, RZ, R36 ;  /* 0x000000ffff237224 */ /* 0x000fe400078e0024 */
[----:B------:R-:W-:-:S02]  /*d5a0*/  IMAD.MOV.U32 R34, RZ, RZ, R37 ;  /* 0x000000ffff227224 */ /* 0x000fc400078e0025 */
[----:B------:R-:W0:Y:S01]  /*d5b0*/  LDSM.16.M88.4 R36, [R0+UR7+0x21200] ;  /* 0x021200070024783b */ /* 0x000e220008000200 */
[----:B------:R-:W-:Y:S02]  /*d5c0*/  F2FP.F16.E4M3.UNPACK_B R28, R31 ;  /* 0x0000001fff1c723e */ /* 0x000fe400020006ff */
[----:B------:R-:W-:-:S07]  /*d5d0*/  F2FP.F16.E4M3.UNPACK_B R29, R30 ;  /* 0x0000001eff1d723e */ /* 0x000fce00020006ff */
[----:B------:R-:W-:Y:S01]  /*d5e0*/  HMMA.16816.F32 R4, R44, R28, R4 ;  /* 0x0000001c2c04723c */ /* 0x000fe20000001804 */
[----:B------:R-:W-:Y:S02]  /*d5f0*/  F2FP.F16.E4M3.UNPACK_B R28, R33.H1 ;  /* 0x00000021ff1c723e */ /* 0x000fe400030006ff */
[----:B------:R-:W-:Y:S01]  /*d600*/  F2FP.F16.E4M3.UNPACK_B R29, R32.H1 ;  /* 0x00000020ff1d723e */ /* 0x000fe200030006ff */
[----:B0-----:R-:W-:Y:S01]  /*d610*/  IMAD.MOV.U32 R33, RZ, RZ, R36 ;  /* 0x000000ffff217224 */ /* 0x001fe200078e0024 */
[----:B------:R0:W-:Y:S01]  /*d620*/  STL.64 [R1+0x270], R38 ;  /* 0x0002702601007387 */ /* 0x0001e20000100a00 */
[----:B------:R-:W-:-:S04]  /*d630*/  IMAD.MOV.U32 R32, RZ, RZ, R37 ;  /* 0x000000ffff207224 */ /* 0x000fc800078e0025 */
[----:B0-----:R-:W-:Y:S01]  /*d640*/  HMMA.16816.F32 R36, R48, R28, R8 ;  /* 0x0000001c3024723c */ /* 0x001fe20000001808 */
[----:B------:R-:W-:Y:S02]  /*d650*/  F2FP.F16.E4M3.UNPACK_B R8, R31.H1 ;  /* 0x0000001fff08723e */ /* 0x000fe400030006ff */
[----:B------:R-:W-:-:S07]  /*d660*/  F2FP.F16.E4M3.UNPACK_B R9, R30.H1 ;  /* 0x0000001eff09723e */ /* 0x000fce00030006ff */
[----:B------:R-:W-:Y:S09]  /*d670*/  HMMA.16816.F32 R4, R48, R8, R4 ;  /* 0x000000083004723c */ /* 0x000ff20000001804 */
[----:B------:R-:W-:Y:S04]  /*d680*/  STL.64 [R1+0x1c0], R36 ;  /* 0x0001c02401007387 */ /* 0x000fe80000100a00 */
[----:B------:R-:W-:Y:S06]  /*d690*/  STL.64 [R1+0x1c8], R38 ;  /* 0x0001c82601007387 */ /* 0x000fec0000100a00 */
[----:B------:R-:W-:Y:S04]  /*d6a0*/  STL.64 [R1+0x1b0], R4 ;  /* 0x0001b00401007387 */ /* 0x000fe80000100a00 */
[----:B------:R0:W-:Y:S01]  /*d6b0*/  STL.64 [R1+0x1b8], R6 ;  /* 0x0001b80601007387 */ /* 0x0001e20000100a00 */
[C---:B---3--:R-:W-:Y:S01]  /*d6c0*/  FMUL R8, R3.reuse, R23 ;  /* 0x0000001703087220 */ /* 0x048fe20000400000 */
[----:B----4-:R-:W-:Y:S01]  /*d6d0*/  FMUL R9, R3, R22 ;  /* 0x0000001603097220 */ /* 0x010fe20000400000 */
[C---:B-----5:R-:W-:Y:S01]  /*d6e0*/  FMUL R10, R2.reuse, R21 ;  /* 0x00000015020a7220 */ /* 0x060fe20000400000 */
[----:B--2---:R-:W-:-:S02]  /*d6f0*/  FMUL R11, R2, R20 ;  /* 0x00000014020b7220 */ /* 0x004fc40000400000 */
[----:B------:R-:W1:Y:S01]  /*d700*/  LDSM.16.M88.4 R20, [R0+UR7+0x21400] ;  /* 0x021400070014783b */ /* 0x000e620008000200 */
[C---:B0-----:R-:W-:Y:S01]  /*d710*/  FMUL R7, R2.reuse, R12 ;  /* 0x0000000c02077220 */ /* 0x041fe20000400000 */
[----:B------:R-:W-:Y:S02]  /*d720*/  FMUL R6, R2, R13 ;  /* 0x0000000d02067220 */ /* 0x000fe40000400000 */
[----:B-1----:R0:W-:Y:S04]  /*d730*/  STL.64 [R1+0x258], R22 ;  /* 0x0002581601007387 */ /* 0x0021e80000100a00 */
[----:B------:R-:W2:Y:S04]  /*d740*/  LDL.LU R31, [R1+0x180] ;  /* 0x00018000011f7983 */ /* 0x000ea80000300800 */
[----:B------:R-:W3:Y:S04]  /*d750*/  LDL.LU R30, [R1+0x184] ;  /* 0x00018400011e7983 */ /* 0x000ee80000300800 */
[----:B0-----:R-:W4:Y:S04]  /*d760*/  LDL.LU R23, [R1+0x188] ;  /* 0x0001880001177983 */ /* 0x001f280000300800 */
[----:B------:R-:W5:Y:S01]  /*d770*/  LDL.LU R22, [R1+0x18c] ;  /* 0x00018c0001167983 */ /* 0x000f620000300800 */
[----:B------:R-:W-:-:S02]  /*d780*/  IMAD.MOV.U32 R12, RZ, RZ, R21 ;  /* 0x000000ffff0c7224 */ /* 0x000fc400078e0015 */
[----:B------:R-:W-:Y:S01]  /*d790*/  IMAD.MOV.U32 R13, RZ, RZ, R20 ;  /* 0x000000ffff0d7224 */ /* 0x000fe200078e0014 */
[----:B------:R-:W5:Y:S04]  /*d7a0*/  LDL.LU R21, [R1+0x170] ;  /* 0x0001700001157983 */ /* 0x000f680000300800 */
[----:B------:R-:W5:Y:S01]  /*d7b0*/  LDL.LU R20, [R1+0x174] ;  /* 0x0001740001147983 */ /* 0x000f620000300800 */
[----:B------:R-:W-:Y:S02]  /*d7c0*/  F2FP.F16.E4M3.UNPACK_B R4, R35 ;  /* 0x00000023ff04723e */ /* 0x000fe400020006ff */
[----:B------:R-:W-:Y:S02]  /*d7d0*/  F2FP.F16.E4M3.UNPACK_B R5, R34 ;  /* 0x00000022ff05723e */ /* 0x000fe400020006ff */
[----:B------:R-:W-:-:S05]  /*d7e0*/  F2FP.F16.E4M3.UNPACK_B R28, R33 ;  /* 0x00000021ff1c723e */ /* 0x000fca00020006ff */
[----:B------:R-:W-:Y:S01]  /*d7f0*/  HMMA.16816.F32 R8, R44, R4, R8 ;  /* 0x000000042c08723c */ /* 0x000fe20000001808 */
[C---:B------:R-:W-:Y:S01]  /*d800*/  FMUL R4, R3.reuse, R15 ;  /* 0x0000000f03047220 */ /* 0x040fe20000400000 */
[----:B------:R-:W-:Y:S01]  /*d810*/  FMUL R5, R3, R14 ;  /* 0x0000000e03057220 */ /* 0x000fe20000400000 */
[----:B------:R-:W5:Y:S01]  /*d820*/  LDL.LU R15, [R1+0x178] ;  /* 0x00017800010f7983 */ /* 0x000f620000300800 */
[----:B------:R-:W-:-:S03]  /*d830*/  F2FP.F16.E4M3.UNPACK_B R29, R32 ;  /* 0x00000020ff1d723e */ /* 0x000fc600020006ff */
[----:B------:R-:W5:Y:S04]  /*d840*/  LDL.LU R14, [R1+0x17c] ;  /* 0x00017c00010e7983 */ /* 0x000f680000300800 */
[----:B------:R-:W-:Y:S01]  /*d850*/  HMMA.16816.F32 R4, R44, R28, R4 ;  /* 0x0000001c2c04723c */ /* 0x000fe20000001804 */
[----:B------:R-:W-:Y:S02]  /*d860*/  F2FP.F16.E4M3.UNPACK_B R28, R35.H1 ;  /* 0x00000023ff1c723e */ /* 0x000fe400030006ff */
[----:B------:R-:W-:Y:S01]  /*d870*/  F2FP.F16.E4M3.UNPACK_B R29, R34.H1 ;  /* 0x00000022ff1d723e */ /* 0x000fe200030006ff */
[----:B------:R-:W-:Y:S01]  /*d880*/  IMAD.MOV.U32 R37, RZ, RZ, R40 ;  /* 0x000000ffff257224 */ /* 0x000fe200078e0028 */
[----:B------:R0:W-:Y:S01]  /*d890*/  STL.64 [R1+0x260], R42 ;  /* 0x0002602a01007387 */ /* 0x0001e20000100a00 */
[----:B------:R-:W-:-:S04]  /*d8a0*/  IMAD.MOV.U32 R36, RZ, RZ, R41 ;  /* 0x000000ffff247224 */ /* 0x000fc800078e0029 */
[C---:B0-----:R-:W-:Y:S01]  /*d8b0*/  HMMA.16816.F32 R40, R48.reuse, R28, R8 ;  /* 0x0000001c3028723c */ /* 0x041fe20000001808 */
[----:B------:R-:W-:Y:S02]  /*d8c0*/  F2FP.F16.E4M3.UNPACK_B R8, R33.H1 ;  /* 0x00000021ff08723e */ /* 0x000fe400030006ff */
[----:B------:R-:W-:Y:S02]  /*d8d0*/  F2FP.F16.E4M3.UNPACK_B R9, R32.H1 ;  /* 0x00000020ff09723e */ /* 0x000fe400030006ff */
[----:B------:R-:W0:Y:S05]  /*d8e0*/  LDSM.16.M88.4 R32, [R0+UR7+0x21800] ;  /* 0x021800070020783b */ /* 0x000e2a0008000200 */
[----:B------:R-:W-:Y:S09]  /*d8f0*/  HMMA.16816.F32 R4, R48, R8, R4 ;  /* 0x000000083004723c */ /* 0x000ff20000001804 */
[----:B------:R-:W-:Y:S04]  /*d900*/  STL.64 [R1+0x1a0], R40 ;  /* 0x0001a02801007387 */ /* 0x000fe80000100a00 */
[----:B------:R-:W-:Y:S06]  /*d910*/  STL.64 [R1+0x1a8], R42 ;  /* 0x0001a82a01007387 */ /* 0x000fec0000100a00 */
[----:B------:R1:W-:Y:S04]  /*d920*/  STL.64 [R1+0x190], R4 ;  /* 0x0001900401007387 */ /* 0x0003e80000100a00 */
[----:B------:R-:W-:Y:S01]  /*d930*/  STL.64 [R1+0x198], R6 ;  /* 0x0001980601007387 */ /* 0x000fe20000100a00 */
[----:B-1----:R-:W-:-:S02]  /*d940*/  F2FP.F16.E4M3.UNPACK_B R4, R13 ;  /* 0x0000000dff04723e */ /* 0x002fc400020006ff */
[----:B------:R-:W-:Y:S01]  /*d950*/  F2FP.F16.E4M3.UNPACK_B R5, R12 ;  /* 0x0000000cff05723e */ /* 0x000fe200020006ff */
[----:B0-----:R0:W-:Y:S04]  /*d960*/  STL.64 [R1+0x248], R34 ;  /* 0x0002482201007387 */ /* 0x0011e80000100a00 */
[----:B0-----:R-:W5:Y:S04]  /*d970*/  LDL.LU R35, [R1+0x160] ;  /* 0x0001600001237983 */ /* 0x001f680000300800 */
[----:B------:R-:W5:Y:S01]  /*d980*/  LDL.LU R34, [R1+0x164] ;  /* 0x0001640001227983 */ /* 0x000f620000300800 */
[C---:B--2---:R-:W-:Y:S01]  /*d990*/  FMUL R8, R3.reuse, R31 ;  /* 0x0000001f03087220 */ /* 0x044fe20000400000 */
[----:B---3--:R-:W-:Y:S01]  /*d9a0*/  FMUL R9, R3, R30 ;  /* 0x0000001e03097220 */ /* 0x008fe20000400000 */
[C---:B----4-:R-:W-:Y:S01]  /*d9b0*/  FMUL R10, R2.reuse, R23 ;  /* 0x00000017020a7220 */ /* 0x050fe20000400000 */
[----:B-----5:R-:W-:-:S07]  /*d9c0*/  FMUL R11, R2, R22 ;  /* 0x00000016020b7220 */ /* 0x020fce0000400000 */
[C---:B------:R-:W-:Y:S01]  /*d9d0*/  HMMA.16816.F32 R8, R44.reuse, R4, R8 ;  /* 0x000000042c08723c */ /* 0x040fe20000001808 */
[C---:B------:R-:W-:Y:S01]  /*d9e0*/  FMUL R5, R3.reuse, R20 ;  /* 0x0000001403057220 */ /* 0x040fe20000400000 */
[----:B------:R-:W-:Y:S01]  /*d9f0*/  FMUL R4, R3, R21 ;  /* 0x0000001503047220 */ /* 0x000fe20000400000 */
[----:B------:R-:W-:Y:S02]  /*da00*/  IMAD.MOV.U32 R20, RZ, RZ, R33 ;  /* 0x000000ffff147224 */ /* 0x000fe400078e0021 */
[----:B------:R-:W-:Y:S01]  /*da10*/  IMAD.MOV.U32 R21, RZ, RZ, R32 ;  /* 0x000000ffff157224 */ /* 0x000fe200078e0020 */
[----:B------:R-:W2:Y:S04]  /*da20*/  LDL.LU R33, [R1+0x168] ;  /* 0x0001680001217983 */ /* 0x000ea80000300800 */
[----:B------:R-:W3:Y:S04]  /*da30*/  LDL.LU R32, [R1+0x16c] ;  /* 0x00016c0001207983 */ /* 0x000ee80000300800 */
[----:B------:R-:W4:Y:S01]  /*da40*/  LDL.LU R31, [R1+0x150] ;  /* 0x00015000011f7983 */ /* 0x000f220000300800 */
[C---:B------:R-:W-:Y:S01]  /*da50*/  FMUL R6, R2.reuse, R15 ;  /* 0x0000000f02067220 */ /* 0x040fe20000400000 */
[----:B------:R-:W-:Y:S01]  /*da60*/  F2FP.F16.E4M3.UNPACK_B R28, R37 ;  /* 0x00000025ff1c723e */ /* 0x000fe200020006ff */
[----:B------:R-:W-:Y:S01]  /*da70*/  FMUL R7, R2, R14 ;  /* 0x0000000e02077220 */ /* 0x000fe20000400000 */
[----:B------:R-:W-:Y:S01]  /*da80*/  F2FP.F16.E4M3.UNPACK_B R29, R36 ;  /* 0x00000024ff1d723e */ /* 0x000fe200020006ff */
[----:B------:R-:W5:Y:S04]  /*da90*/  LDL.LU R30, [R1+0x154] ;  /* 0x00015400011e7983 */ /* 0x000f680000300800 */
[----:B------:R-:W4:Y:S02]  /*daa0*/  LDL.LU R23, [R1+0x158] ;  /* 0x0001580001177983 */ /* 0x000f240000300800 */
[----:B------:R-:W-:Y:S01]  /*dab0*/  HMMA.16816.F32 R4, R44, R28, R4 ;  /* 0x0000001c2c04723c */ /* 0x000fe20000001804 */
[----:B------:R-:W-:Y:S01]  /*dac0*/  F2FP.F16.E4M3.UNPACK_B R28, R13.H1 ;  /* 0x0000000dff1c723e */ /* 0x000fe200030006ff */
[----:B------:R-:W4:Y:S01]  /*dad0*/  LDL.LU R22, [R1+0x15c] ;  /* 0x00015c0001167983 */ /* 0x000f220000300800 */
[----:B------:R-:W-:-:S03]  /*dae0*/  F2FP.F16.E4M3.UNPACK_B R29, R12.H1 ;  /* 0x0000000cff1d723e */ /* 0x000fc600030006ff */
[----:B------:R-:W0:Y:S04]  /*daf0*/  LDSM.16.M88.4 R12, [R0+UR7+0x21a00] ;  /* 0x021a0007000c783b */ /* 0x000e280008000200 */
[----:B------:R-:W-:Y:S01]  /*db00*/  HMMA.16816.F32 R8, R48, R28, R8 ;  /* 0x0000001c3008723c */ /* 0x000fe20000001808 */
[----:B0-----:R0:W-:Y:S01]  /*db10*/  STL.64 [R1+0x250], R14 ;  /* 0x0002500e01007387 */ /* 0x0011e20000100a00 */
[----:B------:R-:W-:Y:S02]  /*db20*/  IMAD.MOV.U32 R42, RZ, RZ, R12 ;  /* 0x000000ffff2a7224 */ /* 0x000fe400078e000c */
[----:B------:R-:W-:Y:S01]  /*db30*/  IMAD.MOV.U32 R41, RZ, RZ, R13 ;  /* 0x000000ffff297224 */ /* 0x000fe200078e000d */
[----:B0-----:R-:W5:Y:S04]  /*db40*/  LDL.LU.64 R14, [R1+0x7c0] ;  /* 0x0007c000010e7983 */ /* 0x001f680000300a00 */
[----:B------:R-:W5:Y:S10]  /*db50*/  LDL.LU.64 R12, [R1+0x7b8] ;  /* 0x0007b800010c7983 */ /* 0x000f740000300a00 */
[----:B------:R0:W-:Y:S04]  /*db60*/  STL.64 [R1+0x180], R8 ;  /* 0x0001800801007387 */ /* 0x0001e80000100a00 */
[----:B------:R-:W-:Y:S01]  /*db70*/  STL.64 [R1+0x188], R10 ;  /* 0x0001880a01007387 */ /* 0x000fe20000100a00 */
[----:B0-----:R-:W-:-:S02]  /*db80*/  F2FP.F16.E4M3.UNPACK_B R8, R37.H1 ;  /* 0x00000025ff08723e */ /* 0x001fc400030006ff */
[----:B------:R-:W-:-:S07]  /*db90*/  F2FP.F16.E4M3.UNPACK_B R9, R36.H1 ;  /* 0x00000024ff09723e */ /* 0x000fce00030006ff */
[----:B------:R-:W-:Y:S01]  /*dba0*/  HMMA.16816.F32 R4, R48, R8, R4 ;  /* 0x000000083004723c */ /* 0x000fe20000001804 */
[C---:B------:R-:W-:Y:S01]  /*dbb0*/  FMUL R8, R3.reuse, R35 ;  /* 0x0000002303087220 */ /* 0x040fe20000400000 */
[----:B------:R-:W-:-:S15]  /*dbc0*/  FMUL R9, R3, R34 ;  /* 0x0000002203097220 */ /* 0x000fde0000400000 */
[----:B------:R-:W-:Y:S02]  /*dbd0*/  NOP ;  /* 0x0000000000007918 */ /* 0x000fe40000000000 */
[----:B------:R0:W-:Y:S04]  /*dbe0*/  STL.64 [R1+0x170], R4 ;  /* 0x0001700401007387 */ /* 0x0001e80000100a00 */
[----:B------:R-:W-:Y:S01]  /*dbf0*/  STL.64 [R1+0x178], R6 ;  /* 0x0001780601007387 */ /* 0x000fe20000100a00 */
[----:B0-----:R-:W-:Y:S02]  /*dc00*/  F2FP.F16.E4M3.UNPACK_B R4, R21 ;  /* 0x00000015ff04723e */ /* 0x001fe400020006ff */
[----:B------:R-:W-:Y:S01]  /*dc10*/  F2FP.F16.E4M3.UNPACK_B R5, R20 ;  /* 0x00000014ff05723e */ /* 0x000fe200020006ff */
[C---:B--2---:R-:W-:Y:S01]  /*dc20*/  FMUL R10, R2.reuse, R33 ;  /* 0x00000021020a7220 */ /* 0x044fe20000400000 */
[----:B---3--:R-:W-:Y:S02]  /*dc30*/  FMUL R11, R2, R32 ;  /* 0x00000020020b7220 */ /* 0x008fe40000400000 */
[----:B------:R-:W0:Y:S04]  /*dc40*/  LDSM.16.M88.4 R32, [R0+UR7+0x21c00] ;  /* 0x021c00070020783b */ /* 0x000e280008000200 */
[----:B0-----:R0:W-:Y:S04]  /*dc50*/  STL.64 [R1+0x238], R34 ;  /* 0x0002382201007387 */ /* 0x0011e80000100a00 */
[----:B------:R-:W2:Y:S04]  /*dc60*/  LDL.LU R40, [R1+0x140] ;  /* 0x0001400001287983 */ /* 0x000ea80000300800 */
[----:B------:R-:W3:Y:S04]  /*dc70*/  LDL.LU R39, [R1+0x144] ;  /* 0x0001440001277983 */ /* 0x000ee80000300800 */
[----:B------:R-:W3:Y:S04]  /*dc80*/  LDL.LU R38, [R1+0x148] ;  /* 0x0001480001267983 */ /* 0x000ee80000300800 */
[----:B------:R-:W3:Y:S04]  /*dc90*/  LDL.LU R37, [R1+0x14c] ;  /* 0x00014c0001257983 */ /* 0x000ee80000300800 */
[----:B------:R-:W3:Y:S04]  /*dca0*/  LDL.LU R36, [R1+0x130] ;  /* 0x0001300001247983 */ /* 0x000ee80000300800 */
[----:B0-----:R-:W3:Y:S04]  /*dcb0*/  LDL.LU R35, [R1+0x134] ;  /* 0x0001340001237983 */ /* 0x001ee80000300800 */
[----:B------:R-:W3:Y:S01]  /*dcc0*/  LDL.LU R34, [R1+0x138] ;  /* 0x0001380001227983 */ /* 0x000ee20000300800 */
[----:B------:R-:W-:Y:S01]  /*dcd0*/  HMMA.16816.F32 R8, R44, R4, R8 ;  /* 0x000000042c08723c */ /* 0x000fe20000001808 */
[----:B----4-:R-:W-:Y:S01]  /*dce0*/  FMUL R4, R3, R31 ;  /* 0x0000001f03047220 */ /* 0x010fe20000400000 */
[----:B------:R-:W-:-:S02]  /*dcf0*/  IMAD.MOV.U32 R31, RZ, RZ, R32 ;  /* 0x000000ffff1f7224 */ /* 0x000fc400078e0020 */
[----:B------:R-:W4:Y:S01]  /*dd00*/  LDL.LU R32, [R1+0x13c] ;  /* 0x00013c0001207983 */ /* 0x000f220000300800 */
[----:B-----5:R-:W-:Y:S01]  /*dd10*/  FMUL R5, R3, R30 ;  /* 0x0000001e03057220 */ /* 0x020fe20000400000 */
[C---:B------:R-:W-:Y:S01]  /*dd20*/  FMUL R6, R2.reuse, R23 ;  /* 0x0000001702067220 */ /* 0x040fe20000400000 */
[----:B------:R-:W-:Y:S01]  /*dd30*/  FMUL R7, R2, R22 ;  /* 0x0000001602077220 */ /* 0x000fe20000400000 */
[----:B------:R-:W-:Y:S02]  /*dd40*/  F2FP.F16.E4M3.UNPACK_B R28, R42 ;  /* 0x0000002aff1c723e */ /* 0x000fe400020006ff */
[----:B------:R-:W-:-:S07]  /*dd50*/  F2FP.F16.E4M3.UNPACK_B R29, R41 ;  /* 0x00000029ff1d723e */ /* 0x000fce00020006ff */
[----:B------:R-:W-:Y:S01]  /*dd60*/  HMMA.16816.F32 R4, R44, R28, R4 ;  /* 0x0000001c2c04723c */ /* 0x000fe20000001804 */
[----:B------:R-:W-:Y:S02]  /*dd70*/  F2FP.F16.E4M3.UNPACK_B R28, R21.H1 ;  /* 0x00000015ff1c723e */ /* 0x000fe400030006ff */
[----:B------:R-:W-:Y:S02]  /*dd80*/  F2FP.F16.E4M3.UNPACK_B R29, R20.H1 ;  /* 0x00000014ff1d723e */ /* 0x000fe400030006ff */
[----:B------:R-:W0:Y:S05]  /*dd90*/  LDSM.16.M88.4 R20, [R0+UR7+0x21e00] ;  /* 0x021e00070014783b */ /* 0x000e2a0008000200 */
[----:B------:R-:W-:Y:S01]  /*dda0*/  HMMA.16816.F32 R8, R48, R28, R8 ;  /* 0x0000001c3008723c */ /* 0x000fe20000001808 */
[----:B------:R-:W-:Y:S01]  /*ddb0*/  IMAD.MOV.U32 R30, RZ, RZ, R33 ;  /* 0x000000ffff1e7224 */ /* 0x000fe200078e0021 */
[----:B0-----:R0:W-:Y:S01]  /*ddc0*/  STL.64 [R1+0x240], R22 ;  /* 0x0002401601007387 */ /* 0x0011e20000100a00 */
[----:B------:R-:W-:-:S02]  /*ddd0*/  IMAD.MOV.U32 R52, RZ, RZ, R20 ;  /* 0x000000ffff347224 */ /* 0x000fc400078e0014 */
[----:B------:R-:W-:Y:S01]  /*dde0*/  IMAD.MOV.U32 R33, RZ, RZ, R21 ;  /* 0x000000ffff217224 */ /* 0x000fe200078e0015 */
[----:B0-----:R-:W5:Y:S04]  /*ddf0*/  LDL.LU.64 R22, [R1+0x7b0] ;  /* 0x0007b00001167983 */ /* 0x001f680000300a00 */
[----:B------:R-:W5:Y:S09]  /*de00*/  LDL.LU.64 R20, [R1+0x7a8] ;  /* 0x0007a80001147983 */ /* 0x000f720000300a00 */
[----:B------:R0:W-:Y:S02]  /*de10*/  STL.64 [R1+0x160], R8 ;  /* 0x0001600801007387 */ /* 0x0001e40000100a00 */
[----:B0-----:R-:W-:-:S02]  /*de20*/  F2FP.F16.E4M3.UNPACK_B R8, R42.H1 ;  /* 0x0000002aff08723e */ /* 0x001fc400030006ff */
[----:B------:R-:W-:-:S07]  /*de30*/  F2FP.F16.E4M3.UNPACK_B R9, R41.H1 ;  /* 0x00000029ff09723e */ /* 0x000fce00030006ff */
[----:B------:R-:W-:Y:S01]  /*de40*/  HMMA.16816.F32 R4, R48, R8, R4 ;  /* 0x000000083004723c */ /* 0x000fe20000001804 */
[----:B------:R-:W-:-:S15]  /*de50*/  STL.64 [R1+0x168], R10 ;  /* 0x0001680a01007387 */ /* 0x000fde0000100a00 */
[----:B------:R-:W-:-:S03]  /*de60*/  NOP ;  /* 0x0000000000007918 */ /* 0x000fc60000000000 */
[----:B------:R0:W-:Y:S04]  /*de70*/  STL.64 [R1+0x150], R4 ;  /* 0x0001500401007387 */ /* 0x0001e80000100a00 */
[----:B------:R1:W-:Y:S01]  /*de80*/  STL.64 [R1+0x158], R6 ;  /* 0x0001580601007387 */ /* 0x0003e20000100a00 */
[----:B0-----:R-:W-:Y:S02]  /*de90*/  F2FP.F16.E4M3.UNPACK_B R4, R31 ;  /* 0x0000001fff04723e */ /* 0x001fe400020006ff */
[----:B------:R-:W-:Y:S02]  /*dea0*/  F2FP.F16.E4M3.UNPACK_B R5, R30 ;  /* 0x0000001eff05723e */ /* 0x000fe400020006ff */
[----:B------:R-:W-:Y:S02]  /*deb0*/  F2FP.F16.E4M3.UNPACK_B R28, R52 ;  /* 0x00000034ff1c723e */ /* 0x000fe400020006ff */
[----:B------:R-:W-:Y:S01]  /*dec0*/  F2FP.F16.E4M3.UNPACK_B R29, R33 ;  /* 0x00000021ff1d723e */ /* 0x000fe200020006ff */
[----:B--2---:R-:W-:-:S02]  /*ded0*/  FMUL R8, R3, R40 ;  /* 0x0000002803087220 */ /* 0x004fc40000400000 */
[----:B------:R-:W0:Y:S01]  /*dee0*/  LDSM.16.M88.4 R40, [R0+UR7+0x22000] ;  /* 0x022000070028783b */ /* 0x000e220008000200 */
[----:B---3--:R-:W-:Y:S01]  /*def0*/  FMUL R9, R3, R39 ;  /* 0x0000002703097220 */ /* 0x008fe20000400000 */
[C---:B------:R-:W-:Y:S01]  /*df00*/  FMUL R10, R2.reuse, R38 ;  /* 0x00000026020a7220 */ /* 0x040fe20000400000 */
[----:B------:R-:W-:-:S07]  /*df10*/  FMUL R11, R2, R37 ;  /* 0x00000025020b7220 */ /* 0x000fce0000400000 */
[----:B------:R-:W-:Y:S01]  /*df20*/  HMMA.16816.F32 R8, R44, R4, R8 ;  /* 0x000000042c08723c */ /* 0x000fe20000001808 */
[C---:B------:R-:W-:Y:S01]  /*df30*/  FMUL R5, R3.reuse, R35 ;  /* 0x0000002303057220 */ /* 0x040fe20000400000 */
[C---:B-1----:R-:W-:Y:S01]  /*df40*/  FMUL R6, R2.reuse, R34 ;  /* 0x0000002202067220 */ /* 0x042fe20000400000 */
[----:B0-----:R0:W-:Y:S04]  /*df50*/  STL.64 [R1+0x230], R42 ;  /* 0x0002302a01007387 */ /* 0x0011e80000100a00 */
[----:B0-----:R-:W2:Y:S04]  /*df60*/  LDL.LU R43, [R1+0x120] ;  /* 0x00012000012b7983 */ /* 0x001ea80000300800 */
[----:B------:R-:W3:Y:S04]  /*df70*/  LDL.LU R42, [R1+0x124] ;  /* 0x00012400012a7983 */ /* 0x000ee80000300800 */
[----:B------:R-:W5:Y:S04]  /*df80*/  LDL.LU R35, [R1+0x128] ;  /* 0x0001280001237983 */ /* 0x000f680000300800 */
[----:B------:R-:W5:Y:S01]  /*df90*/  LDL.LU R34, [R1+0x12c] ;  /* 0x00012c0001227983 */ /* 0x000f620000300800 */
[----:B------:R-:W-:Y:S01]  /*dfa0*/  FMUL R4, R3, R36 ;  /* 0x0000002403047220 */ /* 0x000fe20000400000 */
[----:B----4-:R-:W-:-:S07]  /*dfb0*/  FMUL R7, R2, R32 ;  /* 0x0000002002077220 */ /* 0x010fce0000400000 */
[----:B------:R-:W-:Y:S01]  /*dfc0*/  HMMA.16816.F32 R4, R44, R28, R4 ;  /* 0x0000001c2c04723c */ /* 0x000fe20000001804 */
[----:B------:R-:W-:Y:S02]  /*dfd0*/  F2FP.F16.E4M3.UNPACK_B R28, R31.H1 ;  /* 0x0000001fff1c723e */ /* 0x000fe400030006ff */
[----:B------:R-:W-:-:S07]  /*dfe0*/  F2FP.F16.E4M3.UNPACK_B R29, R30.H1 ;  /* 0x0000001eff1d723e */ /* 0x000fce00030006ff */
[----:B------:R-:W-:Y:S01]  /*dff0*/  HMMA.16816.F32 R8, R48, R28, R8 ;  /* 0x0000001c3008723c */ /* 0x000fe20000001808 */
[----:B------:R-:W-:Y:S02]  /*e000*/  IMAD.MOV.U32 R36, RZ, RZ, R41 ;  /* 0x000000ffff247224 */ /* 0x000fe400078e0029 */
[----:B------:R-:W-:Y:S01]  /*e010*/  IMAD.MOV.U32 R37, RZ, RZ, R40 ;  /* 0x000000ffff257224 */ /* 0x000fe200078e0028 */
[----:B------:R-:W4:Y:S04]  /*e020*/  LDL.LU R41, [R1+0x110] ;  /* 0x0001100001297983 */ /* 0x000f280000300800 */
[----:B------:R-:W4:Y:S11]  /*e030*/  LDL.LU R40, [R1+0x114] ;  /* 0x0001140001287983 */ /* 0x000f360000300800 */
[----:B------:R0:W-:Y:S04]  /*e040*/  STL.64 [R1+0x140], R8 ;  /* 0x0001400801007387 */ /* 0x0001e80000100a00 */
[----:B------:R1:W-:Y:S04]  /*e050*/  STL.64 [R1+0x148], R10 ;  /* 0x0001480a01007387 */ /* 0x0003e80000100a00 */
[----:B------:R-:W4:Y:S04]  /*e060*/  LDL.LU R39, [R1+0x118] ;  /* 0x0001180001277983 */ /* 0x000f280000300800 */
[----:B------:R-:W4:Y:S01]  /*e070*/  LDL.LU R38, [R1+0x11c] ;  /* 0x00011c0001267983 */ /* 0x000f220000300800 */
[----:B0-----:R-:W-:-:S03]  /*e080*/  F2FP.F16.E4M3.UNPACK_B R9, R33.H1 ;  /* 0x00000021ff09723e */ /* 0x001fc600030006ff */
[----:B------:R-:W4:Y:S04]  /*e090*/  LDL.LU R32, [R1+0x104] ;  /* 0x0001040001207983 */ /* 0x000f280000300800 */
[----:B------:R-:W4:Y:S04]  /*e0a0*/  LDL.LU R31, [R1+0x108] ;  /* 0x00010800011f7983 */ /* 0x000f280000300800 */
[----:B------:R-:W4:Y:S04]  /*e0b0*/  LDL.LU R30, [R1+0x10c] ;  /* 0x00010c00011e7983 */ /* 0x000f280000300800 */
[----:B------:R-:W4:Y:S01]  /*e0c0*/  LDL.LU R33, [R1+0x100] ;  /* 0x0001000001217983 */ /* 0x000f220000300800 */
[----:B------:R-:W-:-:S07]  /*e0d0*/  F2FP.F16.E4M3.UNPACK_B R8, R52.H1 ;  /* 0x00000034ff08723e */ /* 0x000fce00030006ff */
[----:B-1----:R-:W-:-:S15]  /*e0e0*/  HMMA.16816.F32 R8, R48, R8, R4 ;  /* 0x000000083008723c */ /* 0x002fde0000001804 */
[----:B------:R-:W-:-:S04]  /*e0f0*/  NOP ;  /* 0x0000000000007918 */ /* 0x000fc80000000000 */
[----:B------:R0:W-:Y:S04]  /*e100*/  STL.64 [R1+0x130], R8 ;  /* 0x0001300801007387 */ /* 0x0001e80000100a00 */
[----:B------:R-:W-:Y:S01]  /*e110*/  STL.64 [R1+0x138], R10 ;  /* 0x0001380a01007387 */ /* 0x000fe20000100a00 */
[----:B0-----:R-:W-:Y:S02]  /*e120*/  F2FP.F16.E4M3.UNPACK_B R8, R37 ;  /* 0x00000025ff08723e */ /* 0x001fe400020006ff */
[----:B------:R-:W-:Y:S01]  /*e130*/  F2FP.F16.E4M3.UNPACK_B R9, R36 ;  /* 0x00000024ff09723e */ /* 0x000fe200020006ff */
[C---:B--2---:R-:W-:Y:S01]  /*e140*/  FMUL R4, R3.reuse, R43 ;  /* 0x0000002b03047220 */ /* 0x044fe20000400000 */
[----:B---3--:R-:W-:Y:S01]  /*e150*/  FMUL R5, R3, R42 ;  /* 0x0000002a03057220 */ /* 0x008fe20000400000 */
[C---:B-----5:R-:W-:Y:S01]  /*e160*/  FMUL R6, R2.reuse, R35 ;  /* 0x0000002302067220 */ /* 0x060fe20000400000 */
[----:B------:R-:W-:-:S07]  /*e170*/  FMUL R7, R2, R34 ;  /* 0x0000002202077220 */ /* 0x000fce0000400000 */
[----:B------:R-:W-:Y:S01]  /*e180*/  HMMA.16816.F32 R4, R44, R8, R4 ;  /* 0x000000082c04723c */ /* 0x000fe20000001804 */
[----:B------:R-:W0:Y:S02]  /*e190*/  LDSM.16.M88.4 R8, [R0+UR7+0x22200] ;  /* 0x022200070008783b */ /* 0x000e240008000200 */
[----:B0-----:R-:W-:Y:S02]  /*e1a0*/  IMAD.MOV.U32 R35, RZ, RZ, R8 ;  /* 0x000000ffff237224 */ /* 0x001fe400078e0008 */
[----:B------:R-:W-:Y:S01]  /*e1b0*/  IMAD.MOV.U32 R34, RZ, RZ, R9 ;  /* 0x000000ffff227224 */ /* 0x000fe200078e0009 */
[----:B------:R0:W-:Y:S01]  /*e1c0*/  STL.64 [R1+0x228], R10 ;  /* 0x0002280a01007387 */ /* 0x0001e20000100a00 */
[C---:B----4-:R-:W-:Y:S01]  /*e1d0*/  FMUL R8, R3.reuse, R41 ;  /* 0x0000002903087220 */ /* 0x050fe20000400000 */
[----:B------:R-:W-:Y:S01]  /*e1e0*/  FMUL R9, R3, R40 ;  /* 0x0000002803097220 */ /* 0x000fe20000400000 */
[----:B------:R-:W-:Y:S01]  /*e1f0*/  F2FP.F16.E4M3.UNPACK_B R28, R35 ;  /* 0x00000023ff1c723e */ /* 0x000fe200020006ff */
[----:B------:R-:W-:Y:S01]  /*e200*/  LDSM.16.M88.4 R40, [R0+UR7+0x22c00] ;  /* 0x022c00070028783b */ /* 0x000fe20008000200 */
[----:B------:R-:W-:Y:S01]  /*e210*/  F2FP.F16.E4M3.UNPACK_B R29, R34 ;  /* 0x00000022ff1d723e */ /* 0x000fe200020006ff */
[C---:B0-----:R-:W-:Y:S01]  /*e220*/  FMUL R10, R2.reuse, R39 ;  /* 0x00000027020a7220 */ /* 0x041fe20000400000 */
[----:B------:R-:W-:-:S07]  /*e230*/  FMUL R11, R2, R38 ;  /* 0x00000026020b7220 */ /* 0x000fce0000400000 */
[----:B------:R-:W-:Y:S01]  /*e240*/  HMMA.16816.F32 R8, R44, R28, R8 ;  /* 0x0000001c2c08723c */ /* 0x000fe20000001808 */
[----:B------:R-:W-:Y:S02]  /*e250*/  F2FP.F16.E4M3.UNPACK_B R28, R37.H1 ;  /* 0x00000025ff1c723e */ /* 0x000fe400030006ff */
[----:B------:R-:W-:-:S07]  /*e260*/  F2FP.F16.E4M3.UNPACK_B R29, R36.H1 ;  /* 0x00000024ff1d723e */ /* 0x000fce00030006ff */
[----:B------:R-:W-:Y:S01]  /*e270*/  HMMA.16816.F32 R36, R48, R28, R4 ;  /* 0x0000001c3024723c */ /* 0x000fe20000001804 */
[----:B------:R-:W-:Y:S02]  /*e280*/  F2FP.F16.E4M3.UNPACK_B R4, R35.H1 ;  /* 0x00000023ff04723e */ /* 0x000fe400030006ff */
[----:B------:R-:W-:-:S07]  /*e290*/  F2FP.F16.E4M3.UNPACK_B R5, R34.H1 ;  /* 0x00000022ff05723e */ /* 0x000fce00030006ff */
[----:B------:R-:W-:Y:S01]  /*e2a0*/  HMMA.16816.F32 R8, R48, R4, R8 ;  /* 0x000000043008723c */ /* 0x000fe20000001808 */
[----:B------:R-:W0:Y:S08]  /*e2b0*/  LDSM.16.M88.4 R4, [R0+UR7+0x22400] ;  /* 0x022400070004783b */ /* 0x000e300008000200 */
[----:B------:R-:W-:Y:S04]  /*e2c0*/  STL.64 [R1+0x120], R36 ;  /* 0x0001202401007387 */ /* 0x000fe80000100a00 */
[----:B------:R-:W-:Y:S04]  /*e2d0*/  STL.64 [R1+0x128], R38 ;  /* 0x0001282601007387 */ /* 0x000fe80000100a00 */
[----:B0-----:R-:W-:Y:S04]  /*e2e0*/  STL [R1+0x724], R6 ;  /* 0x0007240601007387 */ /* 0x001fe80000100800 */
[----:B------:R0:W-:Y:S04]  /*e2f0*/  STL.64 [R1+0x110], R8 ;  /* 0x0001100801007387 */ /* 0x0001e80000100a00 */
[----:B------:R1:W-:Y:S04]  /*e300*/  STL.64 [R1+0x118], R10 ;  /* 0x0001180a01007387 */ /* 0x0003e80000100a00 */
[----:B------:R2:W-:Y:S01]  /*e310*/  STL [R1+0x720], R7 ;  /* 0x0007200701007387 */ /* 0x0005e20000100800 */
[C---:B0-----:R-:W-:Y:S01]  /*e320*/  FMUL R8, R3.reuse, R33 ;  /* 0x0000002103087220 */ /* 0x041fe20000400000 */
[----:B------:R-:W-:-:S02]  /*e330*/  FMUL R9, R3, R32 ;  /* 0x0000002003097220 */ /* 0x000fc40000400000 */
[----:B------:R-:W3:Y:S01]  /*e340*/  LDL.LU R33, [R1+0xf0] ;  /* 0x0000f00001217983 */ /* 0x000ee20000300800 */
[C---:B-1----:R-:W-:Y:S01]  /*e350*/  FMUL R10, R2.reuse, R31 ;  /* 0x0000001f020a7220 */ /* 0x042fe20000400000 */
[----:B------:R-:W-:Y:S02]  /*e360*/  FMUL R11, R2, R30 ;  /* 0x0000001e020b7220 */ /* 0x000fe40000400000 */
[----:B------:R-:W4:Y:S04]  /*e370*/  LDL.LU R32, [R1+0xf4] ;  /* 0x0000f40001207983 */ /* 0x000f280000300800 */
[----:B------:R-:W5:Y:S04]  /*e380*/  LDL.LU R31, [R1+0xf8] ;  /* 0x0000f800011f7983 */ /* 0x000f680000300800 */
[----:B------:R-:W5:Y:S01]  /*e390*/  LDL.LU R30, [R1+0xfc] ;  /* 0x0000fc00011e7983 */ /* 0x000f620000300800 */
[----:B------:R-:W-:-:S02]  /*e3a0*/  F2FP.F16.E4M3.UNPACK_B R28, R4 ;  /* 0x00000004ff1c723e */ /* 0x000fc400020006ff */
[----:B------:R-:W-:-:S07]  /*e3b0*/  F2FP.F16.E4M3.UNPACK_B R29, R5 ;  /* 0x00000005ff1d723e */ /* 0x000fce00020006ff */
[----:B------:R-:W-:Y:S01]  /*e3c0*/  HMMA.16816.F32 R8, R44, R28, R8 ;  /* 0x0000001c2c08723c */ /* 0x000fe20000001808 */
[----:B------:R-:W-:Y:S02]  /*e3d0*/  F2FP.F16.E4M3.UNPACK_B R4, R4.H1 ;  /* 0x00000004ff04723e */ /* 0x000fe400030006ff */
[----:B------:R-:W-:-:S15]  /*e3e0*/  F2FP.F16.E4M3.UNPACK_B R5, R5.H1 ;  /* 0x00000005ff05723e */ /* 0x000fde00030006ff */
[----:B------:R-:W-:Y:S02]  /*e3f0*/  NOP ;  /* 0x0000000000007918 */ /* 0x000fe40000000000 */
[----:B--2---:R-:W-:Y:S01]  /*e400*/  HMMA.16816.F32 R4, R48, R4, R8 ;  /* 0x000000043004723c */ /* 0x004fe20000001808 */
[----:B------:R-:W-:Y:S01]  /*e410*/  FADD R29, R22, R23 ;  /* 0x00000017161d7221 */ /* 0x000fe20000000000 */
[----:B------:R-:W-:Y:S01]  /*e420*/  FADD R28, R15, R18 ;  /* 0x000000120f1c7221 */ /* 0x000fe20000000000 */
[----:B------:R-:W2:Y:S04]  /*e430*/  LDL.LU R23, [R1+0x7a0] ;  /* 0x0007a00001177983 */ /* 0x000ea80000300800 */
[----:B------:R-:W0:-:S12]  /*e440*/  LDSM.16.M88.4 R8, [R0+UR7+0x22600] ;  /* 0x022600070008783b */ /* 0x000e180008000200 */
[----:B------:R-:W-:Y:S04]  /*e450*/  STL.64 [R1+0x100], R4 ;  /* 0x0001000401007387 */ /* 0x000fe80000100a00 */
[----:B------:R0:W-:Y:S04]  /*e460*/  STL.64 [R1+0x108], R6 ;  /* 0x0001080601007387 */ /* 0x0001e80000100a00 */
[----:B------:R-:W2:Y:S04]  /*e470*/  LDL.LU R22, [R1+0x79c] ;  /* 0x00079c0001167983 */ /* 0x000ea80000300800 */
[----:B------:R-:W2:Y:S04]  /*e480*/  LDL.LU R18, [R1+0x798] ;  /* 0x0007980001127983 */ /* 0x000ea80000300800 */
[----:B------:R-:W2:Y:S04]  /*e490*/  LDL.LU R15, [R1+0x794] ;  /* 0x00079400010f7983 */ /* 0x000ea80000300800 */
[----:B------:R-:W2:Y:S04]  /*e4a0*/  LDL.LU R37, [R1+0xe0] ;  /* 0x0000e00001257983 */ /* 0x000ea80000300800 */
[----:B------:R-:W2:Y:S04]  /*e4b0*/  LDL.LU R36, [R1+0xe4] ;  /* 0x0000e40001247983 */ /* 0x000ea80000300800 */
[----:B------:R-:W2:Y:S04]  /*e4c0*/  LDL.LU R35, [R1+0xe8] ;  /* 0x0000e80001237983 */ /* 0x000ea80000300800 */
[----:B------:R-:W2:Y:S01]  /*e4d0*/  LDL.LU R34, [R1+0xec] ;  /* 0x0000ec0001227983 */ /* 0x000ea20000300800 */
[----:B0-----:R-:W-:-:S03]  /*e4e0*/  IMAD.MOV.U32 R7, RZ, RZ, R8 ;  /* 0x000000ffff077224 */ /* 0x001fc600078e0008 */
[----:B------:R5:W-:Y:S01]  /*e4f0*/  STL.64 [R1+0x220], R10 ;  /* 0x0002200a01007387 */ /* 0x000be20000100a00 */
[----:B------:R-:W-:Y:S01]  /*e500*/  IMAD.MOV.U32 R6, RZ, RZ, R9 ;  /* 0x000000ffff067224 */ /* 0x000fe200078e0009 */
[----:B------:R-:W-:-:S04]  /*e510*/  F2FP.F16.E4M3.UNPACK_B R4, R7 ;  /* 0x00000007ff04723e */ /* 0x000fc800020006ff */
[----:B------:R-:W-:Y:S01]  /*e520*/  F2FP.F16.E4M3.UNPACK_B R5, R6 ;  /* 0x00000006ff05723e */ /* 0x000fe200020006ff */
[C---:B---3--:R-:W-:Y:S01]  /*e530*/  FMUL R8, R3.reuse, R33 ;  /* 0x0000002103087220 */ /* 0x048fe20000400000 */
[----:B----4-:R-:W-:Y:S01]  /*e540*/  FMUL R9, R3, R32 ;  /* 0x0000002003097220 */ /* 0x010fe20000400000 */
[C---:B-----5:R-:W-:Y:S01]  /*e550*/  FMUL R10, R2.reuse, R31 ;  /* 0x0000001f020a7220 */ /* 0x060fe20000400000 */
[----:B------:R-:W-:Y:S02]  /*e560*/  FMUL R11, R2, R30 ;  /* 0x0000001e020b7220 */ /* 0x000fe40000400000 */
[----:B------:R-:W3:Y:S04]  /*e570*/  LDL.LU R30, [R1+0xdc] ;  /* 0x0000dc00011e7983 */ /* 0x000ee80000300800 */
[----:B------:R-:W4:Y:S04]  /*e580*/  LDL.LU R31, [R1+0xd8] ;  /* 0x0000d800011f7983 */ /* 0x000f280000300800 */
[----:B------:R-:W5:Y:S04]  /*e590*/  LDL.LU R33, [R1+0xd0] ;  /* 0x0000d00001217983 */ /* 0x000f680000300800 */
[----:B------:R-:W5:Y:S01]  /*e5a0*/  LDL.LU R32, [R1+0xd4] ;  /* 0x0000d40001207983 */ /* 0x000f620000300800 */
[----:B------:R-:W-:Y:S01]  /*e5b0*/  HMMA.16816.F32 R8, R44, R4, R8 ;  /* 0x000000042c08723c */ /* 0x000fe20000001808 */
[----:B------:R-:W-:-:S02]  /*e5c0*/  F2FP.F16.E4M3.UNPACK_B R4, R7.H1 ;  /* 0x00000007ff04723e */ /* 0x000fc400030006ff */
[----:B------:R-:W-:-:S15]  /*e5d0*/  F2FP.F16.E4M3.UNPACK_B R5, R6.H1 ;  /* 0x00000006ff05723e */ /* 0x000fde00030006ff */
[----:B------:R-:W-:Y:S02]  /*e5e0*/  NOP ;  /* 0x0000000000007918 */ /* 0x000fe40000000000 */
[----:B------:R-:W-:Y:S01]  /*e5f0*/  HMMA.16816.F32 R4, R48, R4, R8 ;  /* 0x000000043004723c */ /* 0x000fe20000001808 */
[----:B------:R-:W0:Y:S01]  /*e600*/  LDSM.16.M88.4 R8, [R0+UR7+0x22800] ;  /* 0x022800070008783b */ /* 0x000e220008000200 */
[----:B------:R-:W-:Y:S01]  /*e610*/  FADD R29, R14, R29 ;  /* 0x0000001d0e1d7221 */ /* 0x000fe20000000000 */
[----:B------:R-:W-:-:S15]  /*e620*/  FADD R28, R25, R28 ;  /* 0x0000001c191c7221 */ /* 0x000fde0000000000 */
[----:B------:R-:W-:Y:S01]  /*e630*/  NOP ;  /* 0x0000000000007918 */ /* 0x000fe20000000000 */
[----:B------:R-:W-:Y:S04]  /*e640*/  STL.64 [R1+0xf0], R4 ;  /* 0x0000f00401007387 */ /* 0x000fe80000100a00 */
[----:B------:R0:W-:Y:S04]  /*e650*/  STL.64 [R1+0xf8], R6 ;  /* 0x0000f80601007387 */ /* 0x0001e80000100a00 */
[----:B------:R-:W5:Y:S04]  /*e660*/  LDL.LU R14, [R1+0x790] ;  /* 0x00079000010e7983 */ /* 0x000f680000300800 */
[----:B------:R-:W5:Y:S01]  /*e670*/  LDL.LU R25, [R1+0x78c] ;  /* 0x00078c0001197983 */ /* 0x000f620000300800 */
[----:B0-----:R-:W-:-:S02]  /*e680*/  IMAD.MOV.U32 R7, RZ, RZ, R8 ;  /* 0x000000ffff077224 */ /* 0x001fc400078e0008 */
[----:B------:R-:W-:Y:S01]  /*e690*/  IMAD.MOV.U32 R6, RZ, RZ, R9 ;  /* 0x000000ffff067224 */ /* 0x000fe200078e0009 */
[----:B------:R0:W-:Y:S01]  /*e6a0*/  STL.64 [R1+0x218], R10 ;  /* 0x0002180a01007387 */ /* 0x0001e20000100a00 */
[C---:B--2---:R-:W-:Y:S01]  /*e6b0*/  FMUL R8, R3.reuse, R37 ;  /* 0x0000002503087220 */ /* 0x044fe20000400000 */
[----:B------:R-:W-:Y:S01]  /*e6c0*/  FMUL R9, R3, R36 ;  /* 0x0000002403097220 */ /* 0x000fe20000400000 */
[----:B------:R-:W-:Y:S02]  /*e6d0*/  F2FP.F16.E4M3.UNPACK_B R4, R7 ;  /* 0x00000007ff04723e */ /* 0x000fe400020006ff */
[----:B------:R-:W-:Y:S01]  /*e6e0*/  F2FP.F16.E4M3.UNPACK_B R5, R6 ;  /* 0x00000006ff05723e */ /* 0x000fe200020006ff */
[C---:B0-----:R-:W-:Y:S01]  /*e6f0*/  FMUL R10, R2.reuse, R35 ;  /* 0x00000023020a7220 */ /* 0x041fe20000400000 */
[----:B------:R-:W-:-:S07]  /*e700*/  FMUL R11, R2, R34 ;  /* 0x00000022020b7220 */ /* 0x000fce0000400000 */
[----:B------:R-:W-:Y:S01]  /*e710*/  HMMA.16816.F32 R8, R44, R4, R8 ;  /* 0x000000042c08723c */ /* 0x000fe20000001808 */
[----:B------:R-:W-:Y:S02]  /*e720*/  F2FP.F16.E4M3.UNPACK_B R4, R7.H1 ;  /* 0x00000007ff04723e */ /* 0x000fe400030006ff */
[----:B------:R-:W-:-:S15]  /*e730*/  F2FP.F16.E4M3.UNPACK_B R5, R6.H1 ;  /* 0x00000006ff05723e */ /* 0x000fde00030006ff */
[----:B------:R-:W-:Y:S02]  /*e740*/  NOP ;  /* 0x0000000000007918 */ /* 0x000fe40000000000 */
[----:B------:R-:W-:Y:S01]  /*e750*/  HMMA.16816.F32 R4, R48, R4, R8 ;  /* 0x000000043004723c */ /* 0x000fe20000001808 */
[----:B------:R-:W0:Y:S01]  /*e760*/  LDSM.16.M88.4 R8, [R0+UR7+0x22a00] ;  /* 0x022a00070008783b */ /* 0x000e220008000200 */
[----:B------:R-:W-:-:S03]  /*e770*/  FADD R29, R24, R29 ;  /* 0x0000001d181d7221 */ /* 0x000fc60000000000 */
[----:B------:R-:W2:Y:S01]  /*e780*/  LDL.LU R24, [R1+0x788] ;  /* 0x0007880001187983 */ /* 0x000ea20000300800 */
[----:B------:R-:W-:-:S13]  /*e790*/  FADD R28, R21, R28 ;  /* 0x0000001c151c7221 */ /* 0x000fda0000000000 */
[----:B------:R-:W-:Y:S04]  /*e7a0*/  STL.64 [R1+0xe0], R4 ;  /* 0x0000e00401007387 */ /* 0x000fe80000100a00 */
[----:B------:R0:W-:Y:S04]  /*e7b0*/  STL.64 [R1+0xe8], R6 ;  /* 0x0000e80601007387 */ /* 0x0001e80000100a00 */
[----:B------:R-:W2:Y:S01]  /*e7c0*/  LDL.LU R21, [R1+0x784] ;  /* 0x0007840001157983 */ /* 0x000ea20000300800 */
[----:B0-----:R-:W-:Y:S02]  /*e7d0*/  IMAD.MOV.U32 R7, RZ, RZ, R8 ;  /* 0x000000ffff077224 */ /* 0x001fe400078e0008 */
[----:B------:R-:W-:Y:S01]  /*e7e0*/  IMAD.MOV.U32 R6, RZ, RZ, R9 ;  /* 0x000000ffff067224 */ /* 0x000fe200078e0009 */
[----:B------:R3:W-:Y:S02]  /*e7f0*/  STL.64 [R1+0x210], R10 ;  /* 0x0002100a01007387 */ /* 0x0007e40000100a00 */
[----:B------:R-:W-:-:S02]  /*e800*/  F2FP.F16.E4M3.UNPACK_B R4, R7 ;  /* 0x00000007ff04723e */ /* 0x000fc400020006ff */
[----:B------:R-:W-:Y:S01]  /*e810*/  F2FP.F16.E4M3.UNPACK_B R5, R6 ;  /* 0x00000006ff05723e */ /* 0x000fe200020006ff */
[C---:B---3--:R-:W-:Y:S01]  /*e820*/  FMUL R11, R2.reuse, R30 ;  /* 0x0000001e020b7220 */ /* 0x048fe20000400000 */
[----:B----4-:R-:W-:Y:S01]  /*e830*/  FMUL R10, R2, R31 ;  /* 0x0000001f020a7220 */ /* 0x010fe20000400000 */
[C---:B-----5:R-:W-:Y:S01]  /*e840*/  FMUL R8, R3.reuse, R33 ;  /* 0x0000002103087220 */ /* 0x060fe20000400000 */
[----:B------:R-:W-:-:S07]  /*e850*/  FMUL R9, R3, R32 ;  /* 0x0000002003097220 */ /* 0x000fce0000400000 */
[----:B------:R-:W-:Y:S01]  /*e860*/  HMMA.16816.F32 R8, R44, R4, R8 ;  /* 0x000000042c08723c */ /* 0x000fe20000001808 */
[----:B------:R-:W-:Y:S02]  /*e870*/  F2FP.F16.E4M3.UNPACK_B R4, R7.H1 ;  /* 0x00000007ff04723e */ /* 0x000fe400030006ff */
[----:B------:R-:W-:-:S15]  /*e880*/  F2FP.F16.E4M3.UNPACK_B R5, R6.H1 ;  /* 0x00000006ff05723e */ /* 0x000fde00030006ff */
[----:B------:R-:W-:Y:S02]  /*e890*/  NOP ;  /* 0x0000000000007918 */ /* 0x000fe40000000000 */
[----:B------:R-:W-:-:S15]  /*e8a0*/  HMMA.16816.F32 R8, R48, R4, R8 ;  /* 0x000000043008723c */ /* 0x000fde0000001808 */
[----:B------:R-:W-:-:S04]  /*e8b0*/  NOP ;  /* 0x0000000000007918 */ /* 0x000fc80000000000 */
[----:B------:R0:W-:Y:S04]  /*e8c0*/  STL.64 [R1+0xd0], R8 ;  /* 0x0000d00801007387 */ /* 0x0001e80000100a00 */
[----:B0-----:R-:W3:Y:S04]  /*e8d0*/  LDL.LU R8, [R1+0xc0] ;  /* 0x0000c00001087983 */ /* 0x001ee80000300800 */
[----:B------:R-:W4:Y:S04]  /*e8e0*/  LDL.LU R9, [R1+0xc4] ;  /* 0x0000c40001097983 */ /* 0x000f280000300800 */
[----:B------:R-:W5:Y:S04]  /*e8f0*/  LDL.LU R5, [R1+0xc8] ;  /* 0x0000c80001057983 */ /* 0x000f680000300800 */
[----:B------:R-:W2:Y:S01]  /*e900*/  LDL.LU R4, [R1+0xcc] ;  /* 0x0000cc0001047983 */ /* 0x000ea20000300800 */
[----:B------:R-:W-:-:S02]  /*e910*/  IMAD.MOV.U32 R7, RZ, RZ, R11 ;  /* 0x000000ffff077224 */ /* 0x000fc400078e000b */
[----:B------:R-:W-:Y:S01]  /*e920*/  IMAD.MOV.U32 R6, RZ, RZ, R10 ;  /* 0x000000ffff067224 */ /* 0x000fe200078e000a */
[----:B------:R-:W2:Y:S01]  /*e930*/  LDL.LU R35, [R1+0xb8] ;  /* 0x0000b80001237983 */ /* 0x000ea20000300800 */
[----:B------:R-:W-:-:S03]  /*e940*/  FADD R29, R20, R29 ;  /* 0x0000001d141d7221 */ /* 0x000fc60000000000 */
[----:B------:R-:W2:Y:S01]  /*e950*/  LDL.LU R34, [R1+0xbc] ;  /* 0x0000bc0001227983 */ /* 0x000ea20000300800 */
[----:B------:R-:W-:-:S03]  /*e960*/  FADD R28, R17, R28 ;  /* 0x0000001c111c7221 */ /* 0x000fc60000000000 */
[----:B------:R0:W-:Y:S04]  /*e970*/  STL [R1+0x764], R7 ;  /* 0x0007640701007387 */ /* 0x0001e80000100800 */
[----:B------:R1:W-:Y:S04]  /*e980*/  STL [R1+0x760], R6 ;  /* 0x0007600601007387 */ /* 0x0003e80000100800 */
[----:B------:R-:W2:Y:S04]  /*e990*/  LDL.LU R20, [R1+0x780] ;  /* 0x0007800001147983 */ /* 0x000ea80000300800 */
[----:B------:R-:W2:Y:S04]  /*e9a0*/  LDL.LU R36, [R1+0xb4] ;  /* 0x0000b40001247983 */ /* 0x000ea80000300800 */
[----:B------:R-:W2:Y:S04]  /*e9b0*/  LDL.LU R17, [R1+0x77c] ;  /* 0x00077c0001117983 */ /* 0x000ea80000300800 */
[----:B------:R-:W2:Y:S01]  /*e9c0*/  LDL.LU R37, [R1+0xb0] ;  /* 0x0000b00001257983 */ /* 0x000ea20000300800 */
[----:B------:R-:W-:-:S02]  /*e9d0*/  IMAD.MOV.U32 R33, RZ, RZ, R40 ;  /* 0x000000ffff217224 */ /* 0x000fc400078e0028 */
[----:B------:R-:W-:Y:S01]  /*e9e0*/  IMAD.MOV.U32 R32, RZ, RZ, R41 ;  /* 0x000000ffff207224 */ /* 0x000fe200078e0029 */
[----:B------:R-:W2:Y:S01]  /*e9f0*/  LDL.LU R31, [R1+0x2d0] ;  /* 0x0002d000011f7983 */ /* 0x000ea20000300800 */
[----:B------:R-:W-:-:S03]  /*ea00*/  FADD R29, R16, R29 ;  /* 0x0000001d101d7221 */ /* 0x000fc60000000000 */
[----:B------:R-:W2:Y:S04]  /*ea10*/  LDL.LU R30, [R1+0x2d4] ;  /* 0x0002d400011e7983 */ /* 0x000ea80000300800 */
[----:B0-----:R-:W2:Y:S04]  /*ea20*/  LDL.LU R7, [R1+0x2d8] ;  /* 0x0002d80001077983 */ /* 0x001ea80000300800 */
[----:B-1----:R-:W2:Y:S04]  /*ea30*/  LDL.LU R6, [R1+0x2dc] ;  /* 0x0002dc0001067983 */ /* 0x002ea80000300800 */
[----:B------:R-:W-:Y:S04]  /*ea40*/  STL.64 [R1+0x208], R42 ;  /* 0x0002082a01007387 */ /* 0x000fe80000100a00 */
[----:B------:R-:W2:Y:S01]  /*ea50*/  LDL.LU R16, [R1+0x778] ;  /* 0x0007780001107983 */ /* 0x000ea20000300800 */
[----:B------:R-:W-:Y:S01]  /*ea60*/  FADD R28, R13, R28 ;  /* 0x0000001c0d1c7221 */ /* 0x000fe20000000000 */
[C---:B---3--:R-:W-:Y:S01]  /*ea70*/  FMUL R8, R3.reuse, R8 ;  /* 0x0000000803087220 */ /* 0x048fe20000400000 */
[----:B----4-:R-:W-:Y:S01]  /*ea80*/  FMUL R9, R3, R9 ;  /* 0x0000000903097220 */ /* 0x010fe20000400000 */
[C---:B-----5:R-:W-:Y:S01]  /*ea90*/  FMUL R10, R2.reuse, R5 ;  /* 0x00000005020a7220 */ /* 0x060fe20000400000 */
[----:B------:R-:W-:Y:S01]  /*eaa0*/  F2FP.F16.E4M3.UNPACK_B R5, R32 ;  /* 0x00000020ff05723e */ /* 0x000fe200020006ff */
[----:B--2---:R-:W-:Y:S01]  /*eab0*/  FMUL R11, R2, R4 ;  /* 0x00000004020b7220 */ /* 0x004fe20000400000 */
[----:B------:R-:W-:-:S07]  /*eac0*/  F2FP.F16.E4M3.UNPACK_B R4, R33 ;  /* 0x00000021ff04723e */ /* 0x000fce00020006ff */
[----:B------:R-:W-:Y:S01]  /*ead0*/  HMMA.16816.F32 R8, R44, R4, R8 ;  /* 0x000000042c08723c */ /* 0x000fe20000001808 */
[----:B------:R-:W-:Y:S02]  /*eae0*/  F2FP.F16.E4M3.UNPACK_B R4, R33.H1 ;  /* 0x00000021ff04723e */ /* 0x000fe400030006ff */
[----:B------:R-:W-:-:S15]  /*eaf0*/  F2FP.F16.E4M3.UNPACK_B R5, R32.H1 ;  /* 0x00000020ff05723e */ /* 0x000fde00030006ff */
[----:B------:R-:W-:Y:S02]  /*eb00*/  NOP ;  /* 0x0000000000007918 */ /* 0x000fe40000000000 */
[----:B------:R-:W-:-:S15]  /*eb10*/  HMMA.16816.F32 R8, R48, R4, R8 ;  /* 0x000000043008723c */ /* 0x000fde0000001808 */
[----:B------:R-:W-:-:S04]  /*eb20*/  NOP ;  /* 0x0000000000007918 */ /* 0x000fc80000000000 */
[----:B------:R-:W-:Y:S04]  /*eb30*/  STL.64 [R1+0xc0], R8 ;  /* 0x0000c00801007387 */ /* 0x000fe80000100a00 */
[----:B------:R-:W-:Y:S04]  /*eb40*/  STL.64 [R1+0xc8], R10 ;  /* 0x0000c80a01007387 */ /* 0x000fe80000100a00 */
[----:B------:R-:W0:Y:S04]  /*eb50*/  LDSM.16.M88.4 R8, [R0+UR7+0x22e00] ;  /* 0x022e00070008783b */ /* 0x000e280008000200 */
[----:B------:R-:W2:Y:S01]  /*eb60*/  LDL.LU R13, [R1+0x774] ;  /* 0x00077400010d7983 */ /* 0x000ea20000300800 */
[----:B0-----:R-:W-:-:S02]  /*eb70*/  IMAD.MOV.U32 R33, RZ, RZ, R8 ;  /* 0x000000ffff217224 */ /* 0x001fc400078e0008 */
[----:B------:R-:W-:Y:S01]  /*eb80*/  IMAD.MOV.U32 R32, RZ, RZ, R9 ;  /* 0x000000ffff207224 */ /* 0x000fe200078e0009 */
[----:B------:R0:W-:Y:S01]  /*eb90*/  STL.64 [R1+0x200], R10 ;  /* 0x0002000a01007387 */ /* 0x0001e20000100a00 */
[C---:B------:R-:W-:Y:S01]  /*eba0*/  FMUL R8, R3.reuse, R37 ;  /* 0x0000002503087220 */ /* 0x040fe20000400000 */
[----:B------:R-:W-:Y:S01]  /*ebb0*/  FMUL R9, R3, R36 ;  /* 0x0000002403097220 */ /* 0x000fe20000400000 */
[----:B------:R-:W-:Y:S02]  /*ebc0*/  F2FP.F16.E4M3.UNPACK_B R4, R33 ;  /* 0x00000021ff04723e */ /* 0x000fe400020006ff */
[----:B------:R-:W-:Y:S01]  /*ebd0*/  F2FP.F16.E4M3.UNPACK_B R5, R32 ;  /* 0x00000020ff05723e */ /* 0x000fe200020006ff */
[C---:B0-----:R-:W-:Y:S01]  /*ebe0*/  FMUL R10, R2.reuse, R35 ;  /* 0x00000023020a7220 */ /* 0x041fe20000400000 */
[----:B------:R-:W-:-:S07]  /*ebf0*/  FMUL R11, R2, R34 ;  /* 0x00000022020b7220 */ /* 0x000fce0000400000 */
[----:B------:R-:W-:Y:S01]  /*ec00*/  HMMA.16816.F32 R8, R44, R4, R8 ;  /* 0x000000042c08723c */ /* 0x000fe20000001808 */
[----:B------:R-:W-:Y:S01]  /*ec10*/  F2FP.F16.E4M3.UNPACK_B R5, R32.H1 ;  /* 0x00000020ff05723e */ /* 0x000fe200030006ff */
[----:B------:R-:W-:Y:S02]  /*ec20*/  FADD R32, R12, R29 ;  /* 0x0000001d0c207221 */ /* 0x000fe40000000000 */
[----:B------:R-:W3:Y:S01]  /*ec30*/  LDL.LU R12, [R1+0x770] ;  /* 0x00077000010c7983 */ /* 0x000ee20000300800 */
[----:B------:R-:W-:-:S15]  /*ec40*/  F2FP.F16.E4M3.UNPACK_B R4, R33.H1 ;  /* 0x00000021ff04723e */ /* 0x000fde00030006ff */
[----:B------:R-:W-:-:S15]  /*ec50*/  HMMA.16816.F32 R8, R48, R4, R8 ;  /* 0x000000043008723c */ /* 0x000fde0000001808 */
[----:B------:R-:W-:-:S04]  /*ec60*/  NOP ;  /* 0x0000000000007918 */ /* 0x000fc80000000000 */
[----:B------:R-:W-:Y:S04]  /*ec70*/  STL.64 [R1+0xb0], R8 ;  /* 0x0000b00801007387 */ /* 0x000fe80000100a00 */
[----:B------:R-:W-:Y:S04]  /*ec80*/  STL.64 [R1+0xb8], R10 ;  /* 0x0000b80a01007387 */ /* 0x000fe80000100a00 */
[----:B------:R-:W0:Y:S01]  /*ec90*/  LDSM.16.M88.4 R8, [R0+UR7+0x23000] ;  /* 0x023000070008783b */ /* 0x000e220008000200 */
[----:B------:R-:W-:Y:S01]  /*eca0*/  FADD R33, R59, R28 ;  /* 0x0000001c3b217221 */ /* 0x000fe20000000000 */
[C---:B------:R-:W-:Y:S01]  /*ecb0*/  FMUL R28, R3.reuse, R31 ;  /* 0x0000001f031c7220 */ /* 0x040fe20000400000 */
[----:B------:R-:W-:Y:S01]  /*ecc0*/  FMUL R29, R3, R30 ;  /* 0x0000001e031d7220 */ /* 0x000fe20000400000 */
[C---:B------:R-:W-:Y:S01]  /*ecd0*/  FMUL R30, R2.reuse, R7 ;  /* 0x00000007021e7220 */ /* 0x040fe20000400000 */
[----:B------:R-:W-:Y:S01]  /*ece0*/  FMUL R31, R2, R6 ;  /* 0x00000006021f7220 */ /* 0x000fe20000400000 */
[----:B0-----:R-:W-:-:S02]  /*ecf0*/  F2FP.F16.E4M3.UNPACK_B R4, R8 ;  /* 0x00000008ff04723e */ /* 0x001fc400020006ff */
[----:B------:R-:W-:-:S07]  /*ed00*/  F2FP.F16.E4M3.UNPACK_B R5, R9 ;  /* 0x00000009ff05723e */ /* 0x000fce00020006ff */
[----:B------:R-:W-:Y:S01]  /*ed10*/  HMMA.16816.F32 R28, R44, R4, R28 ;  /* 0x000000042c1c723c */ /* 0x000fe2000000181c */
[----:B------:R-:W-:Y:S04]  /*ed20*/  STL [R1+0x6f8], R10 ;  /* 0x0006f80a01007387 */ /* 0x000fe80000100800 */
[----:B------:R0:W-:Y:S01]  /*ed30*/  STL [R1+0x6f4], R11 ;  /* 0x0006f40b01007387 */ /* 0x0001e20000100800 */
[----:B---3--:R-:W-:-:S04]  /*ed40*/  FFMA R4, R12, UR13, -R19 ;  /* 0x0000000d0c047c23 */ /* 0x008fc80008000813 */
[----:B------:R-:W-:Y:S01]  /*ed50*/  FMUL R5, R4, 1.4426950216293334961 ;  /* 0x3fb8aa3b04057820 */ /* 0x000fe20000400000 */
[----:B--2---:R-:W-:-:S03]  /*ed60*/  FFMA R4, R13, UR13, -R19 ;  /* 0x0000000d0d047c23 */ /* 0x004fc60008000813 */
[----:B------:R1:W2:Y:S02]  /*ed70*/  MUFU.EX2 R35, R5 ;  /* 0x0000000500237308 */ /* 0x0002a40000000800 */
[----:B-1----:R-:W-:Y:S01]  /*ed80*/  FMUL R5, R4, 1.4426950216293334961 ;  /* 0x3fb8aa3b04057820 */ /* 0x002fe20000400000 */
[----:B------:R-:W-:-:S05]  /*ed90*/  FFMA R4, R16, UR13, -R19 ;  /* 0x0000000d10047c23 */ /* 0x000fca0008000813 */
[----:B0-----:R0:W1:Y:S02]  /*eda0*/  MUFU.EX2 R11, R5 ;  /* 0x00000005000b7308 */ /* 0x0010640000000800 */
[----:B0-----:R-:W-:Y:S01]  /*edb0*/  FMUL R5, R4, 1.4426950216293334961 ;  /* 0x3fb8aa3b04057820 */ /* 0x001fe20000400000 */
[----:B------:R-:W-:-:S05]  /*edc0*/  FFMA R4, R17, UR13, -R19 ;  /* 0x0000000d11047c23 */ /* 0x000fca0008000813 */
[----:B------:R0:W3:Y:S02]  /*edd0*/  MUFU.EX2 R10, R5 ;  /* 0x00000005000a7308 */ /* 0x0000e40000000800 */
[----:B0-----:R-:W-:Y:S01]  /*ede0*/  FMUL R5, R4, 1.4426950216293334961 ;  /* 0x3fb8aa3b04057820 */ /* 0x001fe20000400000 */
[----:B------:R-:W-:-:S05]  /*edf0*/  FFMA R4, R20, UR13, -R19 ;  /* 0x0000000d14047c23 */ /* 0x000fca0008000813 */
[----:B------:R0:W4:Y:S01]  /*ee00*/  MUFU.EX2 R34, R5 ;  /* 0x0000000500227308 */ /* 0x0001220000000800 */
[----:B--2---:R-:W-:Y:S01]  /*ee10*/  STL [R1+0x64], R35 ;  /* 0x0000642301007387 */ /* 0x004fe20000100800 */
[----:B0-----:R-:W-:Y:S01]  /*ee20*/  FMUL R5, R4, 1.4426950216293334961 ;  /* 0x3fb8aa3b04057820 */ /* 0x001fe20000400000 */
[----:B------:R-:W-:-:S05]  /*ee30*/  FFMA R4, R21, UR13, -R19 ;  /* 0x0000000d15047c23 */ /* 0x000fca0008000813 */
[----:B------:R0:W-:Y:S01]  /*ee40*/  MUFU.EX2 R7, R5 ;  /* 0x0000000500077308 */ /* 0x0001e20000000800 */
[----:B-1----:R1:W-:Y:S01]  /*ee50*/  STL [R1+0x60], R11 ;  /* 0x0000600b01007387 */ /* 0x0023e20000100800 */
[----:B0-----:R-:W-:Y:S01]  /*ee60*/  FMUL R5, R4, 1.4426950216293334961 ;  /* 0x3fb8aa3b04057820 */ /* 0x001fe20000400000 */
[--C-:B------:R-:W-:Y:S02]  /*ee70*/  FFMA R4, R24, UR13, -R19.reuse ;  /* 0x0000000d18047c23 */ /* 0x100fe40008000813 */
[----:B---3--:R0:W-:Y:S03]  /*ee80*/  STL [R1+0x1f0], R10 ;  /* 0x0001f00a01007387 */ /* 0x0081e60000100800 */
[----:B------:R2:W-:Y:S01]  /*ee90*/  MUFU.EX2 R6, R5 ;  /* 0x0000000500067308 */ /* 0x0005e20000000800 */
[----:B----4-:R-:W-:Y:S01]  /*eea0*/  STL [R1+0xa0], R34 ;  /* 0x0000a02201007387 */ /* 0x010fe20000100800 */
[----:B--2---:R-:W-:Y:S01]  /*eeb0*/  FMUL R5, R4, 1.4426950216293334961 ;  /* 0x3fb8aa3b04057820 */ /* 0x004fe20000400000 */
[----:B------:R-:W-:-:S02]  /*eec0*/  FFMA R4, R25, UR13, -R19 ;  /* 0x0000000d19047c23 */ /* 0x000fc40008000813 */
[----:B------:R-:W2:Y:S01]  /*eed0*/  LDL.LU R19, [R1+0x76c] ;  /* 0x00076c0001137983 */ /* 0x000ea20000300800 */
[----:B------:R-:W-:-:S03]  /*eee0*/  FADD R12, R27, R32 ;  /* 0x000000201b0c7221 */ /* 0x000fc60000000000 */
[----:B------:R-:W3:Y:S01]  /*eef0*/  LDL.LU R27, [R1+0x768] ;  /* 0x00076800011b7983 */ /* 0x000ee20000300800 */
[----:B------:R4:W-:Y:S03]  /*ef00*/  MUFU.EX2 R38, R5 ;  /* 0x0000000500267308 */ /* 0x0009e60000000800 */
[----:B------:R-:W5:Y:S04]  /*ef10*/  LDL.LU R16, [R1+0x2e0] ;  /* 0x0002e00001107983 */ /* 0x000f680000300800 */
[----:B------:R-:W3:Y:S01]  /*ef20*/  LDL.LU R17, [R1+0x2e4] ;  /* 0x0002e40001117983 */ /* 0x000ee20000300800 */
[----:B----4-:R-:W-:Y:S01]  /*ef30*/  FMUL R5, R4, 1.4426950216293334961 ;  /* 0x3fb8aa3b04057820 */ /* 0x010fe20000400000 */
[----:B------:R-:W-:-:S03]  /*ef40*/  FFMA R4, R14, UR13, -R60 ;  /* 0x0000000d0e047c23 */ /* 0x000fc6000800083c */
[----:B------:R4:W-:Y:S02]  /*ef50*/  MUFU.EX2 R39, R5 ;  /* 0x0000000500277308 */ /* 0x0009e40000000800 */
[----:B----4-:R-:W-:Y:S01]  /*ef60*/  FMUL R5, R4, 1.4426950216293334961 ;  /* 0x3fb8aa3b04057820 */ /* 0x010fe20000400000 */
[----:B------:R-:W-:-:S05]  /*ef70*/  FFMA R4, R15, UR13, -R60 ;  /* 0x0000000d0f047c23 */ /* 0x000fca000800083c */
[----:B------:R4:W0:Y:S02]  /*ef80*/  MUFU.EX2 R37, R5 ;  /* 0x0000000500257308 */ /* 0x0008240000000800 */
[----:B----4-:R-:W-:Y:S01]  /*ef90*/  FMUL R5, R4, 1.4426950216293334961 ;  /* 0x3fb8aa3b04057820 */ /* 0x010fe20000400000 */
[----:B------:R-:W-:-:S05]  /*efa0*/  FFMA R4, R18, UR13, -R60 ;  /* 0x0000000d12047c23 */ /* 0x000fca000800083c */
[----:B------:R4:W0:Y:S02]  /*efb0*/  MUFU.EX2 R36, R5 ;  /* 0x0000000500247308 */ /* 0x0008240000000800 */
[----:B----4-:R-:W-:-:S06]  /*efc0*/  FMUL R5, R4, 1.4426950216293334961 ;  /* 0x3fb8aa3b04057820 */ /* 0x010fcc0000400000 */
[----:B------:R4:W0:Y:S01]  /*efd0*/  MUFU.EX2 R61, R5 ;  /* 0x00000005003d7308 */ /* 0x0008220000000800 */
[----:B--2---:R-:W-:-:S04]  /*efe0*/  FFMA R4, R19, UR13, -R60 ;  /* 0x0000000d13047c23 */ /* 0x004fc8000800083c */
[----:B----4-:R-:W-:Y:S01]  /*eff0*/  FMUL R5, R4, 1.4426950216293334961 ;  /* 0x3fb8aa3b04057820 */ /* 0x010fe20000400000 */
[----:B------:R-:W-:-:S03]  /*f000*/  FFMA R4, R22, UR13, -R60 ;  /* 0x0000000d16047c23 */ /* 0x000fc6000800083c */
[----:B------:R2:W4:Y:S02]  /*f010*/  MUFU.EX2 R59, R5 ;  /* 0x00000005003b7308 */ /* 0x0005240000000800 */
[----:B--2---:R-:W-:Y:S01]  /*f020*/  FMUL R5, R4, 1.4426950216293334961 ;  /* 0x3fb8aa3b04057820 */ /* 0x004fe20000400000 */
[----:B------:R-:W-:-:S04]  /*f030*/  FFMA R4, R23, UR13, -R60 ;  /* 0x0000000d17047c23 */ /* 0x000fc8000800083c */
[----:B------:R-:W-:Y:S01]  /*f040*/  FMUL R13, R4, 1.4426950216293334961 ;  /* 0x3fb8aa3b040d7820 */ /* 0x000fe20000400000 */
[----:B------:R-:W-:Y:S01]  /*f050*/  FFMA R4, R26, UR13, -R60 ;  /* 0x0000000d1a047c23 */ /* 0x000fe2000800083c */
[----:B------:R2:W3:Y:S03]  /*f060*/  MUFU.EX2 R58, R5 ;  /* 0x00000005003a7308 */ /* 0x0004e60000000800 */
[----:B------:R-:W-:Y:S01]  /*f070*/  FMUL R14, R4, 1.4426950216293334961 ;  /* 0x3fb8aa3b040e7820 */ /* 0x000fe20000400000 */
[----:B------:R-:W-:Y:S01]  /*f080*/  FADD R4, R35, R12 ;  /* 0x0000000c23047221 */ /* 0x000fe20000000000 */
[----:B--2---:R-:W-:-:S03]  /*f090*/  FADD R5, R53, R33 ;  /* 0x0000002135057221 */ /* 0x004fc60000000000 */
[----:B------:R-:W-:Y:S02]  /*f0a0*/  FADD R4, R11, R4 ;  /* 0x000000040b047221 */ /* 0x000fe40000000000 */
[----:B-1----:R-:W2:Y:S01]  /*f0b0*/  LDL.LU R11, [R1+0x2e8] ;  /* 0x0002e800010b7983 */ /* 0x002ea20000300800 */
[----:B0-----:R-:W-:-:S04]  /*f0c0*/  FADD R5, R37, R5 ;  /* 0x0000000525057221 */ /* 0x001fc80000000000 */
[----:B------:R-:W-:Y:S01]  /*f0d0*/  FADD R12, R36, R5 ;  /* 0x00000005240c7221 */ /* 0x000fe20000000000 */
[----:B------:R-:W-:Y:S02]  /*f0e0*/  FADD R5, R10, R4 ;  /* 0x000000040a057221 */ /* 0x000fe40000000000 */
[----:B------:R-:W2:Y:S01]  /*f0f0*/  LDL.LU R10, [R1+0x2ec] ;  /* 0x0002ec00010a7983 */ /* 0x000ea20000300800 */
[----:B------:R3:W0:Y:S01]  /*f100*/  MUFU.EX2 R56, R13 ;  /* 0x0000000d00387308 */ /* 0x0006220000000800 */
[----:B------:R-:W-:Y:S01]  /*f110*/  FADD R4, R61, R12 ;  /* 0x0000000c3d047221 */ /* 0x000fe20000000000 */
[----:B---3--:R-:W-:-:S06]  /*f120*/  FFMA R13, R27, UR13, -R60 ;  /* 0x0000000d1b0d7c23 */ /* 0x008fcc000800083c */
[----:B------:R-:W1:Y:S01]  /*f130*/  MUFU.EX2 R60, R14 ;  /* 0x0000000e003c7308 */ /* 0x000e620000000800 */
[----:B------:R-:W-:Y:S01]  /*f140*/  FADD R5, R34, R5 ;  /* 0x0000000522057221 */ /* 0x000fe20000000000 */
[----:B------:R-:W-:Y:S01]  /*f150*/  FMUL R13, R13, 1.4426950216293334961 ;  /* 0x3fb8aa3b0d0d7820 */ /* 0x000fe20000400000 */
[----:B----4-:R-:W-:Y:S01]  /*f160*/  FADD R4, R59, R4 ;  /* 0x000000043b047221 */ /* 0x010fe20000000000 */
[----:B------:R-:W3:Y:S04]  /*f170*/  LDL.LU R27, [R1+0x300] ;  /* 0x00030000011b7983 */ /* 0x000ee80000300800 */
[----:B------:R4:W5:Y:S01]  /*f180*/  MUFU.EX2 R57, R13 ;  /* 0x0000000d00397308 */ /* 0x0009620000000800 */
[----:B------:R-:W-:Y:S01]  /*f190*/  FADD R5, R7, R5 ;  /* 0x0000000507057221 */ /* 0x000fe20000000000 */
[----:B------:R-:W-:Y:S01]  /*f1a0*/  FADD R4, R58, R4 ;  /* 0x000000043a047221 */ /* 0x000fe20000000000 */
[----:B------:R-:W3:Y:S02]  /*f1b0*/  LDL.LU R26, [R1+0x304] ;  /* 0x00030400011a7983 */ /* 0x000ee40000300800 */
[----:B------:R-:W-:Y:S01]  /*f1c0*/  FADD R5, R6, R5 ;  /* 0x0000000506057221 */ /* 0x000fe20000000000 */
[----:B0-----:R-:W-:-:S03]  /*f1d0*/  FADD R4, R56, R4 ;  /* 0x0000000438047221 */ /* 0x001fc60000000000 */
[----:B------:R-:W-:Y:S01]  /*f1e0*/  FADD R5, R38, R5 ;  /* 0x0000000526057221 */ /* 0x000fe20000000000 */
[----:B-1----:R-:W-:-:S03]  /*f1f0*/  FADD R4, R60, R4 ;  /* 0x000000043c047221 */ /* 0x002fc60000000000 */
[----:B----4-:R-:W-:Y:S01]  /*f200*/  FADD R13, R39, R5 ;  /* 0x00000005270d7221 */ /* 0x010fe20000000000 */
[----:B------:R-:W-:Y:S01]  /*f210*/  F2FP.F16.E4M3.UNPACK_B R5, R9.H1 ;  /* 0x00000009ff05723e */ /* 0x000fe200030006ff */
[----:B-----5:R-:W-:Y:S01]  /*f220*/  FADD R12, R57, R4 ;  /* 0x00000004390c7221 */ /* 0x020fe20000000000 */
[----:B------:R-:W-:-:S07]  /*f230*/  F2FP.F16.E4M3.UNPACK_B R4, R8.H1 ;  /* 0x00000008ff04723e */ /* 0x000fce00030006ff */
[----:B------:R-:W-:-:S15]  /*f240*/  HMMA.16816.F32 R20, R48, R4, R28 ;  /* 0x000000043014723c */ /* 0x000fde000000181c */
[----:B------:R-:W-:-:S04]  /*f250*/  NOP ;  /* 0x0000000000007918 */ /* 0x000fc80000000000 */
[----:B------:R-:W-:Y:S04]  /*f260*/  STL.64 [R1+0x40], R20 ;  /* 0x0000401401007387 */ /* 0x000fe80000100a00 */
[----:B------:R0:W-:Y:S04]  /*f270*/  STL.64 [R1+0x48], R22 ;  /* 0x0000481601007387 */ /* 0x0001e80000100a00 */
[----:B0-----:R-:W4:Y:S04]  /*f280*/  LDL.LU R22, [R1+0x308] ;  /* 0x0003080001167983 */ /* 0x001f280000300800 */
[----:B------:R-:W5:Y:S04]  /*f290*/  LDL.LU R23, [R1+0x30c] ;  /* 0x00030c0001177983 */ /* 0x000f680000300800 */
[----:B------:R-:W5:Y:S04]  /*f2a0*/  LDL.LU R25, [R1+0x358] ;  /* 0x0003580001197983 */ /* 0x000f680000300800 */
[----:B------:R-:W5:Y:S04]  /*f2b0*/  LDL.LU R24, [R1+0x360] ;  /* 0x0003600001187983 */ /* 0x000f680000300800 */
[----:B------:R-:W0:Y:S04]  /*f2c0*/  SHFL.BFLY PT, R14, R13, 0x2, 0x1f ;  /* 0x0c401f000d0e7f89 */ /* 0x000e2800000e0000 */
[----:B------:R-:W1:Y:S01]  /*f2d0*/  SHFL.BFLY PT, R15, R12, 0x2, 0x1f ;  /* 0x0c401f000c0f7f89 */ /* 0x000e6200000e0000 */
[----:B0-----:R-:W-:Y:S01]  /*f2e0*/  FADD R9, R13, R14 ;  /* 0x0000000e0d097221 */ /* 0x001fe20000000000 */
[----:B-1----:R-:W-:-:S02]  /*f2f0*/  FADD R8, R12, R15 ;  /* 0x0000000f0c087221 */ /* 0x002fc40000000000 */
[----:B------:R-:W0:Y:S01]  /*f300*/  LDSM.16.M88.4 R12, [R0+UR7+0x23200] ;  /* 0x02320007000c783b */ /* 0x000e220008000200 */
[C---:B------:R-:W-:Y:S01]  /*f310*/  FMUL R16, R3.reuse, R16 ;  /* 0x0000001003107220 */ /* 0x040fe20000400000 */
[----:B------:R-:W-:Y:S01]  /*f320*/  FMUL R17, R3, R17 ;  /* 0x0000001103117220 */ /* 0x000fe20000400000 */
[----:B0-----:R-:W-:Y:S02]  /*f330*/  F2FP.F16.E4M3.UNPACK_B R4, R12 ;  /* 0x0000000cff04723e */ /* 0x001fe400020006ff */
[----:B------:R-:W-:Y:S01]  /*f340*/  F2FP.F16.E4M3.UNPACK_B R5, R13 ;  /* 0x0000000dff05723e */ /* 0x000fe200020006ff */
[----:B------:R-:W-:Y:S04]  /*f350*/  STL [R1+0x6fc], R14 ;  /* 0x0006fc0e01007387 */ /* 0x000fe80000100800 */
[----:B------:R0:W-:Y:S04]  /*f360*/  STL [R1+0x6f0], R15 ;  /* 0x0006f00f01007387 */ /* 0x0001e80000100800 */
[----:B0-----:R-:W5:Y:S04]  /*f370*/  LDL.LU R15, [R1+0x330] ;  /* 0x00033000010f7983 */ /* 0x001f680000300800 */
[----:B------:R-:W5:Y:S04]  /*f380*/  LDL.LU R14, [R1+0x334] ;  /* 0x00033400010e7983 */ /* 0x000f680000300800 */
[----:B------:R-:W0:Y:S04]  /*f390*/  SHFL.BFLY PT, R21, R9, 0x1, 0x1f ;  /* 0x0c201f0009157f89 */ /* 0x000e2800000e0000 */
[----:B------:R-:W1:Y:S01]  /*f3a0*/  SHFL.BFLY PT, R20, R8, 0x1, 0x1f ;  /* 0x0c201f0008147f89 */ /* 0x000e6200000e0000 */
[----:B--2---:R-:W-:-:S03]  /*f3b0*/  FMUL R18, R2, R11 ;  /* 0x0000000b02127220 */ /* 0x004fc60000400000 */
[----:B------:R-:W2:Y:S01]  /*f3c0*/  LDL.LU R11, [R1+0x338] ;  /* 0x00033800010b7983 */ /* 0x000ea20000300800 */
[----:B------:R-:W-:-:S03]  /*f3d0*/  FMUL R19, R2, R10 ;  /* 0x0000000a02137220 */ /* 0x000fc60000400000 */
[----:B------:R-:W2:Y:S04]  /*f3e0*/  LDL.LU R10, [R1+0x33c] ;  /* 0x00033c00010a7983 */ /* 0x000ea80000300800 */
        /* <DEDUP_REMOVED lines=8> */
[----:B------:R-:W5:Y:S01]  /*f470*/  LDSM.16.M88.4 R16, [R0+UR7+0x23400] ;  /* 0x023400070010783b */ /* 0x000f620008000200 */
[----:B0-----:R-:W-:Y:S01]  /*f480*/  FADD R9, R9, R21 ;  /* 0x0000001509097221 */ /* 0x001fe20000000000 */
[----:B-1----:R-:W-:Y:S01]  /*f490*/  FADD R8, R8, R20 ;  /* 0x0000001408087221 */ /* 0x002fe20000000000 */
[C---:B---3--:R-:W-:Y:S01]  /*f4a0*/  FMUL R20, R3.reuse, R27 ;  /* 0x0000001b03147220 */ /* 0x048fe20000400000 */
[----:B------:R-:W-:Y:S01]  /*f4b0*/  FMUL R21, R3, R26 ;  /* 0x0000001a03157220 */ /* 0x000fe20000400000 */
[C---:B----4-:R-:W-:Y:S01]  /*f4c0*/  FMUL R22, R2.reuse, R22 ;  /* 0x0000001602167220 */ /* 0x050fe20000400000 */
[----:B-----5:R-:W-:Y:S01]  /*f4d0*/  FMUL R23, R2, R23 ;  /* 0x0000001702177220 */ /* 0x020fe20000400000 */
[----:B------:R-:W-:-:S02]  /*f4e0*/  F2FP.F16.E4M3.UNPACK_B R4, R16 ;  /* 0x00000010ff04723e */ /* 0x000fc400020006ff */
[----:B------:R-:W-:-:S07]  /*f4f0*/  F2FP.F16.E4M3.UNPACK_B R5, R17 ;  /* 0x00000011ff05723e */ /* 0x000fce00020006ff */
[----:B------:R-:W-:Y:S01]  /*f500*/  HMMA.16816.F32 R20, R44, R4, R20 ;  /* 0x000000042c14723c */ /* 0x000fe20000001814 */
[----:B------:R-:W-:Y:S02]  /*f510*/  F2FP.F16.E4M3.UNPACK_B R4, R16.H1 ;  /* 0x00000010ff04723e */ /* 0x000fe400030006ff */
[----:B------:R-:W-:Y:S01]  /*f520*/  F2FP.F16.E4M3.UNPACK_B R5, R17.H1 ;  /* 0x00000011ff05723e */ /* 0x000fe200030006ff */
[----:B------:R-:W-:Y:S04]  /*f530*/  STL [R1+0x6e0], R18 ;  /* 0x0006e01201007387 */ /* 0x000fe80000100800 */
[----:B------:R0:W-:-:S12]  /*f540*/  STL [R1+0x6dc], R19 ;  /* 0x0006dc1301007387 */ /* 0x0001d80000100800 */
[----:B0-----:R-:W-:Y:S01]  /*f550*/  HMMA.16816.F32 R16, R48, R4, R20 ;  /* 0x000000043010723c */ /* 0x001fe20000001814 */
[----:B------:R-:W0:Y:S01]  /*f560*/  LDSM.16.M88.4 R20, [R0+UR7+0x23600] ;  /* 0x023600070014783b */ /* 0x000e220008000200 */
[----:B------:R-:W-:Y:S01]  /*f570*/  FFMA R25, R3, R25, R9 ;  /* 0x0000001903197223 */ /* 0x000fe20000000009 */
[----:B------:R-:W-:-:S15]  /*f580*/  FFMA R24, R2, R24, R8 ;  /* 0x0000001802187223 */ /* 0x000fde0000000008 */
[----:B------:R-:W-:Y:S01]  /*f590*/  NOP ;  /* 0x0000000000007918 */ /* 0x000fe20000000000 */
[----:B------:R-:W-:Y:S04]  /*f5a0*/  STL.64 [R1+0x20], R16 ;  /* 0x0000201001007387 */ /* 0x000fe80000100a00 */
[----:B------:R-:W-:Y:S04]  /*f5b0*/  STL.64 [R1+0x28], R18 ;  /* 0x0000281201007387 */ /* 0x000fe80000100a00 */
[----:B------:R-:W3:Y:S04]  /*f5c0*/  LDL.LU R28, [R1+0x340] ;  /* 0x00034000011c7983 */ /* 0x000ee80000300800 */
[----:B------:R-:W4:Y:S04]  /*f5d0*/  LDL.LU R29, [R1+0x344] ;  /* 0x00034400011d7983 */ /* 0x000f280000300800 */
[----:B------:R-:W-:Y:S04]  /*f5e0*/  STL [R1+0x358], R25 ;  /* 0x0003581901007387 */ /* 0x000fe80000100800 */
[----:B------:R-:W5:Y:S04]  /*f5f0*/  LDL.LU R32, [R1+0x320] ;  /* 0x0003200001207983 */ /* 0x000f680000300800 */
[----:B------:R-:W-:Y:S04]  /*f600*/  STL [R1+0x360], R24 ;  /* 0x0003601801007387 */ /* 0x000fe80000100800 */
[----:B0-----:R-:W-:Y:S04]  /*f610*/  STL [R1+0x6e4], R22 ;  /* 0x0006e41601007387 */ /* 0x001fe80000100800 */
[----:B------:R0:W-:Y:S04]  /*f620*/  STL [R1+0x6d8], R23 ;  /* 0x0006d81701007387 */ /* 0x0001e80000100800 */
[----:B------:R-:W5:Y:S04]  /*f630*/  LDL.LU R33, [R1+0x324] ;  /* 0x0003240001217983 */ /* 0x000f680000300800 */
[----:B------:R-:W5:Y:S04]  /*f640*/  LDL.LU R40, [R1+0x310] ;  /* 0x0003100001287983 */ /* 0x000f680000300800 */
[----:B------:R-:W5:Y:S04]  /*f650*/  LDL.LU R41, [R1+0x314] ;  /* 0x0003140001297983 */ /* 0x000f680000300800 */
[----:B------:R-:W5:Y:S04]  /*f660*/  LDL.LU R35, [R1+0x2f0] ;  /* 0x0002f00001237983 */ /* 0x000f680000300800 */
[----:B------:R-:W5:Y:S04]  /*f670*/  LDL.LU R34, [R1+0x2f4] ;  /* 0x0002f40001227983 */ /* 0x000f680000300800 */
[----:B------:R-:W5:Y:S04]  /*f680*/  LDL.LU R30, [R1+0x348] ;  /* 0x00034800011e7983 */ /* 0x000f680000300800 */
[----:B------:R-:W5:Y:S04]  /*f690*/  LDL.LU R31, [R1+0x34c] ;  /* 0x00034c00011f7983 */ /* 0x000f680000300800 */
[----:B0-----:R-:W5:Y:S04]  /*f6a0*/  LDL.LU R23, [R1+0x328] ;  /* 0x0003280001177983 */ /* 0x001f680000300800 */
[----:B------:R-:W5:Y:S04]  /*f6b0*/  LDL.LU R22, [R1+0x32c] ;  /* 0x00032c0001167983 */ /* 0x000f680000300800 */
[----:B------:R-:W5:Y:S04]  /*f6c0*/  LDL.LU R19, [R1+0x318] ;  /* 0x0003180001137983 */ /* 0x000f680000300800 */
[----:B------:R-:W5:Y:S04]  /*f6d0*/  LDL.LU R17, [R1+0x31c] ;  /* 0x00031c0001117983 */ /* 0x000f680000300800 */
[----:B------:R-:W5:Y:S04]  /*f6e0*/  LDL.LU R9, [R1+0x2f8] ;  /* 0x0002f80001097983 */ /* 0x000f680000300800 */
[----:B------:R-:W5:Y:S04]  /*f6f0*/  LDL.LU R8, [R1+0x2fc] ;  /* 0x0002fc0001087983 */ /* 0x000f680000300800 */
[----:B------:R-:W5:Y:S04]  /*f700*/  LDL.LU R18, [R1+0x64] ;  /* 0x0000640001127983 */ /* 0x000f680000300800 */
[----:B------:R-:W5:Y:S01]  /*f710*/  LDL.LU R12, [R1+0x60] ;  /* 0x00006000010c7983 */ /* 0x000f620000300800 */
[C---:B------:R-:W-:Y:S01]  /*f720*/  FMUL R24, R3.reuse, R15 ;  /* 0x0000000f03187220 */ /* 0x040fe20000400000 */
[----:B------:R-:W-:Y:S01]  /*f730*/  FMUL R25, R3, R14 ;  /* 0x0000000e03197220 */ /* 0x000fe20000400000 */
[----:B------:R-:W-:Y:S01]  /*f740*/  F2FP.F16.E4M3.UNPACK_B R4, R20 ;  /* 0x00000014ff04723e */ /* 0x000fe200020006ff */
[----:B------:R-:W5:Y:S01]  /*f750*/  LDL.LU R16, [R1+0x1f0] ;  /* 0x0001f00001107983 */ /* 0x000f620000300800 */
[----:B------:R-:W-:-:S03]  /*f760*/  F2FP.F16.E4M3.UNPACK_B R5, R21 ;  /* 0x00000015ff05723e */ /* 0x000fc600020006ff */
[----:B------:R-:W5:Y:S01]  /*f770*/  LDL.LU R13, [R1+0xa0] ;  /* 0x0000a000010d7983 */ /* 0x000f620000300800 */
[C---:B--2---:R-:W-:Y:S01]  /*f780*/  FMUL R26, R2.reuse, R11 ;  /* 0x0000000b021a7220 */ /* 0x044fe20000400000 */
[----:B------:R-:W-:-:S07]  /*f790*/  FMUL R27, R2, R10 ;  /* 0x0000000a021b7220 */ /* 0x000fce0000400000 */
[----:B------:R-:W-:Y:S01]  /*f7a0*/  HMMA.16816.F32 R24, R44, R4, R24 ;  /* 0x000000042c18723c */ /* 0x000fe20000001818 */
[----:B------:R-:W-:Y:S02]  /*f7b0*/  F2FP.F16.E4M3.UNPACK_B R4, R20.H1 ;  /* 0x00000014ff04723e */ /* 0x000fe400030006ff */
[----:B------:R-:W-:-:S15]  /*f7c0*/  F2FP.F16.E4M3.UNPACK_B R5, R21.H1 ;  /* 0x00000015ff05723e */ /* 0x000fde00030006ff */
[----:B------:R-:W-:Y:S02]  /*f7d0*/  NOP ;  /* 0x0000000000007918 */ /* 0x000fe40000000000 */
[----:B------:R-:W-:Y:S01]  /*f7e0*/  HMMA.16816.F32 R52, R48, R4, R24 ;  /* 0x000000043034723c */ /* 0x000fe20000001818 */
[----:B------:R-:W0:-:S15]  /*f7f0*/  LDSM.16.M88.4 R24, [R0+UR7+0x23800] ;  /* 0x023800070018783b */ /* 0x000e1e0008000200 */
[----:B------:R-:W-:-:S03]  /*f800*/  NOP ;  /* 0x0000000000007918 */ /* 0x000fc60000000000 */
[----:B------:R-:W-:Y:S02]  /*f810*/  IMAD.MOV.U32 R14, RZ, RZ, R52 ;  /* 0x000000ffff0e7224 */ /* 0x000fe400078e0034 */
[----:B------:R-:W-:Y:S02]  /*f820*/  IMAD.MOV.U32 R10, RZ, RZ, R53 ;  /* 0x000000ffff0a7224 */ /* 0x000fe400078e0035 */
[----:B------:R-:W-:Y:S02]  /*f830*/  IMAD.MOV.U32 R11, RZ, RZ, R54 ;  /* 0x000000ffff0b7224 */ /* 0x000fe400078e0036 */
[----:B------:R-:W-:Y:S02]  /*f840*/  IMAD.MOV.U32 R15, RZ, RZ, R55 ;  /* 0x000000ffff0f7224 */ /* 0x000fe400078e0037 */
[C---:B---3--:R-:W-:Y:S01]  /*f850*/  FMUL R28, R3.reuse, R28 ;  /* 0x0000001c031c7220 */ /* 0x048fe20000400000 */
[C---:B----4-:R-:W-:Y:S01]  /*f860*/  FMUL R29, R3.reuse, R29 ;  /* 0x0000001d031d7220 */ /* 0x050fe20000400000 */
[C---:B-----5:R-:W-:Y:S01]  /*f870*/  FMUL R32, R3.reuse, R32 ;  /* 0x0000002003207220 */ /* 0x060fe20000400000 */
[C---:B------:R-:W-:Y:S01]  /*f880*/  FMUL R33, R3.reuse, R33 ;  /* 0x0000002103217220 */ /* 0x040fe20000400000 */
[C---:B------:R-:W-:Y:S01]  /*f890*/  FMUL R40, R3.reuse, R40 ;  /* 0x0000002803287220 */ /* 0x040fe20000400000 */
[C---:B------:R-:W-:Y:S01]  /*f8a0*/  FMUL R41, R3.reuse, R41 ;  /* 0x0000002903297220 */ /* 0x040fe20000400000 */
[C---:B------:R-:W-:Y:S01]  /*f8b0*/  FMUL R52, R3.reuse, R35 ;  /* 0x0000002303347220 */ /* 0x040fe20000400000 */
[----:B------:R-:W-:Y:S01]  /*f8c0*/  FMUL R53, R3, R34 ;  /* 0x0000002203357220 */ /* 0x000fe20000400000 */
[----:B0-----:R-:W-:Y:S01]  /*f8d0*/  F2FP.F16.E4M3.UNPACK_B R3, R25 ;  /* 0x00000019ff03723e */ /* 0x001fe200020006ff */
[C---:B------:R-:W-:Y:S01]  /*f8e0*/  FMUL R30, R2.reuse, R30 ;  /* 0x0000001e021e7220 */ /* 0x040fe20000400000 */
[C---:B------:R-:W-:Y:S01]  /*f8f0*/  FMUL R31, R2.reuse, R31 ;  /* 0x0000001f021f7220 */ /* 0x040fe20000400000 */
[C---:B------:R-:W-:Y:S01]  /*f900*/  FMUL R34, R2.reuse, R23 ;  /* 0x0000001702227220 */ /* 0x040fe20000400000 */
[C---:B------:R-:W-:Y:S01]  /*f910*/  FMUL R35, R2.reuse, R22 ;  /* 0x0000001602237220 */ /* 0x040fe20000400000 */
[C---:B------:R-:W-:Y:S01]  /*f920*/  FMUL R42, R2.reuse, R19 ;  /* 0x00000013022a7220 */ /* 0x040fe20000400000 */
[C---:B------:R-:W-:Y:S01]  /*f930*/  FMUL R43, R2.reuse, R17 ;  /* 0x00000011022b7220 */ /* 0x040fe20000400000 */
[C---:B------:R-:W-:Y:S01]  /*f940*/  FMUL R54, R2.reuse, R9 ;  /* 0x0000000902367220 */ /* 0x040fe20000400000 */
[----:B------:R-:W-:Y:S01]  /*f950*/  FMUL R55, R2, R8 ;  /* 0x0000000802377220 */ /* 0x000fe20000400000 */
[----:B------:R-:W-:-:S07]  /*f960*/  F2FP.F16.E4M3.UNPACK_B R2, R24 ;  /* 0x00000018ff02723e */ /* 0x000fce00020006ff */
[----:B------:R-:W-:Y:S01]  /*f970*/  HMMA.16816.F32 R28, R44, R2, R28 ;  /* 0x000000022c1c723c */ /* 0x000fe2000000181c */
[----:B------:R-:W-:Y:S02]  /*f980*/  F2FP.F16.E4M3.UNPACK_B R2, R24.H1 ;  /* 0x00000018ff02723e */ /* 0x000fe400030006ff */
[----:B------:R-:W-:-:S15]  /*f990*/  F2FP.F16.E4M3.UNPACK_B R3, R25.H1 ;  /* 0x00000019ff03723e */ /* 0x000fde00030006ff */
[----:B------:R-:W-:Y:S02]  /*f9a0*/  NOP ;  /* 0x0000000000007918 */ /* 0x000fe40000000000 */
[----:B------:R-:W-:Y:S01]  /*f9b0*/  HMMA.16816.F32 R20, R48, R2, R28 ;  /* 0x000000023014723c */ /* 0x000fe2000000181c */
[----:B------:R-:W0:Y:S02]  /*f9c0*/  LDSM.16.M88.4 R28, [R0+UR7+0x23a00] ;  /* 0x023a0007001c783b */ /* 0x000e240008000200 */
[----:B0-----:R-:W-:Y:S02]  /*f9d0*/  F2FP.F16.E4M3.UNPACK_B R2, R28 ;  /* 0x0000001cff02723e */ /* 0x001fe400020006ff */
[----:B------:R-:W-:-:S07]  /*f9e0*/  F2FP.F16.E4M3.UNPACK_B R3, R29 ;  /* 0x0000001dff03723e */ /* 0x000fce00020006ff */
[----:B------:R-:W-:Y:S01]  /*f9f0*/  HMMA.16816.F32 R32, R44, R2, R32 ;  /* 0x000000022c20723c */ /* 0x000fe20000001820 */
[----:B------:R-:W-:Y:S02]  /*fa00*/  F2FP.F16.E4M3.UNPACK_B R2, R28.H1 ;  /* 0x0000001cff02723e */ /* 0x000fe400030006ff */
[----:B------:R-:W-:-:S15]  /*fa10*/  F2FP.F16.E4M3.UNPACK_B R3, R29.H1 ;  /* 0x0000001dff03723e */ /* 0x000fde00030006ff */
[----:B------:R-:W-:Y:S02]  /*fa20*/  NOP ;  /* 0x0000000000007918 */ /* 0x000fe40000000000 */
[----:B------:R-:W-:Y:S01]  /*fa30*/  HMMA.16816.F32 R32, R48, R2, R32 ;  /* 0x000000023020723c */ /* 0x000fe20000001820 */
[----:B------:R-:W-:Y:S01]  /*fa40*/  STL.64 [R1], R20 ;  /* 0x0000001401007387 */ /* 0x000fe20000100a00 */
[----:B------:R-:W-:-:S03]  /*fa50*/  F2FP.SATFINITE.E4M3.F32.PACK_AB_MERGE_C R5, R12, R18, RZ ;  /* 0x000000120c05723e */ /* 0x000fc600048070ff */
[----:B------:R0:W-:-:S14]  /*fa60*/  STL.64 [R1+0x8], R22 ;  /* 0x0000081601007387 */ /* 0x0001dc0000100a00 */
[----:B0-----:R-:W-:Y:S02]  /*fa70*/  IMAD.MOV.U32 R22, RZ, RZ, R32 ;  /* 0x000000ffff167224 */ /* 0x001fe400078e0020 */
[----:B------:R-:W-:Y:S02]  /*fa80*/  IMAD.MOV.U32 R18, RZ, RZ, R33 ;  /* 0x000000ffff127224 */ /* 0x000fe400078e0021 */
[----:B------:R-:W-:Y:S02]  /*fa90*/  IMAD.MOV.U32 R19, RZ, RZ, R34 ;  /* 0x000000ffff137224 */ /* 0x000fe400078e0022 */
[----:B------:R-:W-:Y:S02]  /*faa0*/  IMAD.MOV.U32 R23, RZ, RZ, R35 ;  /* 0x000000ffff177224 */ /* 0x000fe400078e0023 */
[----:B------:R-:W0:Y:S01]  /*fab0*/  LDSM.16.M88.4 R32, [R0+UR7+0x23c00] ;  /* 0x023c00070020783b */ /* 0x000e220008000200 */
[----:B------:R-:W-:-:S03]  /*fac0*/  F2FP.SATFINITE.E4M3.F32.PACK_AB_MERGE_C R21, R6, R7, RZ ;  /* 0x000000070615723e */ /* 0x000fc600048070ff */
[----:B------:R-:W-:Y:S01]  /*fad0*/  STL.64 [R1+0x6d0], R30 ;  /* 0x0006d01e01007387 */ /* 0x000fe20000100a00 */
[----:B------:R-:W-:-:S03]  /*fae0*/  F2FP.SATFINITE.E4M3.F32.PACK_AB_MERGE_C R8, R39, R38, RZ ;  /* 0x000000262708723e */ /* 0x000fc600048070ff */
[----:B------:R-:W2:Y:S04]  /*faf0*/  LDL.LU R7, [R1+0x764] ;  /* 0x0007640001077983 */ /* 0x000ea80000300800 */
[----:B------:R-:W2:Y:S04]  /*fb00*/  LDL.LU R6, [R1+0x760] ;  /* 0x0007600001067983 */ /* 0x000ea80000300800 */
[----:B0-----:R-:W-:Y:S04]  /*fb10*/  STL [R1+0x6ac], R34 ;  /* 0x0006ac2201007387 */ /* 0x001fe80000100800 */
[----:B------:R-:W-:Y:S04]  /*fb20*/  STL [R1+0x6a8], R35 ;  /* 0x0006a82301007387 */ /* 0x000fe80000100800 */
[----:B------:R-:W3:Y:S04]  /*fb30*/  LDL.LU R38, [R1+0x75c] ;  /* 0x00075c0001267983 */ /* 0x000ee80000300800 */
[----:B------:R-:W4:Y:S01]  /*fb40*/  LDL.LU R39, [R1+0x758] ;  /* 0x0007580001277983 */ /* 0x000f220000300800 */
[----:B------:R-:W-:-:S02]  /*fb50*/  F2FP.F16.E4M3.UNPACK_B R2, R32 ;  /* 0x00000020ff02723e */ /* 0x000fc400020006ff */
[----:B------:R-:W-:Y:S02]  /*fb60*/  F2FP.F16.E4M3.UNPACK_B R3, R33 ;  /* 0x00000021ff03723e */ /* 0x000fe400020006ff */
[----:B------:R-:W-:Y:S02]  /*fb70*/  F2FP.SATFINITE.E4M3.F32.PACK_AB_MERGE_C R4, R13, R16, RZ ;  /* 0x000000100d04723e */ /* 0x000fe400048070ff */
[----:B------:R-:W-:Y:S02]  /*fb80*/  F2FP.SATFINITE.E4M3.F32.PACK_AB_MERGE_C R12, R36, R37, RZ ;  /* 0x00000025240c723e */ /* 0x000fe400048070ff */
[----:B------:R-:W-:Y:S01]  /*fb90*/  F2FP.SATFINITE.E4M3.F32.PACK_AB_MERGE_C R9, R59, R61, RZ ;  /* 0x0000003d3b09723e */ /* 0x000fe200048070ff */
[----:B------:R-:W-:Y:S01]  /*fba0*/  HMMA.16816.F32 R40, R44, R2, R40 ;  /* 0x000000022c28723c */ /* 0x000fe20000001828 */
[----:B------:R-:W-:Y:S01]  /*fbb0*/  F2FP.F16.E4M3.UNPACK_B R5, R5 ;  /* 0x00000005ff05723e */ /* 0x000fe200020006ff */
[----:B------:R-:W5:Y:S01]  /*fbc0*/  LDL.LU R37, [R1+0x354] ;  /* 0x0003540001257983 */ /* 0x000f620000300800 */
[----:B------:R-:W-:-:S02]  /*fbd0*/  F2FP.F16.E4M3.UNPACK_B R3, R4 ;  /* 0x00000004ff03723e */ /* 0x000fc400020006ff */
[----:B------:R-:W-:Y:S01]  /*fbe0*/  F2FP.F16.E4M3.UNPACK_B R4, R12 ;  /* 0x0000000cff04723e */ /* 0x000fe200020006ff */
[----:B------:R-:W2:Y:S01]  /*fbf0*/  LDL R25, [R1+0x350] ;  /* 0x0003500001197983 */ /* 0x000ea20000100800 */
[----:B------:R-:W-:Y:S02]  /*fc00*/  F2FP.F16.E4M3.UNPACK_B R2, R9 ;  /* 0x00000009ff02723e */ /* 0x000fe400020006ff */
[----:B------:R-:W-:Y:S02]  /*fc10*/  F2FP.SATFINITE.E4M3.F32.PACK_AB_MERGE_C R24, R56, R58, RZ ;  /* 0x0000003a3818723e */ /* 0x000fe400048070ff */
[----:B------:R-:W-:Y:S02]  /*fc20*/  F2FP.SATFINITE.E4M3.F32.PACK_AB_MERGE_C R20, R57, R60, RZ ;  /* 0x0000003c3914723e */ /* 0x000fe400048070ff */
[----:B------:R-:W-:Y:S02]  /*fc30*/  SEL R17, R5, R3, !P2 ;  /* 0x0000000305117207 */ /* 0x000fe40005000000 */
[----:B------:R-:W-:-:S02]  /*fc40*/  SEL R16, R3, R5, !P2 ;  /* 0x0000000503107207 */ /* 0x000fc40005000000 */
[----:B------:R-:W-:Y:S02]  /*fc50*/  SEL R13, R4, R2, !P2 ;  /* 0x00000002040d7207 */ /* 0x000fe40005000000 */
[----:B------:R-:W-:Y:S02]  /*fc60*/  SEL R12, R2, R4, !P2 ;  /* 0x00000004020c7207 */ /* 0x000fe40005000000 */
[----:B------:R-:W-:Y:S02]  /*fc70*/  F2FP.F16.E4M3.UNPACK_B R5, R21 ;  /* 0x00000015ff05723e */ /* 0x000fe400020006ff */
[----:B------:R-:W-:Y:S02]  /*fc80*/  F2FP.F16.E4M3.UNPACK_B R3, R8 ;  /* 0x00000008ff03723e */ /* 0x000fe400020006ff */
[----:B------:R-:W-:Y:S02]  /*fc90*/  F2FP.F16.E4M3.UNPACK_B R4, R24 ;  /* 0x00000018ff04723e */ /* 0x000fe400020006ff */
[----:B------:R-:W-:-:S02]  /*fca0*/  F2FP.F16.E4M3.UNPACK_B R2, R20 ;  /* 0x00000014ff02723e */ /* 0x000fc400020006ff */
[----:B------:R-:W-:Y:S02]  /*fcb0*/  SEL R9, R5, R3, !P2 ;  /* 0x0000000305097207 */ /* 0x000fe40005000000 */
[----:B------:R-:W-:Y:S02]  /*fcc0*/  SEL R8, R3, R5, !P2 ;  /* 0x0000000503087207 */ /* 0x000fe40005000000 */
[----:B------:R-:W-:Y:S02]  /*fcd0*/  SEL R5, R4, R2, !P2 ;  /* 0x0000000204057207 */ /* 0x000fe40005000000 */
[----:B------:R-:W-:Y:S02]  /*fce0*/  SEL R4, R2, R4, !P2 ;  /* 0x0000000402047207 */ /* 0x000fe40005000000 */
[----:B------:R-:W-:Y:S02]  /*fcf0*/  F2FP.F16.E4M3.UNPACK_B R2, R32.H1 ;  /* 0x00000020ff02723e */ /* 0x000fe400030006ff */
[----:B------:R-:W-:-:S07]  /*fd00*/  F2FP.F16.E4M3.UNPACK_B R3, R33.H1 ;  /* 0x00000021ff03723e */ /* 0x000fce00030006ff */
[----:B------:R-:W-:Y:S01]  /*fd10*/  HMMA.16816.F32 R56, R48, R2, R40 ;  /* 0x000000023038723c */ /* 0x000fe20000001828 */
[----:B------:R-:W0:Y:S04]  /*fd20*/  LDSM.16.M88.4 R40, [R0+UR7+0x23e00] ;  /* 0x023e00070028783b */ /* 0x000e280008000200 */
[----:B------:R1:W-:-:S14]  /*fd30*/  STL.64 [R1+0x6e8], R22 ;  /* 0x0006e81601007387 */ /* 0x0003dc0000100a00 */
[----:B------:R-:W-:Y:S04]  /*fd40*/  STL [R1+0x688], R56 ;  /* 0x0006883801007387 */ /* 0x000fe80000100800 */
[----:B------:R-:W-:Y:S04]  /*fd50*/  STL [R1+0x684], R57 ;  /* 0x0006843901007387 */ /* 0x000fe80000100800 */
[----:B------:R-:W-:Y:S04]  /*fd60*/  STL [R1+0x680], R58 ;  /* 0x0006803a01007387 */ /* 0x000fe80000100800 */
[----:B------:R-:W-:Y:S04]  /*fd70*/  STL [R1+0x67c], R59 ;  /* 0x00067c3b01007387 */ /* 0x000fe80000100800 */
[----:B0-----:R-:W-:Y:S04]  /*fd80*/  STL [R1+0x68c], R42 ;  /* 0x00068c2a01007387 */ /* 0x001fe80000100800 */
[----:B------:R-:W-:Y:S04]  /*fd90*/  STL [R1+0x678], R43 ;  /* 0x0006782b01007387 */ /* 0x000fe80000100800 */
[----:B------:R-:W2:Y:S04]  /*fda0*/  LDL.LU R28, [R1+0x90] ;  /* 0x00009000011c7983 */ /* 0x000ea80000300800 */
[----:B------:R-:W2:Y:S01]  /*fdb0*/  LDL.LU R29, [R1+0x94] ;  /* 0x00009400011d7983 */ /* 0x000ea20000300800 */
[----:B---3--:R-:W-:-:S02]  /*fdc0*/  IMAD.MOV.U32 R31, RZ, RZ, R38 ;  /* 0x000000ffff1f7224 */ /* 0x008fc400078e0026 */
[----:B----4-:R-:W-:Y:S02]  /*fdd0*/  IMAD.MOV.U32 R30, RZ, RZ, R39 ;  /* 0x000000ffff1e7224 */ /* 0x010fe400078e0027 */
[----:B------:R-:W1:Y:S04]  /*fde0*/  LDL.LU R39, [R1+0x754] ;  /* 0x0007540001277983 */ /* 0x000e680000300800 */
[----:B------:R-:W3:Y:S04]  /*fdf0*/  LDL.LU R38, [R1+0x750] ;  /* 0x0007500001267983 */ /* 0x000ee80000300800 */
[----:B------:R-:W4:Y:S04]  /*fe00*/  LDL.LU R32, [R1+0x50] ;  /* 0x0000500001207983 */ /* 0x000f280000300800 */
[----:B------:R-:W4:Y:S04]  /*fe10*/  LDL.LU R33, [R1+0x54] ;  /* 0x0000540001217983 */ /* 0x000f280000300800 */
[----:B------:R-:W4:Y:S04]  /*fe20*/  LDL.LU R34, [R1+0x58] ;  /* 0x0000580001227983 */ /* 0x000f280000300800 */
[----:B------:R-:W4:Y:S04]  /*fe30*/  LDL.LU R35, [R1+0x5c] ;  /* 0x00005c0001237983 */ /* 0x000f280000300800 */
[----:B------:R-:W4:Y:S04]  /*fe40*/  LDL R61, [R1+0x290] ;  /* 0x00029000013d7983 */ /* 0x000f280000100800 */
[----:B------:R-:W4:Y:S04]  /*fe50*/  LDL R36, [R1+0x294] ;  /* 0x0002940001247983 */ /* 0x000f280000100800 */
[----:B------:R-:W4:Y:S04]  /*fe60*/  LDL.LU R20, [R1+0x80] ;  /* 0x0000800001147983 */ /* 0x000f280000300800 */
[----:B------:R-:W4:Y:S04]  /*fe70*/  LDL.LU R21, [R1+0x84] ;  /* 0x0000840001157983 */ /* 0x000f280000300800 */
[----:B-----5:R-:W-:Y:S04]  /*fe80*/  SHFL.IDX PT, R16, R16, R37, 0x1f ;  /* 0x00001f2510107589 */ /* 0x020fe800000e0000 */
[----:B------:R-:W-:Y:S04]  /*fe90*/  SHFL.IDX PT, R12, R12, R37, 0x1f ;  /* 0x00001f250c0c7589 */ /* 0x000fe800000e0000 */
[----:B------:R-:W-:Y:S04]  /*fea0*/  SHFL.IDX PT, R8, R8, R37, 0x1f ;  /* 0x00001f2508087589 */ /* 0x000fe800000e0000 */
[----:B------:R0:W-:Y:S04]  /*feb0*/  SHFL.IDX PT, R4, R4, R37, 0x1f ;  /* 0x00001f2504047589 */ /* 0x0001e800000e0000 */
[----:B--2---:R-:W2:Y:S04]  /*fec0*/  SHFL.IDX PT, R17, R17, R25, 0x1f ;  /* 0x00001f1911117589 */ /* 0x004ea800000e0000 */
[----:B------:R-:W5:Y:S04]  /*fed0*/  SHFL.IDX PT, R13, R13, R25, 0x1f ;  /* 0x00001f190d0d7589 */ /* 0x000f6800000e0000 */
[----:B------:R-:W0:Y:S04]  /*fee0*/  SHFL.IDX PT, R9, R9, R25, 0x1f ;  /* 0x00001f1909097589 */ /* 0x000e2800000e0000 */
[----:B------:R0:W0:Y:S01]  /*fef0*/  SHFL.IDX PT, R5, R5, R25, 0x1f ;  /* 0x00001f1905057589 */ /* 0x00002200000e0000 */
[----:B-1----:R-:W-:-:S02]  /*ff00*/  IMAD.MOV.U32 R23, RZ, RZ, R39 ;  /* 0x000000ffff177224 */ /* 0x002fc400078e0027 */
[----:B---3--:R-:W-:Y:S02]  /*ff10*/  IMAD.MOV.U32 R22, RZ, RZ, R38 ;  /* 0x000000ffff167224 */ /* 0x008fe400078e0026 */
[----:B------:R-:W3:Y:S04]  /*ff20*/  LDL.LU R38, [R1+0x74c] ;  /* 0x00074c0001267983 */ /* 0x000ee80000300800 */
[----:B------:R-:W4:Y:S04]  /*ff30*/  LDL.LU R39, [R1+0x748] ;  /* 0x0007480001277983 */ /* 0x000f280000300800 */
[----:B0-----:R-:W4:Y:S04]  /*ff40*/  LDL R37, [R1+0x298] ;  /* 0x0002980001257983 */ /* 0x001f280000100800 */
[----:B------:R-:W4:Y:S01]  /*ff50*/  LDL R25, [R1+0x29c] ;  /* 0x00029c0001197983 */ /* 0x000f220000100800 */
[----:B------:R-:W-:-:S02]  /*ff60*/  F2FP.F16.E4M3.UNPACK_B R2, R40 ;  /* 0x00000028ff02723e */ /* 0x000fc400020006ff */
[----:B------:R-:W-:-:S07]  /*ff70*/  F2FP.F16.E4M3.UNPACK_B R3, R41 ;  /* 0x00000029ff03723e */ /* 0x000fce00020006ff */
[----:B------:R-:W-:Y:S01]  /*ff80*/  HMMA.16816.F32 R44, R44, R2, R52 ;  /* 0x000000022c2c723c */ /* 0x000fe20000001834 */
[----:B------:R-:W-:Y:S02]  /*ff90*/  F2FP.F16.E4M3.UNPACK_B R2, R40.H1 ;  /* 0x00000028ff02723e */ /* 0x000fe400030006ff */
[----:B------:R-:W-:-:S15]  /*ffa0*/  F2FP.F16.E4M3.UNPACK_B R3, R41.H1 ;  /* 0x00000029ff03723e */ /* 0x000fde00030006ff */
[----:B------:R-:W-:Y:S02]  /*ffb0*/  NOP ;  /* 0x0000000000007918 */ /* 0x000fe40000000000 */
[----:B------:R-:W-:Y:S01]  /*ffc0*/  HMMA.16816.F32 R44, R48, R2, R44 ;  /* 0x00000002302c723c */ /* 0x000fe2000000182c */
[----:B--2---:R-:W-:Y:S02]  /*ffd0*/  SEL R48, R17, R16, !P1 ;  /* 0x0000001011307207 */ /* 0x004fe40004800000 */
[----:B-----5:R-:W-:Y:S02]  /*ffe0*/  SEL R49, R13, R12, !P1 ;  /* 0x0000000c0d317207 */ /* 0x020fe40004800000 */
[----:B------:R-:W-:Y:S02]  /*fff0*/  SEL R50, R9, R8, !P1 ;  /* 0x0000000809327207 */ /* 0x000fe40004800000 */
[----:B------:R-:W-:-:S12]  /*10000*/  SEL R51, R5, R4, !P1 ;  /* 0x0000000405337207 */ /* 0x000fd80004800000 */
[----:B------:R-:W-:Y:S04]  /*10010*/  STL [R1+0x69c], R44 ;  /* 0x00069c2c01007387 */ /* 0x000fe80000100800 */
[----:B------:R-:W-:Y:S04]  /*10020*/  STL [R1+0x698], R45 ;  /* 0x0006982d01007387 */ /* 0x000fe80000100800 */
[----:B------:R-:W-:Y:S04]  /*10030*/  STL [R1+0x694], R46 ;  /* 0x0006942e01007387 */ /* 0x000fe80000100800 */
[----:B------:R-:W-:Y:S01]  /*10040*/  STL [R1+0x690], R47 ;  /* 0x0006902f01007387 */ /* 0x000fe20000100800 */
[----:B---3--:R-:W-:-:S02]  /*10050*/  F2FP.F16.E4M3.UNPACK_B R2, R38 ;  /* 0x00000026ff02723e */ /* 0x008fc400020006ff */
[----:B----4-:R-:W-:-:S07]  /*10060*/  F2FP.F16.E4M3.UNPACK_B R3, R39 ;  /* 0x00000027ff03723e */ /* 0x010fce00020006ff */
[----:B------:R-:W-:Y:S01]  /*10070*/  HMMA.16816.F32 R32, R48, R2, R32 ;  /* 0x000000023020723c */ /* 0x000fe20000001820 */
[----:B------:R-:W-:Y:S04]  /*10080*/  STL [R1+0x658], R38 ;  /* 0x0006582601007387 */ /* 0x000fe80000100800 */
        /* <DEDUP_REMOVED lines=9> */
[----:B------:R0:W-:Y:S04]  /*10120*/  STL.64 [R1+0x50], R32 ;  /* 0x0000502001007387 */ /* 0x0001e80000100a00 */
[----:B------:R1:W-:Y:S04]  /*10130*/  STL.64 [R1+0x58], R34 ;  /* 0x0000582201007387 */ /* 0x0003e80000100a00 */
[----:B------:R-:W2:Y:S04]  /*10140*/  LDL R0, [R1+0x288] ;  /* 0x0002880001007983 */ /* 0x000ea80000100800 */
[----:B------:R-:W3:Y:S04]  /*10150*/  LDL R56, [R1+0x28c] ;  /* 0x00028c0001387983 */ /* 0x000ee80000100800 */
[----:B------:R-:W4:Y:S04]  /*10160*/  LDL.LU R52, [R1+0x1e0] ;  /* 0x0001e00001347983 */ /* 0x000f280000300800 */
[----:B------:R-:W4:Y:S04]  /*10170*/  LDL.LU R53, [R1+0x1e4] ;  /* 0x0001e40001357983 */ /* 0x000f280000300800 */
[----:B------:R-:W4:Y:S04]  /*10180*/  LDL.LU R54, [R1+0x1e8] ;  /* 0x0001e80001367983 */ /* 0x000f280000300800 */
[----:B------:R-:W4:Y:S01]  /*10190*/  LDL.LU R55, [R1+0x1ec] ;  /* 0x0001ec0001377983 */ /* 0x000f220000300800 */
[----:B------:R-:W-:-:S02]  /*101a0*/  F2FP.F16.E4M3.UNPACK_B R2, R61 ;  /* 0x0000003dff02723e */ /* 0x000fc400020006ff */
[----:B------:R-:W-:Y:S01]  /*101b0*/  F2FP.F16.E4M3.UNPACK_B R3, R36 ;  /* 0x00000024ff03723e */ /* 0x000fe200020006ff */
[----:B0-----:R-:W5:Y:S04]  /*101c0*/  LDL.LU R32, [R1+0x1d0] ;  /* 0x0001d00001207983 */ /* 0x001f680000300800 */
[----:B------:R-:W5:Y:S02]  /*101d0*/  LDL.LU R33, [R1+0x1d4] ;  /* 0x0001d40001217983 */ /* 0x000f640000300800 */
[----:B------:R-:W-:Y:S02]  /*101e0*/  HMMA.16816.F32 R20, R48, R2, R20 ;  /* 0x000000023014723c */ /* 0x000fe40000001814 */
[----:B-1----:R-:W5:Y:S04]  /*101f0*/  LDL.LU R34, [R1+0x1d8] ;  /* 0x0001d80001227983 */ /* 0x002f680000300800 */
[----:B------:R-:W5:Y:S04]  /*10200*/  LDL.LU R35, [R1+0x1dc] ;  /* 0x0001dc0001237983 */ /* 0x000f680000300800 */
[----:B------:R-:W5:Y:S04]  /*10210*/  LDL R24, [R1+0xa8] ;  /* 0x0000a80001187983 */ /* 0x000f680000100800 */
[----:B------:R-:W5:Y:S01]  /*10220*/  LDL R60, [R1+0xac] ;  /* 0x0000ac00013c7983 */ /* 0x000f620000100800 */
[----:B------:R-:W-:-:S04]  /*10230*/  F2FP.F16.E4M3.UNPACK_B R2, R37 ;  /* 0x00000025ff02723e */ /* 0x000fc800020006ff */
[----:B------:R-:W-:Y:S02]  /*10240*/  IMAD.MOV.U32 R57, RZ, RZ, R20 ;  /* 0x000000ffff397224 */ /* 0x000fe400078e0014 */
[----:B------:R-:W-:Y:S01]  /*10250*/  IMAD.MOV.U32 R58, RZ, RZ, R21 ;  /* 0x000000ffff3a7224 */ /* 0x000fe200078e0015 */
[----:B------:R-:W5:Y:S01]  /*10260*/  LDL.LU R20, [R1+0x2a0] ;  /* 0x0002a00001147983 */ /* 0x000f620000300800 */
[----:B------:R-:W-:Y:S01]  /*10270*/  IMAD.MOV.U32 R59, RZ, RZ, R22 ;  /* 0x000000ffff3b7224 */ /* 0x000fe200078e0016 */
[----:B------:R-:W-:Y:S01]  /*10280*/  F2FP.F16.E4M3.UNPACK_B R3, R25 ;  /* 0x00000019ff03723e */ /* 0x000fe200020006ff */
[----:B------:R-:W-:Y:S01]  /*10290*/  IMAD.MOV.U32 R43, RZ, RZ, R23 ;  /* 0x000000ffff2b7224 */ /* 0x000fe200078e0017 */
[----:B------:R-:W5:Y:S04]  /*102a0*/  LDL.LU R21, [R1+0x2a4] ;  /* 0x0002a40001157983 */ /* 0x000f680000300800 */
[----:B------:R-:W5:Y:S04]  /*102b0*/  LDL.LU R22, [R1+0x2a8] ;  /* 0x0002a80001167983 */ /* 0x000f680000300800 */
[----:B------:R-:W5:Y:S04]  /*102c0*/  LDL.LU R23, [R1+0x2ac] ;  /* 0x0002ac0001177983 */ /* 0x000f680000300800 */
[----:B------:R-:W5:Y:S04]  /*102d0*/  LDL R61, [R1+0x78] ;  /* 0x00007800013d7983 */ /* 0x000f680000100800 */
[----:B------:R-:W5:Y:S01]  /*102e0*/  LDL R36, [R1+0x7c] ;  /* 0x00007c0001247983 */ /* 0x000f620000100800 */
[----:B------:R-:W-:Y:S03]  /*102f0*/  HMMA.16816.F32 R28, R48, R2, R28 ;  /* 0x00000002301c723c */ /* 0x000fe6000000181c */
[----:B------:R-:W-:Y:S04]  /*10300*/  STL [R1+0x6b4], R58 ;  /* 0x0006b43a01007387 */ /* 0x000fe80000100800 */
[----:B------:R-:W-:Y:S04]  /*10310*/  STL [R1+0x6b0], R57 ;  /* 0x0006b03901007387 */ /* 0x000fe80000100800 */
[----:B------:R-:W5:Y:S04]  /*10320*/  LDL R37, [R1+0x280] ;  /* 0x0002800001257983 */ /* 0x000f680000100800 */
[----:B------:R-:W5:Y:S04]  /*10330*/  LDL R25, [R1+0x284] ;  /* 0x0002840001197983 */ /* 0x000f680000100800 */
[----:B------:R0:W-:Y:S04]  /*10340*/  STL.64 [R1+0x90], R28 ;  /* 0x0000901c01007387 */ /* 0x0001e80000100a00 */
[----:B------:R1:W-:Y:S04]  /*10350*/  STL.64 [R1+0x98], R30 ;  /* 0x0000981e01007387 */ /* 0x0003e80000100a00 */
[----:B0-----:R-:W5:Y:S04]  /*10360*/  LDL.LU R28, [R1+0x1c0] ;  /* 0x0001c000011c7983 */ /* 0x001f680000300800 */
[----:B------:R-:W5:Y:S04]  /*10370*/  LDL.LU R29, [R1+0x1c4] ;  /* 0x0001c400011d7983 */ /* 0x000f680000300800 */
[----:B-1----:R-:W5:Y:S04]  /*10380*/  LDL.LU R30, [R1+0x1c8] ;  /* 0x0001c800011e7983 */ /* 0x002f680000300800 */
[----:B------:R-:W5:Y:S04]  /*10390*/  LDL.LU R31, [R1+0x1cc] ;  /* 0x0001cc00011f7983 */ /* 0x000f680000300800 */
[----:B------:R-:W-:Y:S01]  /*103a0*/  STL.64 [R1+0x708], R10 ;  /* 0x0007080a01007387 */ /* 0x000fe20000100a00 */
[----:B--2---:R-:W-:-:S02]  /*103b0*/  F2FP.F16.E4M3.UNPACK_B R2, R0 ;  /* 0x00000000ff02723e */ /* 0x004fc400020006ff */
[----:B---3--:R-:W-:-:S07]  /*103c0*/  F2FP.F16.E4M3.UNPACK_B R3, R56 ;  /* 0x00000038ff03723e */ /* 0x008fce00020006ff */
[----:B----4-:R-:W-:-:S15]  /*103d0*/  HMMA.16816.F32 R44, R48, R2, R52 ;  /* 0x00000002302c723c */ /* 0x010fde0000001834 */
[----:B------:R-:W-:-:S04]  /*103e0*/  NOP ;  /* 0x0000000000007918 */ /* 0x000fc80000000000 */
[----:B------:R-:W-:Y:S01]  /*103f0*/  IMAD.MOV.U32 R9, RZ, RZ, R44 ;  /* 0x000000ffff097224 */ /* 0x000fe200078e002c */
[----:B-----5:R-:W-:Y:S01]  /*10400*/  F2FP.F16.E4M3.UNPACK_B R2, R24 ;  /* 0x00000018ff02723e */ /* 0x020fe200020006ff */
[----:B------:R-:W-:Y:S01]  /*10410*/  IMAD.MOV.U32 R8, RZ, RZ, R45 ;  /* 0x000000ffff087224 */ /* 0x000fe200078e002d */
[----:B------:R-:W-:-:S04]  /*10420*/  F2FP.F16.E4M3.UNPACK_B R3, R60 ;  /* 0x0000003cff03723e */ /* 0x000fc800020006ff */
[----:B------:R0:W-:Y:S03]  /*10430*/  STL.64 [R1+0x700], R8 ;  /* 0x0007000801007387 */ /* 0x0001e60000100a00 */
[----:B0-----:R-:W-:Y:S01]  /*10440*/  HMMA.16816.F32 R8, R48, R2, R32 ;  /* 0x000000023008723c */ /* 0x001fe20000001820 */
[----:B------:R-:W-:Y:S02]  /*10450*/  F2FP.F16.E4M3.UNPACK_B R2, R61 ;  /* 0x0000003dff02723e */ /* 0x000fe400020006ff */
[----:B------:R-:W-:-:S15]  /*10460*/  F2FP.F16.E4M3.UNPACK_B R3, R36 ;  /* 0x00000024ff03723e */ /* 0x000fde00020006ff */
[----:B------:R-:W-:Y:S01]  /*10470*/  NOP ;  /* 0x0000000000007918 */ /* 0x000fe20000000000 */
[----:B------:R-:W-:Y:S02]  /*10480*/  IMAD.MOV.U32 R13, RZ, RZ, R8 ;  /* 0x000000ffff0d7224 */ /* 0x000fe400078e0008 */
[----:B------:R-:W-:Y:S02]  /*10490*/  IMAD.MOV.U32 R12, RZ, RZ, R9 ;  /* 0x000000ffff0c7224 */ /* 0x000fe400078e0009 */
[----:B------:R-:W-:Y:S02]  /*104a0*/  IMAD.MOV.U32 R17, RZ, RZ, R10 ;  /* 0x000000ffff117224 */ /* 0x000fe400078e000a */
[----:B------:R-:W-:Y:S02]  /*104b0*/  IMAD.MOV.U32 R16, RZ, RZ, R11 ;  /* 0x000000ffff107224 */ /* 0x000fe400078e000b */
[----:B------:R-:W-:Y:S01]  /*104c0*/  HMMA.16816.F32 R8, R48, R2, R20 ;  /* 0x000000023008723c */ /* 0x000fe20000001814 */
[----:B------:R-:W-:Y:S02]  /*104d0*/  F2FP.F16.E4M3.UNPACK_B R2, R37 ;  /* 0x00000025ff02723e */ /* 0x000fe400020006ff */
[----:B------:R-:W-:Y:S01]  /*104e0*/  F2FP.F16.E4M3.UNPACK_B R3, R25 ;  /* 0x00000019ff03723e */ /* 0x000fe200020006ff */
[----:B------:R-:W-:Y:S01]  /*104f0*/  STL.64 [R1+0x730], R18 ;  /* 0x0007301201007387 */ /* 0x000fe20000100a00 */
[----:B------:R-:W-:-:S02]  /*10500*/  IMAD.MOV.U32 R39, RZ, RZ, R46 ;  /* 0x000000ffff277224 */ /* 0x000fc400078e002e */
[----:B------:R-:W-:Y:S01]  /*10510*/  IMAD.MOV.U32 R38, RZ, RZ, R47 ;  /* 0x000000ffff267224 */ /* 0x000fe200078e002f */
[----:B------:R0:W-:Y:S04]  /*10520*/  STL.64 [R1+0x728], R16 ;  /* 0x0007281001007387 */ /* 0x0001e80000100a00 */
[----:B------:R-:W-:Y:S07]  /*10530*/  STL.64 [R1+0x718], R14 ;  /* 0x0007180e01007387 */ /* 0x000fee0000100a00 */
[----:B------:R-:W-:Y:S01]  /*10540*/  IMAD.MOV.U32 R42, RZ, RZ, R10 ;  /* 0x000000ffff2a7224 */ /* 0x000fe200078e000a */
[----:B------:R1:W-:Y:S01]  /*10550*/  STL.64 [R1+0x710], R12 ;  /* 0x0007100c01007387 */ /* 0x0003e20000100a00 */
[----:B------:R-:W-:-:S02]  /*10560*/  IMAD.MOV.U32 R46, RZ, RZ, R8 ;  /* 0x000000ffff2e7224 */ /* 0x000fc400078e0008 */
[----:B------:R-:W-:Y:S02]  /*10570*/  IMAD.MOV.U32 R47, RZ, RZ, R9 ;  /* 0x000000ffff2f7224 */ /* 0x000fe400078e0009 */
[----:B------:R-:W-:Y:S01]  /*10580*/  IMAD.MOV.U32 R56, RZ, RZ, R11 ;  /* 0x000000ffff387224 */ /* 0x000fe200078e000b */
[----:B------:R2:W-:Y:S04]  /*10590*/  STL.64 [R1+0x6c8], R42 ;  /* 0x0006c82a01007387 */ /* 0x0005e80000100a00 */
[----:B------:R-:W3:Y:S01]  /*105a0*/  LDL.LU R52, [R1+0x160] ;  /* 0x0001600001347983 */ /* 0x000ee20000300800 */
[----:B------:R-:W-:Y:S03]  /*105b0*/  HMMA.16816.F32 R8, R48, R2, R28 ;  /* 0x000000023008723c */ /* 0x000fe6000000181c */
[----:B------:R-:W3:Y:S04]  /*105c0*/  LDL.LU R53, [R1+0x164] ;  /* 0x0001640001357983 */ /* 0x000ee80000300800 */
[----:B------:R-:W3:Y:S04]  /*105d0*/  LDL.LU R54, [R1+0x168] ;  /* 0x0001680001367983 */ /* 0x000ee80000300800 */
[----:B------:R-:W3:Y:S04]  /*105e0*/  LDL.LU R55, [R1+0x16c] ;  /* 0x00016c0001377983 */ /* 0x000ee80000300800 */
[----:B0-----:R-:W4:Y:S04]  /*105f0*/  LDL.LU R16, [R1+0x180] ;  /* 0x0001800001107983 */ /* 0x001f280000300800 */
[----:B------:R-:W4:Y:S04]  /*10600*/  LDL.LU R17, [R1+0x184] ;  /* 0x0001840001117983 */ /* 0x000f280000300800 */
[----:B------:R-:W4:Y:S04]  /*10610*/  LDL.LU R18, [R1+0x188] ;  /* 0x0001880001127983 */ /* 0x000f280000300800 */
[----:B------:R-:W4:Y:S04]  /*10620*/  LDL.LU R19, [R1+0x18c] ;  /* 0x00018c0001137983 */ /* 0x000f280000300800 */
[----:B-1----:R-:W5:Y:S04]  /*10630*/  LDL.LU R12, [R1+0x190] ;  /* 0x00019000010c7983 */ /* 0x002f680000300800 */
[----:B------:R-:W5:Y:S04]  /*10640*/  LDL.LU R13, [R1+0x194] ;  /* 0x00019400010d7983 */ /* 0x000f680000300800 */
[----:B------:R-:W5:Y:S04]  /*10650*/  LDL.LU R14, [R1+0x198] ;  /* 0x00019800010e7983 */ /* 0x000f680000300800 */
[----:B------:R-:W5:Y:S04]  /*10660*/  LDL.LU R15, [R1+0x19c] ;  /* 0x00019c00010f7983 */ /* 0x000f680000300800 */
[----:B------:R-:W3:Y:S04]  /*10670*/  LDL R35, [R1+0x278] ;  /* 0x0002780001237983 */ /* 0x000ee80000100800 */
[----:B------:R-:W4:Y:S04]  /*10680*/  LDL R34, [R1+0x27c] ;  /* 0x00027c0001227983 */ /* 0x000f280000100800 */
[----:B------:R-:W5:Y:S01]  /*10690*/  LDL.LU R40, [R1+0x1a0] ;  /* 0x0001a00001287983 */ /* 0x000f620000300800 */
[----:B------:R-:W-:-:S03]  /*106a0*/  IMAD.MOV.U32 R5, RZ, RZ, R8 ;  /* 0x000000ffff057224 */ /* 0x000fc600078e0008 */
[----:B------:R-:W5:Y:S01]  /*106b0*/  LDL.LU R41, [R1+0x1a4] ;  /* 0x0001a40001297983 */ /* 0x000f620000300800 */
[----:B------:R-:W-:-:S03]  /*106c0*/  IMAD.MOV.U32 R4, RZ, RZ, R9 ;  /* 0x000000ffff047224 */ /* 0x000fc600078e0009 */
[----:B--2---:R-:W5:Y:S01]  /*106d0*/  LDL.LU R42, [R1+0x1a8] ;  /* 0x0001a800012a7983 */ /* 0x004f620000300800 */
[----:B------:R-:W-:-:S03]  /*106e0*/  IMAD.MOV.U32 R44, RZ, RZ, R10 ;  /* 0x000000ffff2c7224 */ /* 0x000fc600078e000a */
[----:B------:R-:W5:Y:S01]  /*106f0*/  LDL.LU R43, [R1+0x1ac] ;  /* 0x0001ac00012b7983 */ /* 0x000f620000300800 */
[----:B------:R-:W-:-:S03]  /*10700*/  IMAD.MOV.U32 R45, RZ, RZ, R11 ;  /* 0x000000ffff2d7224 */ /* 0x000fc600078e000b */
[----:B------:R-:W2:Y:S04]  /*10710*/  LDL R33, [R1+0x268] ;  /* 0x0002680001217983 */ /* 0x000ea80000100800 */
[----:B------:R-:W2:Y:S04]  /*10720*/  LDL R32, [R1+0x26c] ;  /* 0x00026c0001207983 */ /* 0x000ea80000100800 */
[----:B------:R-:W2:Y:S04]  /*10730*/  LDL R22, [R1+0x270] ;  /* 0x0002700001167983 */ /* 0x000ea80000100800 */
[----:B------:R-:W2:Y:S04]  /*10740*/  LDL R23, [R1+0x274] ;  /* 0x0002740001177983 */ /* 0x000ea80000100800 */
[----:B------:R-:W2:Y:S04]  /*10750*/  LDL R20, [R1+0x258] ;  /* 0x0002580001147983 */ /* 0x000ea80000100800 */
[----:B------:R-:W2:Y:S04]  /*10760*/  LDL R60, [R1+0x25c] ;  /* 0x00025c00013c7983 */ /* 0x000ea80000100800 */
[----:B------:R-:W2:Y:S04]  /*10770*/  LDL R61, [R1+0x260] ;  /* 0x00026000013d7983 */ /* 0x000ea80000100800 */
[----:B------:R-:W2:Y:S04]  /*10780*/  LDL R36, [R1+0x264] ;  /* 0x0002640001247983 */ /* 0x000ea80000100800 */
[----:B------:R-:W2:Y:S04]  /*10790*/  LDL.LU R8, [R1+0x170] ;  /* 0x0001700001087983 */ /* 0x000ea80000300800 */
[----:B------:R-:W2:Y:S04]  /*107a0*/  LDL.LU R9, [R1+0x174] ;  /* 0x0001740001097983 */ /* 0x000ea80000300800 */
[----:B------:R-:W2:Y:S04]  /*107b0*/  LDL.LU R10, [R1+0x178] ;  /* 0x00017800010a7983 */ /* 0x000ea80000300800 */
[----:B------:R-:W2:Y:S04]  /*107c0*/  LDL.LU R11, [R1+0x17c] ;  /* 0x00017c00010b7983 */ /* 0x000ea80000300800 */
        /* <DEDUP_REMOVED lines=8> */
[----:B------:R-:W-:Y:S04]  /*10850*/  STL.64 [R1+0x740], R6 ;  /* 0x0007400601007387 */ /* 0x000fe80000100a00 */
[----:B------:R0:W-:Y:S04]  /*10860*/  STL.64 [R1+0x738], R4 ;  /* 0x0007380401007387 */ /* 0x0001e80000100a00 */
[----:B0-----:R-:W2:Y:S04]  /*10870*/  LDL.LU R4, [R1+0x1b0] ;  /* 0x0001b00001047983 */ /* 0x001ea80000300800 */
[----:B------:R-:W2:Y:S04]  /*10880*/  LDL.LU R5, [R1+0x1b4] ;  /* 0x0001b40001057983 */ /* 0x000ea80000300800 */
[----:B------:R-:W2:Y:S04]  /*10890*/  LDL.LU R6, [R1+0x1b8] ;  /* 0x0001b80001067983 */ /* 0x000ea80000300800 */
[----:B------:R-:W2:Y:S04]  /*108a0*/  LDL.LU R7, [R1+0x1bc] ;  /* 0x0001bc0001077983 */ /* 0x000ea80000300800 */
[----:B------:R-:W-:Y:S04]  /*108b0*/  STL.64 [R1+0x6c0], R46 ;  /* 0x0006c02e01007387 */ /* 0x000fe80000100a00 */
[----:B------:R-:W-:Y:S01]  /*108c0*/  STL.64 [R1+0x6b8], R44 ;  /* 0x0006b82c01007387 */ /* 0x000fe20000100a00 */
[----:B---3--:R-:W-:-:S02]  /*108d0*/  F2FP.F16.E4M3.UNPACK_B R2, R35 ;  /* 0x00000023ff02723e */ /* 0x008fc400020006ff */
[----:B----4-:R-:W-:-:S07]  /*108e0*/  F2FP.F16.E4M3.UNPACK_B R3, R34 ;  /* 0x00000022ff03723e */ /* 0x010fce00020006ff */
[----:B--2---:R-:W-:Y:S01]  /*108f0*/  HMMA.16816.F32 R4, R48, R2, R4 ;  /* 0x000000023004723c */ /* 0x004fe20000001804 */
[----:B------:R-:W-:Y:S02]  /*10900*/  F2FP.F16.E4M3.UNPACK_B R2, R33 ;  /* 0x00000021ff02723e */ /* 0x000fe400020006ff */
[----:B------:R-:W-:-:S15]  /*10910*/  F2FP.F16.E4M3.UNPACK_B R3, R32 ;  /* 0x00000020ff03723e */ /* 0x000fde00020006ff */
[----:B------:R-:W-:Y:S01]  /*10920*/  NOP ;  /* 0x0000000000007918 */ /* 0x000fe20000000000 */
[----:B------:R-:W-:Y:S02]  /*10930*/  IMAD.MOV.U32 R58, RZ, RZ, R4 ;  /* 0x000000ffff3a7224 */ /* 0x000fe400078e0004 */
[----:B------:R-:W-:Y:S02]  /*10940*/  IMAD.MOV.U32 R57, RZ, RZ, R5 ;  /* 0x000000ffff397224 */ /* 0x000fe400078e0005 */
[----:B------:R-:W-:Y:S02]  /*10950*/  IMAD.MOV.U32 R34, RZ, RZ, R6 ;  /* 0x000000ffff227224 */ /* 0x000fe400078e0006 */
[----:B------:R-:W-:Y:S02]  /*10960*/  IMAD.MOV.U32 R35, RZ, RZ, R7 ;  /* 0x000000ffff237224 */ /* 0x000fe400078e0007 */
[----:B-----5:R-:W-:Y:S01]  /*10970*/  HMMA.16816.F32 R4, R48, R2, R40 ;  /* 0x000000023004723c */ /* 0x020fe20000001828 */
[----:B------:R-:W-:Y:S02]  /*10980*/  F2FP.F16.E4M3.UNPACK_B R2, R22 ;  /* 0x00000016ff02723e */ /* 0x000fe400020006ff */
[----:B------:R-:W-:-:S15]  /*10990*/  F2FP.F16.E4M3.UNPACK_B R3, R23 ;  /* 0x00000017ff03723e */ /* 0x000fde00020006ff */
[----:B------:R-:W-:Y:S01]  /*109a0*/  NOP ;  /* 0x0000000000007918 */ /* 0x000fe20000000000 */
[----:B------:R-:W-:Y:S04]  /*109b0*/  STL.64 [R1+0x1a0], R4 ;  /* 0x0001a00401007387 */ /* 0x000fe80000100a00 */
[----:B------:R0:W-:Y:S02]  /*109c0*/  STL.64 [R1+0x1a8], R6 ;  /* 0x0001a80601007387 */ /* 0x0001e40000100a00 */
[----:B0-----:R-:W-:Y:S01]  /*109d0*/  HMMA.16816.F32 R4, R48, R2, R12 ;  /* 0x000000023004723c */ /* 0x001fe2000000180c */
        /* <DEDUP_REMOVED lines=10> */
[----:B------:R0:W-:Y:S04]  /*10a80*/  STL.64 [R1+0x188], R6 ;  /* 0x0001880601007387 */ /* 0x0001e80000100a00 */
[----:B------:R-:W2:Y:S01]  /*10a90*/  LDL.LU R60, [R1+0x214] ;  /* 0x00021400013c7983 */ /* 0x000ea20000300800 */
[----:B0-----:R-:W-:Y:S01]  /*10aa0*/  HMMA.16816.F32 R4, R48, R2, R8 ;  /* 0x000000023004723c */ /* 0x001fe20000001808 */
[----:B------:R-:W-:-:S02]  /*10ab0*/  F2FP.F16.E4M3.UNPACK_B R2, R37 ;  /* 0x00000025ff02723e */ /* 0x000fc400020006ff */
[----:B------:R-:W-:-:S15]  /*10ac0*/  F2FP.F16.E4M3.UNPACK_B R3, R25 ;  /* 0x00000019ff03723e */ /* 0x000fde00020006ff */
[----:B------:R-:W-:Y:S01]  /*10ad0*/  NOP ;  /* 0x0000000000007918 */ /* 0x000fe20000000000 */
[----:B------:R-:W-:Y:S04]  /*10ae0*/  STL.64 [R1+0x170], R4 ;  /* 0x0001700401007387 */ /* 0x000fe80000100a00 */
[----:B------:R0:W-:Y:S04]  /*10af0*/  STL.64 [R1+0x178], R6 ;  /* 0x0001780601007387 */ /* 0x0001e80000100a00 */
[----:B------:R-:W3:Y:S04]  /*10b00*/  LDL.LU R61, [R1+0x208] ;  /* 0x00020800013d7983 */ /* 0x000ee80000300800 */
[----:B------:R-:W4:Y:S01]  /*10b10*/  LDL.LU R36, [R1+0x20c] ;  /* 0x00020c0001247983 */ /* 0x000f220000300800 */
[----:B0-----:R-:W-:Y:S01]  /*10b20*/  HMMA.16816.F32 R4, R48, R2, R52 ;  /* 0x000000023004723c */ /* 0x001fe20000001834 */
[----:B------:R-:W-:-:S02]  /*10b30*/  F2FP.F16.E4M3.UNPACK_B R2, R24 ;  /* 0x00000018ff02723e */ /* 0x000fc400020006ff */
[----:B------:R-:W-:-:S15]  /*10b40*/  F2FP.F16.E4M3.UNPACK_B R3, R21 ;  /* 0x00000015ff03723e */ /* 0x000fde00020006ff */
[----:B------:R-:W-:Y:S01]  /*10b50*/  NOP ;  /* 0x0000000000007918 */ /* 0x000fe20000000000 */
[----:B------:R-:W-:Y:S04]  /*10b60*/  STL.64 [R1+0x160], R4 ;  /* 0x0001600401007387 */ /* 0x000fe80000100a00 */
[----:B------:R0:W-:Y:S04]  /*10b70*/  STL.64 [R1+0x168], R6 ;  /* 0x0001680601007387 */ /* 0x0001e80000100a00 */
[----:B------:R-:W5:Y:S04]  /*10b80*/  LDL.LU R37, [R1+0x200] ;  /* 0x0002000001257983 */ /* 0x000f680000300800 */
[----:B------:R-:W2:Y:S01]  /*10b90*/  LDL.LU R25, [R1+0x204] ;  /* 0x0002040001197983 */ /* 0x000ea20000300800 */
[----:B0-----:R-:W-:Y:S03]  /*10ba0*/  HMMA.16816.F32 R4, R48, R2, R28 ;  /* 0x000000023004723c */ /* 0x001fe6000000181c */
[----:B------:R-:W2:-:S15]  /*10bb0*/  LDL.LU R8, [R1+0x110] ;  /* 0x0001100001087983 */ /* 0x000e9e0000300800 */
[----:B------:R-:W-:Y:S01]  /*10bc0*/  NOP ;  /* 0x0000000000007918 */ /* 0x000fe20000000000 */
[----:B------:R0:W-:Y:S04]  /*10bd0*/  STL.64 [R1+0x150], R4 ;  /* 0x0001500401007387 */ /* 0x0001e80000100a00 */
[----:B------:R1:W-:Y:S04]  /*10be0*/  STL.64 [R1+0x158], R6 ;  /* 0x0001580601007387 */ /* 0x0003e80000100a00 */
[----:B------:R-:W2:Y:S04]  /*10bf0*/  LDL.LU R9, [R1+0x114] ;  /* 0x0001140001097983 */ /* 0x000ea80000300800 */
[----:B------:R-:W2:Y:S04]  /*10c00*/  LDL.LU R10, [R1+0x118] ;  /* 0x00011800010a7983 */ /* 0x000ea80000300800 */
[----:B------:R-:W2:Y:S04]  /*10c10*/  LDL.LU R11, [R1+0x11c] ;  /* 0x00011c00010b7983 */ /* 0x000ea80000300800 */
[----:B0-----:R-:W2:Y:S04]  /*10c20*/  LDL.LU R4, [R1+0x140] ;  /* 0x0001400001047983 */ /* 0x001ea80000300800 */
[----:B------:R-:W2:Y:S04]  /*10c30*/  LDL.LU R5, [R1+0x144] ;  /* 0x0001440001057983 */ /* 0x000ea80000300800 */
[----:B-1----:R-:W2:Y:S04]  /*10c40*/  LDL.LU R6, [R1+0x148] ;  /* 0x0001480001067983 */ /* 0x002ea80000300800 */
[----:B------:R-:W2:Y:S04]  /*10c50*/  LDL.LU R7, [R1+0x14c] ;  /* 0x00014c0001077983 */ /* 0x000ea80000300800 */
[----:B------:R-:W2:Y:S04]  /*10c60*/  LDL R42, [R1+0x238] ;  /* 0x00023800012a7983 */ /* 0x000ea80000100800 */
[----:B------:R-:W3:Y:S04]  /*10c70*/  LDL R24, [R1+0x23c] ;  /* 0x00023c0001187983 */ /* 0x000ee80000100800 */
[----:B------:R-:W4:Y:S04]  /*10c80*/  LDL R30, [R1+0x240] ;  /* 0x00024000011e7983 */ /* 0x000f280000100800 */
[----:B------:R-:W4:Y:S04]  /*10c90*/  LDL R31, [R1+0x244] ;  /* 0x00024400011f7983 */ /* 0x000f280000100800 */
        /* <DEDUP_REMOVED lines=8> */
[----:B------:R-:W5:Y:S04]  /*10d20*/  LDL.LU R14, [R1+0x128] ;  /* 0x00012800010e7983 */ /* 0x000f680000300800 */
[----:B------:R-:W5:Y:S04]  /*10d30*/  LDL.LU R15, [R1+0x12c] ;  /* 0x00012c00010f7983 */ /* 0x000f680000300800 */
[----:B------:R-:W5:Y:S04]  /*10d40*/  LDL R43, [R1+0x228] ;  /* 0x00022800012b7983 */ /* 0x000f680000100800 */
[----:B------:R-:W5:Y:S04]  /*10d50*/  LDL R41, [R1+0x22c] ;  /* 0x00022c0001297983 */ /* 0x000f680000100800 */
[----:B------:R-:W5:Y:S04]  /*10d60*/  LDL.LU R44, [R1+0x100] ;  /* 0x00010000012c7983 */ /* 0x000f680000300800 */
[----:B------:R-:W5:Y:S04]  /*10d70*/  LDL.LU R45, [R1+0x104] ;  /* 0x00010400012d7983 */ /* 0x000f680000300800 */
[----:B------:R-:W5:Y:S04]  /*10d80*/  LDL.LU R46, [R1+0x108] ;  /* 0x00010800012e7983 */ /* 0x000f680000300800 */
[----:B------:R-:W5:Y:S04]  /*10d90*/  LDL.LU R47, [R1+0x10c] ;  /* 0x00010c00012f7983 */ /* 0x000f680000300800 */
[----:B------:R-:W5:Y:S04]  /*10da0*/  LDL.LU R20, [R1+0xe0] ;  /* 0x0000e00001147983 */ /* 0x000f680000300800 */
[----:B------:R-:W5:Y:S04]  /*10db0*/  LDL.LU R21, [R1+0xe4] ;  /* 0x0000e40001157983 */ /* 0x000f680000300800 */
        /* <DEDUP_REMOVED lines=8> */
[----:B------:R-:W5:Y:S04]  /*10e40*/  LDL R33, [R1+0x218] ;  /* 0x0002180001217983 */ /* 0x000f680000100800 */
[----:B------:R-:W5:Y:S01]  /*10e50*/  LDL R32, [R1+0x21c] ;  /* 0x00021c0001207983 */ /* 0x000f620000100800 */
[----:B--2---:R-:W-:-:S02]  /*10e60*/  F2FP.F16.E4M3.UNPACK_B R2, R42 ;  /* 0x0000002aff02723e */ /* 0x004fc400020006ff */
[----:B---3--:R-:W-:-:S07]  /*10e70*/  F2FP.F16.E4M3.UNPACK_B R3, R24 ;  /* 0x00000018ff03723e */ /* 0x008fce00020006ff */
[----:B------:R-:W-:-:S15]  /*10e80*/  HMMA.16816.F32 R4, R48, R2, R4 ;  /* 0x000000023004723c */ /* 0x000fde0000001804 */
[----:B------:R-:W-:-:S04]  /*10e90*/  NOP ;  /* 0x0000000000007918 */ /* 0x000fc80000000000 */
[----:B------:R-:W-:Y:S04]  /*10ea0*/  STL.64 [R1+0x140], R4 ;  /* 0x0001400401007387 */ /* 0x000fe80000100a00 */
[----:B------:R0:W-:Y:S04]  /*10eb0*/  STL.64 [R1+0x148], R6 ;  /* 0x0001480601007387 */ /* 0x0001e80000100a00 */
[----:B0-----:R-:W2:Y:S01]  /*10ec0*/  LDL.LU.64 R6, [R1+0x740] ;  /* 0x0007400001067983 */ /* 0x001ea20000300a00 */
[----:B----4-:R-:W-:Y:S02]  /*10ed0*/  F2FP.F16.E4M3.UNPACK_B R2, R30 ;  /* 0x0000001eff02723e */ /* 0x010fe400020006ff */
[----:B------:R-:W-:Y:S01]  /*10ee0*/  F2FP.F16.E4M3.UNPACK_B R3, R31 ;  /* 0x0000001fff03723e */ /* 0x000fe200020006ff */
[----:B------:R-:W3:Y:S04]  /*10ef0*/  LDL.LU.64 R4, [R1+0x738] ;  /* 0x0007380001047983 */ /* 0x000ee80000300a00 */
[----:B------:R-:W4:Y:S02]  /*10f00*/  LDL R24, [R1+0x210] ;  /* 0x0002100001187983 */ /* 0x000f240000100800 */
[----:B------:R-:W-:Y:S01]  /*10f10*/  HMMA.16816.F32 R16, R48, R2, R16 ;  /* 0x000000023010723c */ /* 0x000fe20000001810 */
[----:B------:R-:W-:-:S02]  /*10f20*/  F2FP.F16.E4M3.UNPACK_B R3, R28 ;  /* 0x0000001cff03723e */ /* 0x000fc400020006ff */
[----:B------:R-:W-:-:S15]  /*10f30*/  F2FP.F16.E4M3.UNPACK_B R2, R29 ;  /* 0x0000001dff02723e */ /* 0x000fde00020006ff */
[----:B------:R-:W-:Y:S01]  /*10f40*/  NOP ;  /* 0x0000000000007918 */ /* 0x000fe20000000000 */
[----:B------:R-:W-:Y:S04]  /*10f50*/  STL.64 [R1+0x130], R16 ;  /* 0x0001301001007387 */ /* 0x000fe80000100a00 */
[----:B------:R0:W-:Y:S04]  /*10f60*/  STL.64 [R1+0x138], R18 ;  /* 0x0001381201007387 */ /* 0x0001e80000100a00 */
[----:B0-----:R-:W3:Y:S04]  /*10f70*/  LDL.LU.64 R18, [R1+0x730] ;  /* 0x0007300001127983 */ /* 0x001ee80000300a00 */
[----:B------:R-:W3:Y:S04]  /*10f80*/  LDL.LU.64 R16, [R1+0x728] ;  /* 0x0007280001107983 */ /* 0x000ee80000300a00 */
[----:B------:R-:W3:Y:S04]  /*10f90*/  LDL.LU R28, [R1+0xd0] ;  /* 0x0000d000011c7983 */ /* 0x000ee80000300800 */
[----:B------:R-:W3:Y:S01]  /*10fa0*/  LDL.LU R29, [R1+0xd4] ;  /* 0x0000d400011d7983 */ /* 0x000ee20000300800 */
[----:B--2---:R-:W-:-:S03]  /*10fb0*/  IMAD.MOV.U32 R30, RZ, RZ, R6 ;  /* 0x000000ffff1e7224 */ /* 0x004fc600078e0006 */
[----:B------:R-:W2:Y:S01]  /*10fc0*/  LDL.LU R6, [R1+0x724] ;  /* 0x0007240001067983 */ /* 0x000ea20000300800 */
[----:B------:R-:W-:-:S03]  /*10fd0*/  IMAD.MOV.U32 R31, RZ, RZ, R7 ;  /* 0x000000ffff1f7224 */ /* 0x000fc600078e0007 */
[----:B------:R-:W3:Y:S01]  /*10fe0*/  LDL.LU R7, [R1+0x720] ;  /* 0x0007200001077983 */ /* 0x000ee20000300800 */
[----:B-----5:R-:W-:Y:S01]  /*10ff0*/  HMMA.16816.F32 R12, R48, R2, R12 ;  /* 0x00000002300c723c */ /* 0x020fe2000000180c */
[----:B------:R-:W-:Y:S02]  /*11000*/  F2FP.F16.E4M3.UNPACK_B R2, R43 ;  /* 0x0000002bff02723e */ /* 0x000fe400020006ff */
[----:B------:R-:W-:-:S07]  /*11010*/  F2FP.F16.E4M3.UNPACK_B R3, R41 ;  /* 0x00000029ff03723e */ /* 0x000fce00020006ff */
[----:B------:R-:W-:Y:S09]  /*11020*/  HMMA.16816.F32 R8, R48, R2, R8 ;  /* 0x000000023008723c */ /* 0x000ff20000001808 */
[----:B------:R-:W-:Y:S04]  /*11030*/  STL.64 [R1+0x120], R12 ;  /* 0x0001200c01007387 */ /* 0x000fe80000100a00 */
[----:B------:R0:W-:Y:S04]  /*11040*/  STL.64 [R1+0x128], R14 ;  /* 0x0001280e01007387 */ /* 0x0001e80000100a00 */
[----:B0-----:R-:W5:Y:S04]  /*11050*/  LDL.LU.64 R14, [R1+0x718] ;  /* 0x00071800010e7983 */ /* 0x001f680000300a00 */
[----:B------:R-:W4:Y:S04]  /*11060*/  LDL.LU.64 R12, [R1+0x710] ;  /* 0x00071000010c7983 */ /* 0x000f280000300a00 */
[----:B------:R-:W-:Y:S04]  /*11070*/  STL.64 [R1+0x110], R8 ;  /* 0x0001100801007387 */ /* 0x000fe80000100a00 */
[----:B------:R0:W-:Y:S04]  /*11080*/  STL.64 [R1+0x118], R10 ;  /* 0x0001180a01007387 */ /* 0x0001e80000100a00 */
[----:B0-----:R-:W4:Y:S04]  /*11090*/  LDL.LU.64 R10, [R1+0x708] ;  /* 0x00070800010a7983 */ /* 0x001f280000300a00 */
[----:B------:R-:W4:Y:S01]  /*110a0*/  LDL.LU.64 R8, [R1+0x700] ;  /* 0x0007000001087983 */ /* 0x000f220000300a00 */
[----:B--2---:R-:W-:-:S02]  /*110b0*/  F2FP.F16.E4M3.UNPACK_B R2, R6 ;  /* 0x00000006ff02723e */ /* 0x004fc400020006ff */
[----:B---3--:R-:W-:-:S07]  /*110c0*/  F2FP.F16.E4M3.UNPACK_B R3, R7 ;  /* 0x00000007ff03723e */ /* 0x008fce00020006ff */
[----:B------:R-:W-:Y:S01]  /*110d0*/  HMMA.16816.F32 R44, R48, R2, R44 ;  /* 0x00000002302c723c */ /* 0x000fe2000000182c */
[----:B------:R-:W-:Y:S02]  /*110e0*/  F2FP.F16.E4M3.UNPACK_B R2, R40 ;  /* 0x00000028ff02723e */ /* 0x000fe400020006ff */
[----:B------:R-:W-:-:S07]  /*110f0*/  F2FP.F16.E4M3.UNPACK_B R3, R0 ;  /* 0x00000000ff03723e */ /* 0x000fce00020006ff */
[----:B------:R-:W-:Y:S01]  /*11100*/  HMMA.16816.F32 R40, R48, R2, R52 ;  /* 0x000000023028723c */ /* 0x000fe20000001834 */
[----:B------:R-:W-:Y:S04]  /*11110*/  STL [R1+0x5d8], R6 ;  /* 0x0005d80601007387 */ /* 0x000fe80000100800 */
[----:B------:R-:W-:Y:S04]  /*11120*/  STL [R1+0x5dc], R7 ;  /* 0x0005dc0701007387 */ /* 0x000fe80000100800 */
[----:B------:R0:W-:Y:S01]  /*11130*/  STL.64 [R1+0x100], R44 ;  /* 0x0001002c01007387 */ /* 0x0001e20000100a00 */
[----:B------:R-:W-:-:S03]  /*11140*/  F2FP.F16.E4M3.UNPACK_B R2, R33 ;  /* 0x00000021ff02723e */ /* 0x000fc600020006ff */
[----:B------:R1:W-:Y:S01]  /*11150*/  STL.64 [R1+0x108], R46 ;  /* 0x0001082e01007387 */ /* 0x0003e20000100a00 */
[----:B------:R-:W-:-:S03]  /*11160*/  F2FP.F16.E4M3.UNPACK_B R3, R32 ;  /* 0x00000020ff03723e */ /* 0x000fc600020006ff */
[----:B0-----:R-:W2:Y:S04]  /*11170*/  LDL.LU R44, [R1+0xc0] ;  /* 0x0000c000012c7983 */ /* 0x001ea80000300800 */
[----:B------:R-:W2:Y:S04]  /*11180*/  LDL.LU R45, [R1+0xc4] ;  /* 0x0000c400012d7983 */ /* 0x000ea80000300800 */
[----:B-1----:R-:W2:Y:S04]  /*11190*/  LDL.LU R46, [R1+0xc8] ;  /* 0x0000c800012e7983 */ /* 0x002ea80000300800 */
[----:B------:R-:W2:Y:S04]  /*111a0*/  LDL.LU R47, [R1+0xcc] ;  /* 0x0000cc00012f7983 */ /* 0x000ea80000300800 */
[----:B------:R-:W-:Y:S04]  /*111b0*/  STL.64 [R1+0xf0], R40 ;  /* 0x0000f02801007387 */ /* 0x000fe80000100a00 */
[----:B------:R0:W-:Y:S02]  /*111c0*/  STL.64 [R1+0xf8], R42 ;  /* 0x0000f82a01007387 */ /* 0x0001e40000100a00 */
[----:B0-----:R-:W-:Y:S02]  /*111d0*/  HMMA.16816.F32 R40, R48, R2, R20 ;  /* 0x000000023028723c */ /* 0x001fe40000001814 */
[----:B------:R-:W3:-:S15]  /*111e0*/  LDL.LU R20, [R1+0xb0] ;  /* 0x0000b00001147983 */ /* 0x000ede0000300800 */
[----:B------:R-:W-:Y:S02]  /*111f0*/  NOP ;  /* 0x0000000000007918 */ /* 0x000fe40000000000 */
[----:B------:R-:W-:Y:S04]  /*11200*/  STL.64 [R1+0xe0], R40 ;  /* 0x0000e02801007387 */ /* 0x000fe80000100a00 */
[----:B------:R0:W-:Y:S04]  /*11210*/  STL.64 [R1+0xe8], R42 ;  /* 0x0000e82a01007387 */ /* 0x0001e80000100a00 */
[----:B------:R-:W3:Y:S04]  /*11220*/  LDL.LU R21, [R1+0xb4] ;  /* 0x0000b40001157983 */ /* 0x000ee80000300800 */
[----:B------:R-:W3:Y:S04]  /*11230*/  LDL.LU R22, [R1+0xb8] ;  /* 0x0000b80001167983 */ /* 0x000ee80000300800 */
[----:B------:R-:W3:Y:S01]  /*11240*/  LDL.LU R23, [R1+0xbc] ;  /* 0x0000bc0001177983 */ /* 0x000ee20000300800 */
[----:B----4-:R-:W-:-:S02]  /*11250*/  F2FP.F16.E4M3.UNPACK_B R2, R24 ;  /* 0x00000018ff02723e */ /* 0x010fc400020006ff */
[----:B------:R-:W-:Y:S01]  /*11260*/  F2FP.F16.E4M3.UNPACK_B R3, R60 ;  /* 0x0000003cff03723e */ /* 0x000fe200020006ff */
[----:B------:R-:W4:Y:S04]  /*11270*/  LDL.LU R52, [R1+0x40] ;  /* 0x0000400001347983 */ /* 0x000f280000300800 */
[----:B------:R-:W4:Y:S02]  /*11280*/  LDL.LU R53, [R1+0x44] ;  /* 0x0000440001357983 */ /* 0x000f240000300800 */
[----:B0-----:R-:W-:Y:S01]  /*11290*/  HMMA.16816.F32 R40, R48, R2, R28 ;  /* 0x000000023028723c */ /* 0x001fe2000000181c */
[----:B------:R-:W-:Y:S01]  /*112a0*/  F2FP.F16.E4M3.UNPACK_B R2, R61 ;  /* 0x0000003dff02723e */ /* 0x000fe200020006ff */
[----:B------:R-:W4:Y:S01]  /*112b0*/  LDL.LU R54, [R1+0x48] ;  /* 0x0000480001367983 */ /* 0x000f220000300800 */
[----:B------:R-:W-:-:S03]  /*112c0*/  F2FP.F16.E4M3.UNPACK_B R3, R36 ;  /* 0x00000024ff03723e */ /* 0x000fc600020006ff */
[----:B------:R-:W4:Y:S04]  /*112d0*/  LDL.LU R55, [R1+0x4c] ;  /* 0x00004c0001377983 */ /* 0x000f280000300800 */
[----:B------:R-:W-:Y:S04]  /*112e0*/  STL [R1+0x5c4], R60 ;  /* 0x0005c43c01007387 */ /* 0x000fe80000100800 */
[----:B------:R-:W4:Y:S05]  /*112f0*/  LDL.LU R28, [R1+0x30] ;  /* 0x00003000011c7983 */ /* 0x000f2a0000300800 */
[----:B------:R0:W-:Y:S04]  /*11300*/  STL.64 [R1+0xd0], R40 ;  /* 0x0000d02801007387 */ /* 0x0001e80000100a00 */
[----:B------:R1:W-:Y:S04]  /*11310*/  STL.64 [R1+0xd8], R42 ;  /* 0x0000d82a01007387 */ /* 0x0003e80000100a00 */
[----:B------:R-:W4:Y:S04]  /*11320*/  LDL.LU R29, [R1+0x34] ;  /* 0x00003400011d7983 */ /* 0x000f280000300800 */
[----:B------:R-:W4:Y:S04]  /*11330*/  LDL.LU R30, [R1+0x38] ;  /* 0x00003800011e7983 */ /* 0x000f280000300800 */
[----:B------:R-:W4:Y:S04]  /*11340*/  LDL.LU R31, [R1+0x3c] ;  /* 0x00003c00011f7983 */ /* 0x000f280000300800 */
[----:B0-----:R-:W4:Y:S04]  /*11350*/  LDL.LU R40, [R1+0x20] ;  /* 0x0000200001287983 */ /* 0x001f280000300800 */
[----:B------:R-:W4:Y:S04]  /*11360*/  LDL.LU R41, [R1+0x24] ;  /* 0x0000240001297983 */ /* 0x000f280000300800 */
[----:B-1----:R-:W4:Y:S04]  /*11370*/  LDL.LU R42, [R1+0x28] ;  /* 0x00002800012a7983 */ /* 0x002f280000300800 */
[----:B------:R-:W4:Y:S04]  /*11380*/  LDL.LU R43, [R1+0x2c] ;  /* 0x00002c00012b7983 */ /* 0x000f280000300800 */
[----:B------:R-:W-:Y:S04]  /*11390*/  STL [R1+0x5c0], R61 ;  /* 0x0005c03d01007387 */ /* 0x000fe80000100800 */
[----:B------:R-:W-:Y:S01]  /*113a0*/  STL [R1+0x5c8], R36 ;  /* 0x0005c82401007387 */ /* 0x000fe20000100800 */
[----:B--2---:R-:W-:Y:S01]  /*113b0*/  HMMA.16816.F32 R44, R48, R2, R44 ;  /* 0x00000002302c723c */ /* 0x004fe2000000182c */
[----:B------:R-:W-:-:S02]  /*113c0*/  F2FP.F16.E4M3.UNPACK_B R2, R37 ;  /* 0x00000025ff02723e */ /* 0x000fc400020006ff */
[----:B------:R-:W-:-:S15]  /*113d0*/  F2FP.F16.E4M3.UNPACK_B R3, R25 ;  /* 0x00000019ff03723e */ /* 0x000fde00020006ff */
[----:B------:R-:W-:Y:S01]  /*113e0*/  NOP ;  /* 0x0000000000007918 */ /* 0x000fe20000000000 */
[----:B------:R5:W-:Y:S01]  /*113f0*/  STL [R1+0xc0], R44 ;  /* 0x0000c02c01007387 */ /* 0x000be20000100800 */
[----:B------:R-:W-:Y:S02]  /*11400*/  IMAD.MOV.U32 R7, RZ, RZ, R45 ;  /* 0x000000ffff077224 */ /* 0x000fe400078e002d */
[----:B------:R-:W-:Y:S01]  /*11410*/  IMAD.MOV.U32 R6, RZ, RZ, R46 ;  /* 0x000000ffff067224 */ /* 0x000fe200078e002e */
[----:B------:R0:W-:Y:S01]  /*11420*/  STL [R1+0xcc], R47 ;  /* 0x0000cc2f01007387 */ /* 0x0001e20000100800 */
[----:B------:R-:W-:Y:S02]  /*11430*/  IMAD.MOV.U32 R45, RZ, RZ, R10 ;  /* 0x000000ffff2d7224 */ /* 0x000fe400078e000a */
[----:B------:R-:W-:Y:S02]  /*11440*/  IMAD.MOV.U32 R46, RZ, RZ, R11 ;  /* 0x000000ffff2e7224 */ /* 0x000fe400078e000b */
[----:B-----5:R-:W-:Y:S02]  /*11450*/  IMAD.MOV.U32 R44, RZ, RZ, R14 ;  /* 0x000000ffff2c7224 */ /* 0x020fe400078e000e */
[----:B------:R-:W2:Y:S04]  /*11460*/  LDL.LU R14, [R1+0x6fc] ;  /* 0x0006fc00010e7983 */ /* 0x000ea80000300800 */
[----:B------:R-:W5:Y:S04]  /*11470*/  LDL.LU R10, [R1+0x6f8] ;  /* 0x0006f800010a7983 */ /* 0x000f680000300800 */
[----:B------:R-:W2:Y:S01]  /*11480*/  LDL.LU R11, [R1+0x6f4] ;  /* 0x0006f400010b7983 */ /* 0x000ea20000300800 */
[----:B---3--:R-:W-:Y:S01]  /*11490*/  HMMA.16816.F32 R20, R48, R2, R20 ;  /* 0x000000023014723c */ /* 0x008fe20000001814 */
[----:B0-----:R-:W-:-:S02]  /*114a0*/  IMAD.MOV.U32 R47, RZ, RZ, R15 ;  /* 0x000000ffff2f7224 */ /* 0x001fc400078e000f */
[----:B------:R-:W3:Y:S04]  /*114b0*/  LDL.LU R15, [R1+0x6f0] ;  /* 0x0006f000010f7983 */ /* 0x000ee80000300800 */
[----:B------:R-:W-:-:S12]  /*114c0*/  STL [R1+0x5cc], R37 ;  /* 0x0005cc2501007387 */ /* 0x000fd80000100800 */
[----:B------:R-:W-:Y:S04]  /*114d0*/  STL.64 [R1+0xb0], R20 ;  /* 0x0000b01401007387 */ /* 0x000fe80000100a00 */
[----:B------:R0:W-:Y:S04]  /*114e0*/  STL.64 [R1+0xb8], R22 ;  /* 0x0000b81601007387 */ /* 0x0001e80000100a00 */
[----:B0-----:R-:W3:Y:S01]  /*114f0*/  LDL.LU.64 R22, [R1+0x6e8] ;  /* 0x0006e80001167983 */ /* 0x001ee20000300a00 */
[----:B-----5:R-:W-:Y:S02]  /*11500*/  F2FP.F16.E4M3.UNPACK_B R2, R10 ;  /* 0x0000000aff02723e */ /* 0x020fe400020006ff */
[----:B--2---:R-:W-:-:S07]  /*11510*/  F2FP.F16.E4M3.UNPACK_B R3, R11 ;  /* 0x0000000bff03723e */ /* 0x004fce00020006ff */
[----:B----4-:R-:W-:Y:S01]  /*11520*/  HMMA.16816.F32 R52, R48, R2, R52 ;  /* 0x000000023034723c */ /* 0x010fe20000001834 */
[----:B------:R-:W-:Y:S04]  /*11530*/  STL [R1+0x5d0], R10 ;  /* 0x0005d00a01007387 */ /* 0x000fe80000100800 */
[----:B------:R-:W-:-:S14]  /*11540*/  STL [R1+0x5d4], R11 ;  /* 0x0005d40b01007387 */ /* 0x000fdc0000100800 */
[----:B------:R0:W-:Y:S04]  /*11550*/  STL.64 [R1+0x40], R52 ;  /* 0x0000403401007387 */ /* 0x0001e80000100a00 */
[----:B------:R1:W-:Y:S01]  /*11560*/  STL.64 [R1+0x48], R54 ;  /* 0x0000483601007387 */ /* 0x0003e20000100a00 */
[----:B0-----:R-:W-:Y:S02]  /*11570*/  IMAD.MOV.U32 R53, RZ, RZ, R18 ;  /* 0x000000ffff357224 */ /* 0x001fe400078e0012 */
[----:B-1----:R-:W-:Y:S02]  /*11580*/  IMAD.MOV.U32 R54, RZ, RZ, R19 ;  /* 0x000000ffff367224 */ /* 0x002fe400078e0013 */
[----:B---3--:R-:W-:Y:S02]  /*11590*/  IMAD.MOV.U32 R52, RZ, RZ, R22 ;  /* 0x000000ffff347224 */ /* 0x008fe400078e0016 */
[----:B------:R-:W2:Y:S04]  /*115a0*/  LDL.LU R22, [R1+0x6e4] ;  /* 0x0006e40001167983 */ /* 0x000ea80000300800 */
[----:B------:R-:W3:Y:S04]  /*115b0*/  LDL.LU R18, [R1+0x6e0] ;  /* 0x0006e00001127983 */ /* 0x000ee80000300800 */
[----:B------:R-:W4:Y:S01]  /*115c0*/  LDL.LU R19, [R1+0x6dc] ;  /* 0x0006dc0001137983 */ /* 0x000f220000300800 */
[----:B------:R-:W-:-:S03]  /*115d0*/  IMAD.MOV.U32 R55, RZ, RZ, R23 ;  /* 0x000000ffff377224 */ /* 0x000fc600078e0017 */
[----:B------:R-:W5:Y:S01]  /*115e0*/  LDL.LU R23, [R1+0x6d8] ;  /* 0x0006d80001177983 */ /* 0x000f620000300800 */
[----:B------:R-:W-:Y:S02]  /*115f0*/  F2FP.F16.E4M3.UNPACK_B R2, R14 ;  /* 0x0000000eff02723e */ /* 0x000fe400020006ff */
[----:B------:R-:W-:-:S07]  /*11600*/  F2FP.F16.E4M3.UNPACK_B R3, R15 ;  /* 0x0000000fff03723e */ /* 0x000fce00020006ff */
[----:B------:R-:W-:-:S15]  /*11610*/  HMMA.16816.F32 R28, R48, R2, R28 ;  /* 0x00000002301c723c */ /* 0x000fde000000181c */
[----:B------:R-:W-:-:S04]  /*11620*/  NOP ;  /* 0x0000000000007918 */ /* 0x000fc80000000000 */
[----:B------:R-:W-:Y:S02]  /*11630*/  IMAD.MOV.U32 R11, RZ, RZ, R30 ;  /* 0x000000ffff0b7224 */ /* 0x000fe400078e001e */
[----:B------:R-:W-:Y:S02]  /*11640*/  IMAD.MOV.U32 R10, RZ, RZ, R31 ;  /* 0x000000ffff0a7224 */ /* 0x000fe400078e001f */
[----:B------:R-:W5:Y:S01]  /*11650*/  LDL.LU.64 R30, [R1+0x6d0] ;  /* 0x0006d000011e7983 */ /* 0x000f620000300a00 */
[----:B------:R-:W-:Y:S02]  /*11660*/  IMAD.MOV.U32 R20, RZ, RZ, R28 ;  /* 0x000000ffff147224 */ /* 0x000fe400078e001c */
[----:B------:R-:W-:Y:S01]  /*11670*/  IMAD.MOV.U32 R21, RZ, RZ, R29 ;  /* 0x000000ffff157224 */ /* 0x000fe200078e001d */
[----:B---3--:R-:W-:Y:S02]  /*11680*/  F2FP.F16.E4M3.UNPACK_B R2, R18 ;  /* 0x00000012ff02723e */ /* 0x008fe400020006ff */
[----:B----4-:R-:W-:-:S07]  /*11690*/  F2FP.F16.E4M3.UNPACK_B R3, R19 ;  /* 0x00000013ff03723e */ /* 0x010fce00020006ff */
[----:B------:R-:W-:Y:S01]  /*116a0*/  HMMA.16816.F32 R40, R48, R2, R40 ;  /* 0x000000023028723c */ /* 0x000fe20000001828 */
[----:B--2---:R-:W-:Y:S02]  /*116b0*/  F2FP.F16.E4M3.UNPACK_B R2, R22 ;  /* 0x00000016ff02723e */ /* 0x004fe400020006ff */
[----:B-----5:R-:W-:-:S07]  /*116c0*/  F2FP.F16.E4M3.UNPACK_B R3, R23 ;  /* 0x00000017ff03723e */ /* 0x020fce00020006ff */
[----:B------:R-:W-:Y:S01]  /*116d0*/  HMMA.16816.F32 R44, R48, R2, R44 ;  /* 0x00000002302c723c */ /* 0x000fe2000000182c */
[----:B------:R-:W-:-:S08]  /*116e0*/  F2FP.F16.E4M3.UNPACK_B R2, R26 ;  /* 0x0000001aff02723e */ /* 0x000fd000020006ff */
[----:B------:R-:W-:Y:S02]  /*116f0*/  IMAD.MOV.U32 R24, RZ, RZ, R42 ;  /* 0x000000ffff187224 */ /* 0x000fe400078e002a */
[----:B------:R-:W-:Y:S02]  /*11700*/  IMAD.MOV.U32 R0, RZ, RZ, R43 ;  /* 0x000000ffff007224 */ /* 0x000fe400078e002b */
[----:B------:R-:W2:Y:S01]  /*11710*/  LDL.LU.64 R42, [R1+0x6c8] ;  /* 0x0006c800012a7983 */ /* 0x000ea20000300a00 */
[----:B------:R-:W-:Y:S02]  /*11720*/  IMAD.MOV.U32 R29, RZ, RZ, R40 ;  /* 0x000000ffff1d7224 */ /* 0x000fe400078e0028 */
[----:B------:R-:W-:Y:S01]  /*11730*/  IMAD.MOV.U32 R28, RZ, RZ, R41 ;  /* 0x000000ffff1c7224 */ /* 0x000fe200078e0029 */
[----:B------:R-:W-:Y:S02]  /*11740*/  STL.64 [R1+0x568], R22 ;  /* 0x0005681601007387 */ /* 0x000fe40000100a00 */
[----:B------:R-:W-:-:S02]  /*11750*/  IMAD.MOV.U32 R33, RZ, RZ, R46 ;  /* 0x000000ffff217224 */ /* 0x000fc400078e002e */
[----:B------:R-:W-:Y:S02]  /*11760*/  IMAD.MOV.U32 R32, RZ, RZ, R47 ;  /* 0x000000ffff207224 */ /* 0x000fe400078e002f */
[----:B------:R-:W-:Y:S01]  /*11770*/  IMAD.MOV.U32 R41, RZ, RZ, R44 ;  /* 0x000000ffff297224 */ /* 0x000fe200078e002c */
[----:B------:R-:W3:Y:S01]  /*11780*/  LDL.LU.64 R46, [R1+0x6c0] ;  /* 0x0006c000012e7983 */ /* 0x000ee20000300a00 */
[----:B------:R-:W-:-:S03]  /*11790*/  IMAD.MOV.U32 R40, RZ, RZ, R45 ;  /* 0x000000ffff287224 */ /* 0x000fc600078e002d */
[----:B------:R-:W4:Y:S04]  /*117a0*/  LDL.LU.64 R44, [R1+0x6b8] ;  /* 0x0006b800012c7983 */ /* 0x000f280000300a00 */
[----:B------:R-:W-:Y:S01]  /*117b0*/  STL.64 [R1+0x598], R26 ;  /* 0x0005981a01007387 */ /* 0x000fe20000100a00 */
[----:B------:R-:W-:-:S03]  /*117c0*/  F2FP.F16.E4M3.UNPACK_B R3, R27 ;  /* 0x0000001bff03723e */ /* 0x000fc600020006ff */
[----:B------:R0:W-:Y:S04]  /*117d0*/  STL.64 [R1+0x590], R24 ;  /* 0x0005901801007387 */ /* 0x0001e80000100a00 */
[----:B0-----:R-:W5:Y:S04]  /*117e0*/  LDL.LU R24, [R1] ;  /* 0x0000000001187983 */ /* 0x001f680000300800 */
[----:B------:R-:W5:Y:S04]  /*117f0*/  LDL.LU R25, [R1+0x4] ;  /* 0x0000040001197983 */ /* 0x000f680000300800 */
[----:B------:R-:W5:Y:S04]  /*11800*/  LDL.LU R26, [R1+0x8] ;  /* 0x00000800011a7983 */ /* 0x000f680000300800 */
[----:B------:R-:W5:Y:S04]  /*11810*/  LDL.LU R27, [R1+0xc] ;  /* 0x00000c00011b7983 */ /* 0x000f680000300800 */
[----:B------:R0:W-:Y:S04]  /*11820*/  STL.64 [R1+0x578], R30 ;  /* 0x0005781e01007387 */ /* 0x0001e80000100a00 */
[----:B------:R-:W-:Y:S01]  /*11830*/  STL.64 [R1+0x570], R28 ;  /* 0x0005701c01007387 */ /* 0x000fe20000100a00 */
[----:B-----5:R-:W-:Y:S01]  /*11840*/  HMMA.16816.F32 R24, R48, R2, R24 ;  /* 0x000000023018723c */ /* 0x020fe20000001818 */
[----:B------:R-:W-:-:S02]  /*11850*/  F2FP.F16.E4M3.UNPACK_B R2, R30 ;  /* 0x0000001eff02723e */ /* 0x000fc400020006ff */
[----:B------:R-:W-:-:S15]  /*11860*/  F2FP.F16.E4M3.UNPACK_B R3, R31 ;  /* 0x0000001fff03723e */ /* 0x000fde00020006ff */
[----:B------:R-:W-:Y:S01]  /*11870*/  NOP ;  /* 0x0000000000007918 */ /* 0x000fe20000000000 */
[----:B------:R-:W-:Y:S02]  /*11880*/  IMAD.MOV.U32 R37, RZ, RZ, R24 ;  /* 0x000000ffff257224 */ /* 0x000fe400078e0018 */
[----:B------:R-:W-:Y:S02]  /*11890*/  IMAD.MOV.U32 R60, RZ, RZ, R26 ;  /* 0x000000ffff3c7224 */ /* 0x000fe400078e001a */
[----:B------:R-:W-:Y:S02]  /*118a0*/  IMAD.MOV.U32 R61, RZ, RZ, R27 ;  /* 0x000000ffff3d7224 */ /* 0x000fe400078e001b */
[----:B------:R-:W-:Y:S02]  /*118b0*/  IMAD.MOV.U32 R36, RZ, RZ, R25 ;  /* 0x000000ffff247224 */ /* 0x000fe400078e0019 */
[----:B------:R-:W-:Y:S02]  /*118c0*/  IMAD.MOV.U32 R24, RZ, RZ, R58 ;  /* 0x000000ffff187224 */ /* 0x000fe400078e003a */
[----:B------:R-:W-:Y:S01]  /*118d0*/  IMAD.MOV.U32 R26, RZ, RZ, R34 ;  /* 0x000000ffff1a7224 */ /* 0x000fe200078e0022 */
[----:B------:R-:W5:Y:S01]  /*118e0*/  LDL.LU R58, [R1+0x6b4] ;  /* 0x0006b400013a7983 */ /* 0x000f620000300800 */
[----:B------:R-:W-:-:S02]  /*118f0*/  IMAD.MOV.U32 R27, RZ, RZ, R35 ;  /* 0x000000ffff1b7224 */ /* 0x000fc400078e0023 */
[----:B------:R-:W-:Y:S02]  /*11900*/  IMAD.MOV.U32 R25, RZ, RZ, R57 ;  /* 0x000000ffff197224 */ /* 0x000fe400078e0039 */
[----:B------:R-:W3:Y:S04]  /*11910*/  LDL.LU R57, [R1+0x6b0] ;  /* 0x0006b00001397983 */ /* 0x000ee80000300800 */
[----:B------:R-:W4:Y:S04]  /*11920*/  LDL.LU R34, [R1+0x6ac] ;  /* 0x0006ac0001227983 */ /* 0x000f280000300800 */
[----:B------:R-:W4:Y:S04]  /*11930*/  LDL.LU R35, [R1+0x6a8] ;  /* 0x0006a80001237983 */ /* 0x000f280000300800 */
[----:B------:R1:W-:Y:S04]  /*11940*/  STL.64 [R1+0x640], R26 ;  /* 0x0006401a01007387 */ /* 0x0003e80000100a00 */
[----:B------:R5:W-:Y:S04]  /*11950*/  STL.64 [R1+0x638], R24 ;  /* 0x0006381801007387 */ /* 0x000be80000100a00 */
[----:B0-----:R-:W4:Y:S04]  /*11960*/  LDL.LU R30, [R1+0x278] ;  /* 0x00027800011e7983 */ /* 0x001f280000300800 */
[----:B------:R-:W4:Y:S04]  /*11970*/  LDL.LU R31, [R1+0x27c] ;  /* 0x00027c00011f7983 */ /* 0x000f280000300800 */
[----:B------:R-:W4:Y:S04]  /*11980*/  LDL.LU R22, [R1+0x268] ;  /* 0x0002680001167983 */ /* 0x000f280000300800 */
[----:B------:R-:W4:Y:S01]  /*11990*/  LDL.LU R23, [R1+0x26c] ;  /* 0x00026c0001177983 */ /* 0x000f220000300800 */
[----:B------:R-:W-:Y:S01]  /*119a0*/  HMMA.16816.F32 R52, R48, R2, R52 ;  /* 0x000000023034723c */ /* 0x000fe20000001834 */
[----:B-1----:R-:W-:-:S02]  /*119b0*/  IMAD.MOV.U32 R26, RZ, RZ, R59 ;  /* 0x000000ffff1a7224 */ /* 0x002fc400078e003b */
[----:B--2---:R-:W-:Y:S02]  /*119c0*/  IMAD.MOV.U32 R27, RZ, RZ, R43 ;  /* 0x000000ffff1b7224 */ /* 0x004fe400078e002b */
[----:B-----5:R-:W-:Y:S02]  /*119d0*/  IMAD.MOV.U32 R25, RZ, RZ, R58 ;  /* 0x000000ffff197224 */ /* 0x020fe400078e003a */
[----:B---3--:R-:W-:Y:S01]  /*119e0*/  IMAD.MOV.U32 R24, RZ, RZ, R57 ;  /* 0x000000ffff187224 */ /* 0x008fe200078e0039 */
[----:B----4-:R-:W-:Y:S02]  /*119f0*/  F2FP.F16.E4M3.UNPACK_B R2, R34 ;  /* 0x00000022ff02723e */ /* 0x010fe400020006ff */
[----:B------:R-:W-:Y:S01]  /*11a00*/  F2FP.F16.E4M3.UNPACK_B R3, R35 ;  /* 0x00000023ff03723e */ /* 0x000fe200020006ff */
[----:B------:R-:W-:Y:S04]  /*11a10*/  STL.64 [R1+0x650], R22 ;  /* 0x0006501601007387 */ /* 0x000fe80000100a00 */
[----:B------:R-:W-:Y:S04]  /*11a20*/  STL.64 [R1+0x648], R20 ;  /* 0x0006481401007387 */ /* 0x000fe80000100a00 */
[----:B------:R0:W-:Y:S04]  /*11a30*/  STL.64 [R1+0x588], R54 ;  /* 0x0005883601007387 */ /* 0x0001e80000100a00 */
[----:B------:R1:W-:Y:S01]  /*11a40*/  STL.64 [R1+0x580], R52 ;  /* 0x0005803401007387 */ /* 0x0003e20000100a00 */
[----:B0-----:R-:W-:-:S02]  /*11a50*/  IMAD.MOV.U32 R54, RZ, RZ, R44 ;  /* 0x000000ffff367224 */ /* 0x001fc400078e002c */
[----:B-1----:R-:W-:Y:S02]  /*11a60*/  IMAD.MOV.U32 R52, RZ, RZ, R5 ;  /* 0x000000ffff347224 */ /* 0x002fe400078e0005 */
[----:B------:R-:W2:Y:S01]  /*11a70*/  LDL.LU R5, [R1+0x6a4] ;  /* 0x0006a40001057983 */ /* 0x000ea20000300800 */
[----:B------:R-:W-:Y:S02]  /*11a80*/  IMAD.MOV.U32 R53, RZ, RZ, R4 ;  /* 0x000000ffff357224 */ /* 0x000fe400078e0004 */
[----:B------:R-:W-:Y:S01]  /*11a90*/  IMAD.MOV.U32 R55, RZ, RZ, R45 ;  /* 0x000000ffff377224 */ /* 0x000fe200078e002d */
[----:B------:R-:W2:Y:S04]  /*11aa0*/  LDL.LU R4, [R1+0x6a0] ;  /* 0x0006a00001047983 */ /* 0x000ea80000300800 */
[----:B------:R-:W3:Y:S04]  /*11ab0*/  LDL.LU R44, [R1+0x69c] ;  /* 0x00069c00012c7983 */ /* 0x000ee80000300800 */
[----:B------:R-:W3:Y:S04]  /*11ac0*/  LDL.LU R45, [R1+0x698] ;  /* 0x00069800012d7983 */ /* 0x000ee80000300800 */
[----:B------:R-:W4:Y:S04]  /*11ad0*/  LDL.LU R28, [R1+0x280] ;  /* 0x00028000011c7983 */ /* 0x000f280000300800 */
[----:B------:R-:W5:Y:S04]  /*11ae0*/  LDL.LU R29, [R1+0x284] ;  /* 0x00028400011d7983 */ /* 0x000f680000300800 */
[----:B------:R0:W-:Y:S04]  /*11af0*/  STL.64 [R1+0x5a8], R34 ;  /* 0x0005a82201007387 */ /* 0x0001e80000100a00 */
[----:B------:R1:W-:Y:S01]  /*11b00*/  STL.64 [R1+0x5a0], R32 ;  /* 0x0005a02001007387 */ /* 0x0003e20000100a00 */
[----:B0-----:R-:W-:-:S02]  /*11b10*/  IMAD.MOV.U32 R34, RZ, RZ, R42 ;  /* 0x000000ffff227224 */ /* 0x001fc400078e002a */
[----:B-1----:R-:W-:Y:S02]  /*11b20*/  IMAD.MOV.U32 R32, RZ, RZ, R46 ;  /* 0x000000ffff207224 */ /* 0x002fe400078e002e */
[----:B------:R-:W3:Y:S01]  /*11b30*/  LDL.LU R46, [R1+0x694] ;  /* 0x00069400012e7983 */ /* 0x000ee20000300800 */
[----:B------:R-:W-:Y:S02]  /*11b40*/  IMAD.MOV.U32 R33, RZ, RZ, R47 ;  /* 0x000000ffff217224 */ /* 0x000fe400078e002f */
[----:B------:R-:W-:Y:S01]  /*11b50*/  IMAD.MOV.U32 R35, RZ, RZ, R56 ;  /* 0x000000ffff237224 */ /* 0x000fe200078e0038 */
[----:B------:R-:W3:Y:S04]  /*11b60*/  LDL.LU R47, [R1+0x690] ;  /* 0x00069000012f7983 */ /* 0x000ee80000300800 */
[----:B------:R-:W2:Y:S04]  /*11b70*/  LDL.LU R42, [R1+0x68c] ;  /* 0x00068c00012a7983 */ /* 0x000ea80000300800 */
[----:B------:R-:W2:Y:S04]  /*11b80*/  LDL.LU R56, [R1+0x688] ;  /* 0x0006880001387983 */ /* 0x000ea80000300800 */
[----:B------:R-:W2:Y:S04]  /*11b90*/  LDL.LU R57, [R1+0x684] ;  /* 0x0006840001397983 */ /* 0x000ea80000300800 */
[----:B------:R-:W2:Y:S04]  /*11ba0*/  LDL.LU R58, [R1+0x680] ;  /* 0x00068000013a7983 */ /* 0x000ea80000300800 */
[----:B------:R-:W2:Y:S04]  /*11bb0*/  LDL.LU R59, [R1+0x67c] ;  /* 0x00067c00013b7983 */ /* 0x000ea80000300800 */
[----:B------:R-:W3:Y:S04]  /*11bc0*/  LDL.LU R43, [R1+0x678] ;  /* 0x00067800012b7983 */ /* 0x000ee80000300800 */
[----:B------:R-:W4:Y:S04]  /*11bd0*/  LDL.LU R20, [R1+0x50] ;  /* 0x0000500001147983 */ /* 0x000f280000300800 */
[----:B------:R-:W4:Y:S04]  /*11be0*/  LDL.LU R21, [R1+0x54] ;  /* 0x0000540001157983 */ /* 0x000f280000300800 */
[----:B------:R-:W4:Y:S04]  /*11bf0*/  LDL.LU R22, [R1+0x58] ;  /* 0x0000580001167983 */ /* 0x000f280000300800 */
[----:B------:R-:W4:Y:S01]  /*11c00*/  LDL.LU R23, [R1+0x5c] ;  /* 0x00005c0001177983 */ /* 0x000f220000300800 */
[----:B--2---:R-:W-:Y:S01]  /*11c10*/  HMMA.16816.F32 R56, R48, R2, R56 ;  /* 0x000000023038723c */ /* 0x004fe20000001838 */
[----:B------:R-:W-:-:S02]  /*11c20*/  F2FP.F16.E4M3.UNPACK_B R2, R42 ;  /* 0x0000002aff02723e */ /* 0x000fc400020006ff */
[----:B---3--:R-:W-:-:S07]  /*11c30*/  F2FP.F16.E4M3.UNPACK_B R3, R43 ;  /* 0x0000002bff03723e */ /* 0x008fce00020006ff */
[----:B------:R-:W-:Y:S09]  /*11c40*/  HMMA.16816.F32 R44, R48, R2, R44 ;  /* 0x00000002302c723c */ /* 0x000ff2000000182c */
[----:B------:R0:W-:Y:S04]  /*11c50*/  STL.64 [R1+0x5b8], R58 ;  /* 0x0005b83a01007387 */ /* 0x0001e80000100a00 */
[----:B0-----:R-:W2:Y:S04]  /*11c60*/  LDL.LU R58, [R1+0x78] ;  /* 0x00007800013a7983 */ /* 0x001ea80000300800 */
[----:B------:R-:W3:Y:S04]  /*11c70*/  LDL.LU R59, [R1+0x7c] ;  /* 0x00007c00013b7983 */ /* 0x000ee80000300800 */
[----:B------:R0:W-:Y:S04]  /*11c80*/  STL.64 [R1+0x5b0], R56 ;  /* 0x0005b03801007387 */ /* 0x0001e80000100a00 */
[----:B0-----:R-:W2:Y:S04]  /*11c90*/  LDL.LU R56, [R1+0xa8] ;  /* 0x0000a80001387983 */ /* 0x001ea80000300800 */
[----:B------:R-:W2:Y:S04]  /*11ca0*/  LDL.LU R57, [R1+0xac] ;  /* 0x0000ac0001397983 */ /* 0x000ea80000300800 */
        /* <DEDUP_REMOVED lines=10> */
[----:B------:R-:W-:Y:S04]  /*11d50*/  STL.64 [R1+0x5f8], R46 ;  /* 0x0005f82e01007387 */ /* 0x000fe80000100a00 */
[----:B------:R0:W-:Y:S02]  /*11d60*/  STL.64 [R1+0x5f0], R44 ;  /* 0x0005f02c01007387 */ /* 0x0001e40000100a00 */
[----:B0-----:R-:W-:-:S02]  /*11d70*/  IMAD.MOV.U32 R44, RZ, RZ, R9 ;  /* 0x000000ffff2c7224 */ /* 0x001fc400078e0009 */
[----:B------:R-:W4:Y:S01]  /*11d80*/  LDL.LU R9, [R1+0x664] ;  /* 0x0006640001097983 */ /* 0x000f220000300800 */
[----:B------:R-:W-:-:S03]  /*11d90*/  IMAD.MOV.U32 R45, RZ, RZ, R8 ;  /* 0x000000ffff2d7224 */ /* 0x000fc600078e0008 */
[----:B------:R-:W4:Y:S01]  /*11da0*/  LDL.LU R8, [R1+0x660] ;  /* 0x0006600001087983 */ /* 0x000f220000300800 */
[----:B------:R-:W-:Y:S02]  /*11db0*/  IMAD.MOV.U32 R46, RZ, RZ, R39 ;  /* 0x000000ffff2e7224 */ /* 0x000fe400078e0027 */
[----:B------:R-:W-:Y:S01]  /*11dc0*/  IMAD.MOV.U32 R47, RZ, RZ, R38 ;  /* 0x000000ffff2f7224 */ /* 0x000fe200078e0026 */
[----:B------:R-:W5:Y:S04]  /*11dd0*/  LDL.LU R39, [R1+0x65c] ;  /* 0x00065c0001277983 */ /* 0x000f680000300800 */
[----:B------:R-:W5:Y:S01]  /*11de0*/  LDL.LU R38, [R1+0x658] ;  /* 0x0006580001267983 */ /* 0x000f620000300800 */
[----:B------:R-:W-:Y:S02]  /*11df0*/  SEL R51, R4, R5, !P1 ;  /* 0x0000000504337207 */ /* 0x000fe40004800000 */
[----:B--2---:R-:W-:-:S02]  /*11e00*/  SEL R49, R12, R13, !P1 ;  /* 0x0000000d0c317207 */ /* 0x004fc40004800000 */
[----:B---3--:R-:W-:Y:S02]  /*11e10*/  SEL R48, R16, R17, !P1 ;  /* 0x0000001110307207 */ /* 0x008fe40004800000 */
[----:B------:R-:W2:Y:S04]  /*11e20*/  LDL.LU R16, [R1+0x288] ;  /* 0x0002880001107983 */ /* 0x000ea80000300800 */
[----:B------:R-:W3:Y:S04]  /*11e30*/  LDL.LU R17, [R1+0x28c] ;  /* 0x00028c0001117983 */ /* 0x000ee80000300800 */
[----:B------:R-:W2:Y:S04]  /*11e40*/  LDL.LU R12, [R1+0x298] ;  /* 0x00029800010c7983 */ /* 0x000ea80000300800 */
[----:B------:R-:W2:Y:S01]  /*11e50*/  LDL.LU R13, [R1+0x29c] ;  /* 0x00029c00010d7983 */ /* 0x000ea20000300800 */
[----:B----4-:R-:W-:-:S03]  /*11e60*/  SEL R50, R8, R9, !P1 ;  /* 0x0000000908327207 */ /* 0x010fc60004800000 */
[----:B------:R-:W4:Y:S04]  /*11e70*/  LDL.LU R8, [R1+0x290] ;  /* 0x0002900001087983 */ /* 0x000f280000300800 */
[----:B------:R-:W2:Y:S04]  /*11e80*/  LDL.LU R9, [R1+0x294] ;  /* 0x0002940001097983 */ /* 0x000ea80000300800 */
[----:B------:R0:W-:Y:S04]  /*11e90*/  STL.64 [R1+0x600], R6 ;  /* 0x0006000601007387 */ /* 0x0001e80000100a00 */
[----:B------:R-:W3:Y:S04]  /*11ea0*/  LDL.LU R4, [R1+0x90] ;  /* 0x0000900001047983 */ /* 0x000ee80000300800 */
[----:B------:R-:W3:Y:S04]  /*11eb0*/  LDL.LU R5, [R1+0x94] ;  /* 0x0000940001057983 */ /* 0x000ee80000300800 */
[----:B0-----:R-:W3:Y:S04]  /*11ec0*/  LDL.LU R6, [R1+0x98] ;  /* 0x0000980001067983 */ /* 0x001ee80000300800 */
[----:B------:R-:W3:Y:S01]  /*11ed0*/  LDL.LU R7, [R1+0x9c] ;  /* 0x00009c0001077983 */ /* 0x000ee20000300800 */
[----:B-----5:R-:W-:-:S02]  /*11ee0*/  F2FP.F16.E4M3.UNPACK_B R2, R38.H1 ;  /* 0x00000026ff02723e */ /* 0x020fc400030006ff */
[----:B------:R-:W-:-:S07]  /*11ef0*/  F2FP.F16.E4M3.UNPACK_B R3, R39.H1 ;  /* 0x00000027ff03723e */ /* 0x000fce00030006ff */
[----:B------:R-:W-:-:S15]  /*11f00*/  HMMA.16816.F32 R20, R48, R2, R20 ;  /* 0x000000023014723c */ /* 0x000fde0000001814 */
[----:B------:R-:W-:-:S04]  /*11f10*/  NOP ;  /* 0x0000000000007918 */ /* 0x000fc80000000000 */
[----:B------:R-:W-:Y:S04]  /*11f20*/  STL.64 [R1+0x2a0], R20 ;  /* 0x0002a01401007387 */ /* 0x000fe80000100a00 */
[----:B------:R0:W-:Y:S04]  /*11f30*/  STL.64 [R1+0x2a8], R22 ;  /* 0x0002a81601007387 */ /* 0x0001e80000100a00 */
[----:B0-----:R-:W5:Y:S04]  /*11f40*/  LDL.LU.64 R22, [R1+0x650] ;  /* 0x0006500001167983 */ /* 0x001f680000300a00 */
[----:B------:R-:W5:Y:S01]  /*11f50*/  LDL.LU.64 R20, [R1+0x648] ;  /* 0x0006480001147983 */ /* 0x000f620000300a00 */
[----:B----4-:R-:W-:-:S02]  /*11f60*/  F2FP.F16.E4M3.UNPACK_B R2, R8.H1 ;  /* 0x00000008ff02723e */ /* 0x010fc400030006ff */
[----:B--2---:R-:W-:-:S07]  /*11f70*/  F2FP.F16.E4M3.UNPACK_B R3, R9.H1 ;  /* 0x00000009ff03723e */ /* 0x004fce00030006ff */
[----:B------:R-:W-:-:S15]  /*11f80*/  HMMA.16816.F32 R24, R48, R2, R24 ;  /* 0x000000023018723c */ /* 0x000fde0000001818 */
[----:B------:R-:W-:-:S04]  /*11f90*/  NOP ;  /* 0x0000000000007918 */ /* 0x000fc80000000000 */
[----:B------:R-:W-:Y:S04]  /*11fa0*/  STL.64 [R1+0x2c0], R24 ;  /* 0x0002c01801007387 */ /* 0x000fe80000100a00 */
[----:B------:R0:W-:Y:S04]  /*11fb0*/  STL.64 [R1+0x2c8], R26 ;  /* 0x0002c81a01007387 */ /* 0x0001e80000100a00 */
[----:B0-----:R-:W2:Y:S04]  /*11fc0*/  LDL.LU.64 R26, [R1+0x640] ;  /* 0x00064000011a7983 */ /* 0x001ea80000300a00 */
[----:B------:R-:W2:Y:S01]  /*11fd0*/  LDL.LU.64 R24, [R1+0x638] ;  /* 0x0006380001187983 */ /* 0x000ea20000300a00 */
[----:B------:R-:W-:-:S02]  /*11fe0*/  F2FP.F16.E4M3.UNPACK_B R2, R12.H1 ;  /* 0x0000000cff02723e */ /* 0x000fc400030006ff */
[----:B------:R-:W-:-:S07]  /*11ff0*/  F2FP.F16.E4M3.UNPACK_B R3, R13.H1 ;  /* 0x0000000dff03723e */ /* 0x000fce00030006ff */
[----:B---3--:R-:W-:Y:S01]  /*12000*/  HMMA.16816.F32 R4, R48, R2, R4 ;  /* 0x000000023004723c */ /* 0x008fe20000001804 */
[----:B------:R-:W-:Y:S02]  /*12010*/  F2FP.F16.E4M3.UNPACK_B R2, R16.H1 ;  /* 0x00000010ff02723e */ /* 0x000fe400030006ff */
[----:B------:R-:W-:-:S15]  /*12020*/  F2FP.F16.E4M3.UNPACK_B R3, R17.H1 ;  /* 0x00000011ff03723e */ /* 0x000fde00030006ff */
[----:B------:R-:W-:Y:S01]  /*12030*/  NOP ;  /* 0x0000000000007918 */ /* 0x000fe20000000000 */
[----:B------:R-:W-:Y:S04]  /*12040*/  STL.64 [R1+0x80], R4 ;  /* 0x0000800401007387 */ /* 0x000fe80000100a00 */
[----:B------:R0:W-:Y:S02]  /*12050*/  STL.64 [R1+0x88], R6 ;  /* 0x0000880601007387 */ /* 0x0001e40000100a00 */
[----:B0-----:R-:W-:Y:S01]  /*12060*/  HMMA.16816.F32 R4, R48, R2, R44 ;  /* 0x000000023004723c */ /* 0x001fe2000000182c */
        /* <DEDUP_REMOVED lines=23> */
[----:B--2---:R-:W-:-:S15]  /*121e0*/  HMMA.16816.F32 R4, R48, R2, R24 ;  /* 0x000000023004723c */ /* 0x004fde0000001818 */
[----:B------:R-:W-:-:S04]  /*121f0*/  NOP ;  /* 0x0000000000007918 */ /* 0x000fc80000000000 */
[----:B------:R0:W-:Y:S04]  /*12200*/  STL.64 [R1+0x1b0], R4 ;  /* 0x0001b00401007387 */ /* 0x0001e80000100a00 */
[----:B------:R1:W-:Y:S04]  /*12210*/  STL.64 [R1+0x1b8], R6 ;  /* 0x0001b80601007387 */ /* 0x0003e80000100a00 */
[----:B------:R-:W2:Y:S04]  /*12220*/  LDL.LU R32, [R1+0x130] ;  /* 0x0001300001207983 */ /* 0x000ea80000300800 */
[----:B------:R-:W2:Y:S04]  /*12230*/  LDL.LU R33, [R1+0x134] ;  /* 0x0001340001217983 */ /* 0x000ea80000300800 */
[----:B------:R-:W3:Y:S04]  /*12240*/  LDL.LU R34, [R1+0x138] ;  /* 0x0001380001227983 */ /* 0x000ee80000300800 */
[----:B------:R-:W3:Y:S04]  /*12250*/  LDL.LU R35, [R1+0x13c] ;  /* 0x00013c0001237983 */ /* 0x000ee80000300800 */
[----:B---3--:R-:W-:Y:S04]  /*12260*/  STL.64 [R1+0x610], R34 ;  /* 0x0006102201007387 */ /* 0x008fe80000100a00 */
[----:B--2---:R-:W-:Y:S04]  /*12270*/  STL.64 [R1+0x608], R32 ;  /* 0x0006082001007387 */ /* 0x004fe80000100a00 */
        /* <DEDUP_REMOVED lines=11> */
[----:B--2---:R2:W-:Y:S04]  /*12330*/  STL.64 [R1+0x628], R40 ;  /* 0x0006282801007387 */ /* 0x0045e80000100a00 */
[----:B0-----:R-:W3:Y:S04]  /*12340*/  LDL.LU R4, [R1+0x170] ;  /* 0x0001700001047983 */ /* 0x001ee80000300800 */
[----:B------:R-:W3:Y:S04]  /*12350*/  LDL.LU R5, [R1+0x174] ;  /* 0x0001740001057983 */ /* 0x000ee80000300800 */
[----:B-1----:R-:W3:Y:S04]  /*12360*/  LDL.LU R6, [R1+0x178] ;  /* 0x0001780001067983 */ /* 0x002ee80000300800 */
[----:B------:R-:W3:Y:S04]  /*12370*/  LDL.LU R7, [R1+0x17c] ;  /* 0x00017c0001077983 */ /* 0x000ee80000300800 */
[----:B--2---:R-:W2:Y:S04]  /*12380*/  LDL.LU R40, [R1+0x1a0] ;  /* 0x0001a00001287983 */ /* 0x004ea80000300800 */
[----:B------:R-:W2:Y:S04]  /*12390*/  LDL.LU R41, [R1+0x1a4] ;  /* 0x0001a40001297983 */ /* 0x000ea80000300800 */
[----:B------:R-:W2:Y:S04]  /*123a0*/  LDL.LU R42, [R1+0x1a8] ;  /* 0x0001a800012a7983 */ /* 0x000ea80000300800 */
[----:B------:R-:W2:Y:S04]  /*123b0*/  LDL.LU R43, [R1+0x1ac] ;  /* 0x0001ac00012b7983 */ /* 0x000ea80000300800 */
[----:B------:R-:W4:Y:S04]  /*123c0*/  LDL.LU R26, [R1+0x270] ;  /* 0x00027000011a7983 */ /* 0x000f280000300800 */
[----:B------:R-:W3:Y:S04]  /*123d0*/  LDL.LU R27, [R1+0x274] ;  /* 0x00027400011b7983 */ /* 0x000ee80000300800 */
[----:B------:R-:W3:Y:S04]  /*123e0*/  LDL.LU R56, [R1+0x190] ;  /* 0x0001900001387983 */ /* 0x000ee80000300800 */
[----:B------:R-:W3:Y:S04]  /*123f0*/  LDL.LU R57, [R1+0x194] ;  /* 0x0001940001397983 */ /* 0x000ee80000300800 */
[----:B------:R-:W3:Y:S04]  /*12400*/  LDL.LU R58, [R1+0x198] ;  /* 0x00019800013a7983 */ /* 0x000ee80000300800 */
[----:B------:R-:W3:Y:S01]  /*12410*/  LDL.LU R59, [R1+0x19c] ;  /* 0x00019c00013b7983 */ /* 0x000ee20000300800 */
[----:B-----5:R-:W-:-:S02]  /*12420*/  F2FP.F16.E4M3.UNPACK_B R2, R22.H1 ;  /* 0x00000016ff02723e */ /* 0x020fc400030006ff */
[----:B------:R-:W-:Y:S01]  /*12430*/  F2FP.F16.E4M3.UNPACK_B R3, R23.H1 ;  /* 0x00000017ff03723e */ /* 0x000fe200030006ff */
        /* <DEDUP_REMOVED lines=23> */
[----:B------:R-:W5:Y:S01]  /*125b0*/  LDL.LU R31, [R1+0x12c] ;  /* 0x00012c00011f7983 */ /* 0x000f620000300800 */
[----:B--2---:R-:W-:Y:S01]  /*125c0*/  HMMA.16816.F32 R40, R48, R2, R40 ;  /* 0x000000023028723c */ /* 0x004fe20000001828 */
[----:B----4-:R-:W-:-:S02]  /*125d0*/  F2FP.F16.E4M3.UNPACK_B R2, R26.H1 ;  /* 0x0000001aff02723e */ /* 0x010fc400030006ff */
[----:B---3--:R-:W-:-:S07]  /*125e0*/  F2FP.F16.E4M3.UNPACK_B R3, R27.H1 ;  /* 0x0000001bff03723e */ /* 0x008fce00030006ff */
[----:B------:R-:W-:Y:S09]  /*125f0*/  HMMA.16816.F32 R56, R48, R2, R56 ;  /* 0x000000023038723c */ /* 0x000ff20000001838 */
[----:B------:R-:W-:Y:S04]  /*12600*/  STL.64 [R1+0x1a0], R40 ;  /* 0x0001a02801007387 */ /* 0x000fe80000100a00 */
[----:B------:R0:W-:Y:S04]  /*12610*/  STL.64 [R1+0x1a8], R42 ;  /* 0x0001a82a01007387 */ /* 0x0001e80000100a00 */
[----:B0-----:R-:W2:Y:S04]  /*12620*/  LDL.LU.64 R42, [R1+0x630] ;  /* 0x00063000012a7983 */ /* 0x001ea80000300a00 */
[----:B------:R-:W2:Y:S04]  /*12630*/  LDL.LU.64 R40, [R1+0x628] ;  /* 0x0006280001287983 */ /* 0x000ea80000300a00 */
[----:B------:R-:W3:Y:S04]  /*12640*/  LDL.LU R54, [R1+0x228] ;  /* 0x0002280001367983 */ /* 0x000ee80000300800 */
[----:B------:R-:W4:Y:S04]  /*12650*/  LDL.LU R55, [R1+0x22c] ;  /* 0x00022c0001377983 */ /* 0x000f280000300800 */
[----:B------:R-:W2:Y:S04]  /*12660*/  LDL.LU R24, [R1+0x110] ;  /* 0x0001100001187983 */ /* 0x000ea80000300800 */
[----:B------:R-:W2:Y:S04]  /*12670*/  LDL.LU R25, [R1+0x114] ;  /* 0x0001140001197983 */ /* 0x000ea80000300800 */
[----:B------:R-:W2:Y:S04]  /*12680*/  LDL.LU R26, [R1+0x118] ;  /* 0x00011800011a7983 */ /* 0x000ea80000300800 */
[----:B------:R-:W2:Y:S04]  /*12690*/  LDL.LU R27, [R1+0x11c] ;  /* 0x00011c00011b7983 */ /* 0x000ea80000300800 */
[----:B------:R-:W-:Y:S04]  /*126a0*/  STL.64 [R1+0x190], R56 ;  /* 0x0001903801007387 */ /* 0x000fe80000100a00 */
[----:B------:R0:W-:Y:S04]  /*126b0*/  STL.64 [R1+0x198], R58 ;  /* 0x0001983a01007387 */ /* 0x0001e80000100a00 */
[----:B0-----:R-:W2:Y:S04]  /*126c0*/  LDL.LU.64 R58, [R1+0x620] ;  /* 0x00062000013a7983 */ /* 0x001ea80000300a00 */
[----:B------:R-:W2:Y:S04]  /*126d0*/  LDL.LU.64 R56, [R1+0x618] ;  /* 0x0006180001387983 */ /* 0x000ea80000300a00 */
[----:B------:R-:W2:Y:S04]  /*126e0*/  LDL.LU R2, [R1+0x258] ;  /* 0x0002580001027983 */ /* 0x000ea80000300800 */
[----:B------:R-:W3:Y:S01]  /*126f0*/  LDL.LU R3, [R1+0x25c] ;  /* 0x00025c0001037983 */ /* 0x000ee20000300800 */
[----:B--2---:R-:W-:-:S02]  /*12700*/  F2FP.F16.E4M3.UNPACK_B R2, R2.H1 ;  /* 0x00000002ff02723e */ /* 0x004fc400030006ff */
[----:B---3--:R-:W-:-:S07]  /*12710*/  F2FP.F16.E4M3.UNPACK_B R3, R3.H1 ;  /* 0x00000003ff03723e */ /* 0x008fce00030006ff */
[----:B-----5:R-:W-:-:S15]  /*12720*/  HMMA.16816.F32 R32, R48, R2, R32 ;  /* 0x000000023020723c */ /* 0x020fde0000001820 */
[----:B------:R-:W-:-:S04]  /*12730*/  NOP ;  /* 0x0000000000007918 */ /* 0x000fc80000000000 */
[----:B------:R-:W-:Y:S04]  /*12740*/  STL.64 [R1+0x180], R32 ;  /* 0x0001802001007387 */ /* 0x000fe80000100a00 */
[----:B------:R0:W-:Y:S04]  /*12750*/  STL.64 [R1+0x188], R34 ;  /* 0x0001882201007387 */ /* 0x0001e80000100a00 */
[----:B0-----:R-:W2:Y:S04]  /*12760*/  LDL.LU.64 R34, [R1+0x610] ;  /* 0x0006100001227983 */ /* 0x001ea80000300a00 */
[----:B------:R-:W2:Y:S01]  /*12770*/  LDL.LU.64 R32, [R1+0x608] ;  /* 0x0006080001207983 */ /* 0x000ea20000300a00 */
[----:B------:R-:W-:-:S02]  /*12780*/  F2FP.F16.E4M3.UNPACK_B R2, R39.H1 ;  /* 0x00000027ff02723e */ /* 0x000fc400030006ff */
[----:B------:R-:W-:-:S07]  /*12790*/  F2FP.F16.E4M3.UNPACK_B R3, R38.H1 ;  /* 0x00000026ff03723e */ /* 0x000fce00030006ff */
[----:B------:R-:W-:-:S15]  /*127a0*/  HMMA.16816.F32 R4, R48, R2, R4 ;  /* 0x000000023004723c */ /* 0x000fde0000001804 */
[----:B------:R-:W-:-:S04]  /*127b0*/  NOP ;  /* 0x0000000000007918 */ /* 0x000fc80000000000 */
[----:B------:R-:W-:Y:S04]  /*127c0*/  STL.64 [R1+0x170], R4 ;  /* 0x0001700401007387 */ /* 0x000fe80000100a00 */
[----:B------:R0:W-:Y:S04]  /*127d0*/  STL.64 [R1+0x178], R6 ;  /* 0x0001780601007387 */ /* 0x0001e80000100a00 */
[----:B0-----:R-:W3:Y:S01]  /*127e0*/  LDL.LU.64 R6, [R1+0x600] ;  /* 0x0006000001067983 */ /* 0x001ee20000300a00 */
[----:B------:R-:W-:Y:S02]  /*127f0*/  F2FP.F16.E4M3.UNPACK_B R2, R8.H1 ;  /* 0x00000008ff02723e */ /* 0x000fe400030006ff */
[----:B------:R-:W-:-:S07]  /*12800*/  F2FP.F16.E4M3.UNPACK_B R3, R9.H1 ;  /* 0x00000009ff03723e */ /* 0x000fce00030006ff */
[----:B------:R-:W-:Y:S01]  /*12810*/  HMMA.16816.F32 R44, R48, R2, R44 ;  /* 0x00000002302c723c */ /* 0x000fe2000000182c */
[----:B------:R-:W-:Y:S02]  /*12820*/  F2FP.F16.E4M3.UNPACK_B R2, R12.H1 ;  /* 0x0000000cff02723e */ /* 0x000fe400030006ff */
[----:B------:R-:W-:-:S07]  /*12830*/  F2FP.F16.E4M3.UNPACK_B R3, R13.H1 ;  /* 0x0000000dff03723e */ /* 0x000fce00030006ff */
[----:B------:R-:W-:Y:S01]  /*12840*/  HMMA.16816.F32 R40, R48, R2, R40 ;  /* 0x000000023028723c */ /* 0x000fe20000001828 */
[----:B------:R-:W-:Y:S02]  /*12850*/  F2FP.F16.E4M3.UNPACK_B R2, R16.H1 ;  /* 0x00000010ff02723e */ /* 0x000fe400030006ff */
[----:B------:R-:W-:-:S07]  /*12860*/  F2FP.F16.E4M3.UNPACK_B R3, R17.H1 ;  /* 0x00000011ff03723e */ /* 0x000fce00030006ff */
[C---:B------:R-:W-:Y:S01]  /*12870*/  HMMA.16816.F32 R56, R48.reuse, R2, R56 ;  /* 0x000000023038723c */ /* 0x040fe20000001838 */
[----:B------:R-:W-:Y:S02]  /*12880*/  F2FP.F16.E4M3.UNPACK_B R2, R52.H1 ;  /* 0x00000034ff02723e */ /* 0x000fe400030006ff */
[----:B------:R-:W-:Y:S01]  /*12890*/  F2FP.F16.E4M3.UNPACK_B R3, R53.H1 ;  /* 0x00000035ff03723e */ /* 0x000fe200030006ff */
[----:B------:R-:W-:Y:S04]  /*128a0*/  STL.64 [R1+0x160], R44 ;  /* 0x0001602c01007387 */ /* 0x000fe80000100a00 */
[----:B------:R0:W-:Y:S04]  /*128b0*/  STL.64 [R1+0x168], R46 ;  /* 0x0001682e01007387 */ /* 0x0001e80000100a00 */
[----:B0-----:R-:W5:Y:S04]  /*128c0*/  LDL.LU.64 R46, [R1+0x5f8] ;  /* 0x0005f800012e7983 */ /* 0x001f680000300a00 */
[----:B------:R-:W5:Y:S04]  /*128d0*/  LDL.LU.64 R44, [R1+0x5f0] ;  /* 0x0005f000012c7983 */ /* 0x000f680000300a00 */
[----:B------:R-:W-:Y:S04]  /*128e0*/  STL.64 [R1+0x150], R40 ;  /* 0x0001502801007387 */ /* 0x000fe80000100a00 */
[----:B------:R0:W-:Y:S04]  /*128f0*/  STL.64 [R1+0x158], R42 ;  /* 0x0001582a01007387 */ /* 0x0001e80000100a00 */
[----:B0-----:R-:W3:Y:S04]  /*12900*/  LDL.LU.64 R42, [R1+0x5e8] ;  /* 0x0005e800012a7983 */ /* 0x001ee80000300a00 */
[----:B------:R-:W5:Y:S04]  /*12910*/  LDL.LU.64 R40, [R1+0x5e0] ;  /* 0x0005e00001287983 */ /* 0x000f680000300a00 */
[----:B------:R-:W-:Y:S04]  /*12920*/  STL.64 [R1+0x140], R56 ;  /* 0x0001403801007387 */ /* 0x000fe80000100a00 */
[----:B------:R-:W-:Y:S01]  /*12930*/  STL.64 [R1+0x148], R58 ;  /* 0x0001483a01007387 */ /* 0x000fe20000100a00 */
[----:B--2---:R-:W-:Y:S01]  /*12940*/  HMMA.16816.F32 R32, R48, R2, R32 ;  /* 0x000000023020723c */ /* 0x004fe20000001820 */
[----:B------:R-:W-:-:S02]  /*12950*/  F2FP.F16.E4M3.UNPACK_B R2, R22.H1 ;  /* 0x00000016ff02723e */ /* 0x000fc400030006ff */
[----:B------:R-:W-:-:S15]  /*12960*/  F2FP.F16.E4M3.UNPACK_B R3, R23.H1 ;  /* 0x00000017ff03723e */ /* 0x000fde00030006ff */
[----:B------:R-:W-:Y:S01]  /*12970*/  NOP ;  /* 0x0000000000007918 */ /* 0x000fe20000000000 */
[----:B------:R-:W-:Y:S04]  /*12980*/  STL.64 [R1+0x130], R32 ;  /* 0x0001302001007387 */ /* 0x000fe80000100a00 */
[----:B------:R0:W-:Y:S02]  /*12990*/  STL.64 [R1+0x138], R34 ;  /* 0x0001382201007387 */ /* 0x0001e40000100a00 */
[----:B0-----:R-:W-:Y:S01]  /*129a0*/  HMMA.16816.F32 R32, R48, R2, R28 ;  /* 0x000000023020723c */ /* 0x001fe2000000181c */
[----:B------:R-:W-:Y:S01]  /*129b0*/  F2FP.F16.E4M3.UNPACK_B R2, R54.H1 ;  /* 0x00000036ff02723e */ /* 0x000fe200030006ff */
[----:B------:R-:W2:Y:S01]  /*129c0*/  LDL.LU R28, [R1+0x100] ;  /* 0x00010000011c7983 */ /* 0x000ea20000300800 */
[----:B----4-:R-:W-:-:S07]  /*129d0*/  F2FP.F16.E4M3.UNPACK_B R3, R55.H1 ;  /* 0x00000037ff03723e */ /* 0x010fce00030006ff */
[----:B------:R-:W-:Y:S09]  /*129e0*/  HMMA.16816.F32 R24, R48, R2, R24 ;  /* 0x000000023018723c */ /* 0x000ff20000001818 */
[----:B------:R0:W-:Y:S04]  /*129f0*/  STL.64 [R1+0x120], R32 ;  /* 0x0001202001007387 */ /* 0x0001e80000100a00 */
[----:B------:R-:W-:Y:S04]  /*12a00*/  STL.64 [R1+0x128], R34 ;  /* 0x0001282201007387 */ /* 0x000fe80000100a00 */
[----:B------:R-:W2:Y:S04]  /*12a10*/  LDL.LU R29, [R1+0x104] ;  /* 0x00010400011d7983 */ /* 0x000ea80000300800 */
[----:B------:R-:W2:Y:S04]  /*12a20*/  LDL.LU R30, [R1+0x108] ;  /* 0x00010800011e7983 */ /* 0x000ea80000300800 */
[----:B------:R-:W2:Y:S04]  /*12a30*/  LDL.LU R31, [R1+0x10c] ;  /* 0x00010c00011f7983 */ /* 0x000ea80000300800 */
[----:B------:R-:W4:Y:S04]  /*12a40*/  LDL.LU R22, [R1+0x220] ;  /* 0x0002200001167983 */ /* 0x000f280000300800 */
[----:B------:R-:W2:Y:S04]  /*12a50*/  LDL.LU R23, [R1+0x224] ;  /* 0x0002240001177983 */ /* 0x000ea80000300800 */
[----:B------:R-:W2:Y:S04]  /*12a60*/  LDL.LU R56, [R1+0xe0] ;  /* 0x0000e00001387983 */ /* 0x000ea80000300800 */
[----:B------:R3:W-:Y:S04]  /*12a70*/  STL.64 [R1+0x110], R24 ;  /* 0x0001101801007387 */ /* 0x0007e80000100a00 */
[----:B------:R1:W-:Y:S04]  /*12a80*/  STL.64 [R1+0x118], R26 ;  /* 0x0001181a01007387 */ /* 0x0003e80000100a00 */
[----:B------:R-:W2:Y:S04]  /*12a90*/  LDL.LU R57, [R1+0xe4] ;  /* 0x0000e40001397983 */ /* 0x000ea80000300800 */
[----:B------:R-:W2:Y:S04]  /*12aa0*/  LDL.LU R58, [R1+0xe8] ;  /* 0x0000e800013a7983 */ /* 0x000ea80000300800 */
[----:B------:R-:W2:Y:S04]  /*12ab0*/  LDL.LU R59, [R1+0xec] ;  /* 0x0000ec00013b7983 */ /* 0x000ea80000300800 */
[----:B------:R-:W2:Y:S04]  /*12ac0*/  LDL.LU R13, [R1+0x218] ;  /* 0x00021800010d7983 */ /* 0x000ea80000300800 */
[----:B------:R-:W2:Y:S04]  /*12ad0*/  LDL.LU R16, [R1+0x21c] ;  /* 0x00021c0001107983 */ /* 0x000ea80000300800 */
[----:B------:R-:W2:Y:S04]  /*12ae0*/  LDL.LU R17, [R1+0x210] ;  /* 0x0002100001117983 */ /* 0x000ea80000300800 */
[----:B0-----:R-:W2:Y:S01]  /*12af0*/  LDL.LU R32, [R1+0xd0] ;  /* 0x0000d00001207983 */ /* 0x001ea20000300800 */
[----:B---3--:R-:W-:-:S03]  /*12b00*/  IMAD.MOV.U32 R25, RZ, RZ, R7 ;  /* 0x000000ffff197224 */ /* 0x008fc600078e0007 */
[----:B------:R-:W3:Y:S01]  /*12b10*/  LDL.LU R33, [R1+0xd4] ;  /* 0x0000d40001217983 */ /* 0x000ee20000300800 */
[----:B-1----:R-:W-:-:S03]  /*12b20*/  IMAD.MOV.U32 R26, RZ, RZ, R6 ;  /* 0x000000ffff1a7224 */ /* 0x002fc600078e0006 */
[----:B------:R-:W3:Y:S04]  /*12b30*/  LDL.LU R34, [R1+0xd8] ;  /* 0x0000d80001227983 */ /* 0x000ee80000300800 */
[----:B------:R-:W3:Y:S04]  /*12b40*/  LDL.LU R35, [R1+0xdc] ;  /* 0x0000dc0001237983 */ /* 0x000ee80000300800 */
[----:B------:R-:W2:Y:S04]  /*12b50*/  LDL.LU R24, [R1+0xc0] ;  /* 0x0000c00001187983 */ /* 0x000ea80000300800 */
[----:B------:R-:W2:Y:S04]  /*12b60*/  LDL.LU R7, [R1+0x5dc] ;  /* 0x0005dc0001077983 */ /* 0x000ea80000300800 */
[----:B------:R-:W3:Y:S04]  /*12b70*/  LDL.LU R6, [R1+0x5d8] ;  /* 0x0005d80001067983 */ /* 0x000ee80000300800 */
[----:B------:R-:W4:Y:S04]  /*12b80*/  LDL.LU R27, [R1+0xcc] ;  /* 0x0000cc00011b7983 */ /* 0x000f280000300800 */
[----:B------:R-:W4:Y:S04]  /*12b90*/  LDL.LU R52, [R1+0xb0] ;  /* 0x0000b00001347983 */ /* 0x000f280000300800 */
[----:B------:R-:W5:Y:S04]  /*12ba0*/  LDL.LU R53, [R1+0xb4] ;  /* 0x0000b40001357983 */ /* 0x000f680000300800 */
[----:B------:R-:W5:Y:S04]  /*12bb0*/  LDL.LU R54, [R1+0xb8] ;  /* 0x0000b80001367983 */ /* 0x000f680000300800 */
[----:B------:R-:W5:Y:S04]  /*12bc0*/  LDL.LU R55, [R1+0xbc] ;  /* 0x0000bc0001377983 */ /* 0x000f680000300800 */
[----:B------:R-:W5:Y:S04]  /*12bd0*/  LDL.LU R4, [R1+0xf0] ;  /* 0x0000f00001047983 */ /* 0x000f680000300800 */
[----:B------:R-:W5:Y:S01]  /*12be0*/  LDL.LU R5, [R1+0xf4] ;  /* 0x0000f40001057983 */ /* 0x000f620000300800 */
[----:B--2---:R-:W-:-:S02]  /*12bf0*/  F2FP.F16.E4M3.UNPACK_B R3, R7.H1 ;  /* 0x00000007ff03723e */ /* 0x004fc400030006ff */
[----:B---3--:R-:W-:Y:S02]  /*12c00*/  F2FP.F16.E4M3.UNPACK_B R2, R6.H1 ;  /* 0x00000006ff02723e */ /* 0x008fe400030006ff */
[----:B------:R-:W5:Y:S04]  /*12c10*/  LDL.LU R6, [R1+0xf8] ;  /* 0x0000f80001067983 */ /* 0x000f680000300800 */
[----:B------:R-:W5:Y:S01]  /*12c20*/  LDL.LU R7, [R1+0xfc] ;  /* 0x0000fc0001077983 */ /* 0x000f620000300800 */
[----:B------:R-:W-:Y:S01]  /*12c30*/  HMMA.16816.F32 R28, R48, R2, R28 ;  /* 0x00000002301c723c */ /* 0x000fe2000000181c */
[----:B----4-:R-:W-:Y:S02]  /*12c40*/  F2FP.F16.E4M3.UNPACK_B R2, R22.H1 ;  /* 0x00000016ff02723e */ /* 0x010fe400030006ff */
[----:B------:R-:W-:Y:S01]  /*12c50*/  F2FP.F16.E4M3.UNPACK_B R3, R23.H1 ;  /* 0x00000017ff03723e */ /* 0x000fe200030006ff */
[----:B------:R-:W-:-:S02]  /*12c60*/  IMAD.MOV.U32 R22, RZ, RZ, R11 ;  /* 0x000000ffff167224 */ /* 0x000fc400078e000b */
[----:B------:R-:W-:-:S13]  /*12c70*/  IMAD.MOV.U32 R23, RZ, RZ, R10 ;  /* 0x000000ffff177224 */ /* 0x000fda00078e000a */
[----:B------:R0:W-:Y:S04]  /*12c80*/  STL.64 [R1+0x100], R28 ;  /* 0x0001001c01007387 */ /* 0x0001e80000100a00 */
[----:B------:R1:W-:Y:S04]  /*12c90*/  STL.64 [R1+0x108], R30 ;  /* 0x0001081e01007387 */ /* 0x0003e80000100a00 */
[----:B0-----:R-:W2:Y:S04]  /*12ca0*/  LDL.LU R28, [R1+0x40] ;  /* 0x00004000011c7983 */ /* 0x001ea80000300800 */
[----:B------:R-:W2:Y:S04]  /*12cb0*/  LDL.LU R29, [R1+0x44] ;  /* 0x00004400011d7983 */ /* 0x000ea80000300800 */
[----:B-1----:R-:W2:Y:S04]  /*12cc0*/  LDL.LU R30, [R1+0x48] ;  /* 0x00004800011e7983 */ /* 0x002ea80000300800 */
[----:B------:R-:W2:Y:S01]  /*12cd0*/  LDL.LU R31, [R1+0x4c] ;  /* 0x00004c00011f7983 */ /* 0x000ea20000300800 */
[----:B-----5:R-:W-:-:S15]  /*12ce0*/  HMMA.16816.F32 R4, R48, R2, R4 ;  /* 0x000000023004723c */ /* 0x020fde0000001804 */
[----:B------:R-:W-:-:S04]  /*12cf0*/  NOP ;  /* 0x0000000000007918 */ /* 0x000fc80000000000 */
[----:B------:R0:W-:Y:S04]  /*12d00*/  STL.64 [R1+0xf0], R4 ;  /* 0x0000f00401007387 */ /* 0x0001e80000100a00 */
[----:B------:R1:W-:Y:S04]  /*12d10*/  STL.64 [R1+0xf8], R6 ;  /* 0x0000f80601007387 */ /* 0x0003e80000100a00 */
[----:B------:R-:W3:Y:S04]  /*12d20*/  LDL.LU R11, [R1+0x5d4] ;  /* 0x0005d400010b7983 */ /* 0x000ee80000300800 */
[----:B------:R-:W4:Y:S01]  /*12d30*/  LDL.LU R10, [R1+0x5d0] ;  /* 0x0005d000010a7983 */ /* 0x000f220000300800 */
[----:B0-----:R-:W-:-:S02]  /*12d40*/  IMAD.MOV.U32 R4, RZ, RZ, R37 ;  /* 0x000000ffff047224 */ /* 0x001fc400078e0025 */
[----:B------:R-:W-:Y:S01]  /*12d50*/  IMAD.MOV.U32 R5, RZ, RZ, R36 ;  /* 0x000000ffff057224 */ /* 0x000fe200078e0024 */
[----:B------:R-:W5:Y:S01]  /*12d60*/  LDL.LU R37, [R1+0x5cc] ;  /* 0x0005cc0001257983 */ /* 0x000f620000300800 */
[----:B-1----:R-:W-:-:S03]  /*12d70*/  IMAD.MOV.U32 R6, RZ, RZ, R60 ;  /* 0x000000ffff067224 */ /* 0x002fc600078e003c */
[----:B------:R-:W2:Y:S04]  /*12d80*/  LDL.LU R36, [R1+0x5c8] ;  /* 0x0005c80001247983 */ /* 0x000ea80000300800 */
[----:B------:R-:W2:Y:S01]  /*12d90*/  LDL.LU R60, [R1+0x5c4] ;  /* 0x0005c400013c7983 */ /* 0x000ea20000300800 */
[----:B------:R-:W-:-:S03]  /*12da0*/  IMAD.MOV.U32 R7, RZ, RZ, R61 ;  /* 0x000000ffff077224 */ /* 0x000fc600078e003d */
[----:B------:R-:W3:Y:S01]  /*12db0*/  LDL.LU R61, [R1+0x5c0] ;  /* 0x0005c000013d7983 */ /* 0x000ee20000300800 */
[----:B------:R-:W-:Y:S02]  /*12dc0*/  F2FP.F16.E4M3.UNPACK_B R2, R13.H1 ;  /* 0x0000000dff02723e */ /* 0x000fe400030006ff */
[----:B------:R-:W-:-:S07]  /*12dd0*/  F2FP.F16.E4M3.UNPACK_B R3, R16.H1 ;  /* 0x00000010ff03723e */ /* 0x000fce00030006ff */
[----:B------:R-:W-:Y:S01]  /*12de0*/  HMMA.16816.F32 R56, R48, R2, R56 ;  /* 0x000000023038723c */ /* 0x000fe20000001838 */
[----:B------:R-:W-:-:S15]  /*12df0*/  F2FP.F16.E4M3.UNPACK_B R2, R17.H1 ;  /* 0x00000011ff02723e */ /* 0x000fde00030006ff */
[----:B------:R-:W-:-:S03]  /*12e00*/  NOP ;  /* 0x0000000000007918 */ /* 0x000fc60000000000 */
[----:B------:R-:W-:Y:S04]  /*12e10*/  STL.64 [R1+0xe0], R56 ;  /* 0x0000e03801007387 */ /* 0x000fe80000100a00 */
[----:B------:R0:W-:Y:S04]  /*12e20*/  STL.64 [R1+0xe8], R58 ;  /* 0x0000e83a01007387 */ /* 0x0001e80000100a00 */
[----:B0-----:R-:W4:Y:S04]  /*12e30*/  LDL.LU.64 R58, [R1+0x5b8] ;  /* 0x0005b800013a7983 */ /* 0x001f280000300a00 */
[----:B------:R-:W4:Y:S01]  /*12e40*/  LDL.LU.64 R56, [R1+0x5b0] ;  /* 0x0005b00001387983 */ /* 0x000f220000300a00 */
[----:B--2---:R-:W-:-:S07]  /*12e50*/  F2FP.F16.E4M3.UNPACK_B R3, R60.H1 ;  /* 0x0000003cff03723e */ /* 0x004fce00030006ff */
[----:B------:R-:W-:Y:S01]  /*12e60*/  HMMA.16816.F32 R32, R48, R2, R32 ;  /* 0x000000023020723c */ /* 0x000fe20000001820 */
[----:B---3--:R-:W-:Y:S02]  /*12e70*/  F2FP.F16.E4M3.UNPACK_B R2, R61.H1 ;  /* 0x0000003dff02723e */ /* 0x008fe400030006ff */
[----:B------:R-:W-:-:S07]  /*12e80*/  F2FP.F16.E4M3.UNPACK_B R3, R36.H1 ;  /* 0x00000024ff03723e */ /* 0x000fce00030006ff */
[----:B------:R-:W-:Y:S09]  /*12e90*/  HMMA.16816.F32 R24, R48, R2, R24 ;  /* 0x000000023018723c */ /* 0x000ff20000001818 */
[----:B------:R-:W-:Y:S04]  /*12ea0*/  STL.64 [R1+0xd0], R32 ;  /* 0x0000d02001007387 */ /* 0x000fe80000100a00 */
[----:B------:R0:W-:Y:S04]  /*12eb0*/  STL.64 [R1+0xd8], R34 ;  /* 0x0000d82201007387 */ /* 0x0001e80000100a00 */
[----:B0-----:R-:W2:Y:S04]  /*12ec0*/  LDL.LU.64 R34, [R1+0x5a8] ;  /* 0x0005a80001227983 */ /* 0x001ea80000300a00 */
[----:B------:R-:W3:Y:S04]  /*12ed0*/  LDL.LU.64 R32, [R1+0x5a0] ;  /* 0x0005a00001207983 */ /* 0x000ee80000300a00 */
[----:B------:R-:W-:Y:S04]  /*12ee0*/  STL.64 [R1+0xc0], R24 ;  /* 0x0000c01801007387 */ /* 0x000fe80000100a00 */
[----:B------:R0:W-:Y:S04]  /*12ef0*/  STL.64 [R1+0xc8], R26 ;  /* 0x0000c81a01007387 */ /* 0x0001e80000100a00 */
[----:B0-----:R-:W2:Y:S04]  /*12f00*/  LDL.LU.64 R26, [R1+0x598] ;  /* 0x00059800011a7983 */ /* 0x001ea80000300a00 */
[----:B------:R-:W2:Y:S01]  /*12f10*/  LDL.LU.64 R24, [R1+0x590] ;  /* 0x0005900001187983 */ /* 0x000ea20000300a00 */
[----:B-----5:R-:W-:-:S03]  /*12f20*/  F2FP.F16.E4M3.UNPACK_B R2, R37.H1 ;  /* 0x00000025ff02723e */ /* 0x020fc600030006ff */
[----:B------:R-:W5:Y:S04]  /*12f30*/  LDL.LU R36, [R1+0x2b8] ;  /* 0x0002b80001247983 */ /* 0x000f680000300800 */
[----:B------:R-:W3:Y:S01]  /*12f40*/  LDL R37, [R1+0x2b4] ;  /* 0x0002b40001257983 */ /* 0x000ee20000100800 */
[----:B--2---:R-:W-:-:S03]  /*12f50*/  F2FP.F16.E4M3.UNPACK_B R3, R25.H1 ;  /* 0x00000019ff03723e */ /* 0x004fc600030006ff */
[----:B------:R-:W2:Y:S04]  /*12f60*/  LDL R25, [R1+0x2b0] ;  /* 0x0002b00001197983 */ /* 0x000ea80000100800 */
[----:B------:R-:W-:Y:S01]  /*12f70*/  HMMA.16816.F32 R52, R48, R2, R52 ;  /* 0x000000023034723c */ /* 0x000fe20000001834 */
[----:B----4-:R-:W-:Y:S02]  /*12f80*/  F2FP.F16.E4M3.UNPACK_B R2, R10.H1 ;  /* 0x0000000aff02723e */ /* 0x010fe400030006ff */
[----:B------:R-:W-:-:S07]  /*12f90*/  F2FP.F16.E4M3.UNPACK_B R3, R11.H1 ;  /* 0x0000000bff03723e */ /* 0x000fce00030006ff */
[----:B------:R-:W-:Y:S01]  /*12fa0*/  HMMA.16816.F32 R28, R48, R2, R28 ;  /* 0x00000002301c723c */ /* 0x000fe2000000181c */
[----:B------:R-:W-:Y:S02]  /*12fb0*/  F2FP.F16.E4M3.UNPACK_B R2, R14.H1 ;  /* 0x0000000eff02723e */ /* 0x000fe400030006ff */
[----:B------:R-:W-:-:S07]  /*12fc0*/  F2FP.F16.E4M3.UNPACK_B R3, R15.H1 ;  /* 0x0000000fff03723e */ /* 0x000fce00030006ff */
[----:B------:R-:W-:Y:S01]  /*12fd0*/  HMMA.16816.F32 R20, R48, R2, R20 ;  /* 0x000000023014723c */ /* 0x000fe20000001814 */
[----:B------:R-:W-:Y:S04]  /*12fe0*/  STL.64 [R1+0xb0], R52 ;  /* 0x0000b03401007387 */ /* 0x000fe80000100a00 */
[----:B------:R0:W-:Y:S04]  /*12ff0*/  STL.64 [R1+0xb8], R54 ;  /* 0x0000b83601007387 */ /* 0x0001e80000100a00 */
[----:B0-----:R-:W4:Y:S04]  /*13000*/  LDL.LU.64 R54, [R1+0x588] ;  /* 0x0005880001367983 */ /* 0x001f280000300a00 */
[----:B------:R-:W4:Y:S04]  /*13010*/  LDL.LU.64 R52, [R1+0x580] ;  /* 0x0005800001347983 */ /* 0x000f280000300a00 */
[----:B------:R-:W-:Y:S04]  /*13020*/  STL.64 [R1+0x2d0], R28 ;  /* 0x0002d01c01007387 */ /* 0x000fe80000100a00 */
[----:B------:R0:W-:Y:S04]  /*13030*/  STL.64 [R1+0x2d8], R30 ;  /* 0x0002d81e01007387 */ /* 0x0001e80000100a00 */
[----:B0-----:R-:W2:Y:S04]  /*13040*/  LDL.LU.64 R30, [R1+0x578] ;  /* 0x00057800011e7983 */ /* 0x001ea80000300a00 */
[----:B------:R-:W2:Y:S04]  /*13050*/  LDL.LU.64 R28, [R1+0x570] ;  /* 0x00057000011c7983 */ /* 0x000ea80000300a00 */
[----:B------:R-:W-:Y:S04]  /*13060*/  STL.64 [R1+0x2e0], R20 ;  /* 0x0002e01401007387 */ /* 0x000fe80000100a00 */
[----:B------:R0:W-:Y:S04]  /*13070*/  STL.64 [R1+0x2e8], R22 ;  /* 0x0002e81601007387 */ /* 0x0001e80000100a00 */
[----:B0-----:R-:W4:Y:S01]  /*13080*/  LDL.LU.64 R22, [R1+0x568] ;  /* 0x0005680001167983 */ /* 0x001f220000300a00 */
[----:B------:R-:W-:-:S03]  /*13090*/  IMAD.MOV.U32 R15, RZ, RZ, R0 ;  /* 0x000000ffff0f7224 */ /* 0x000fc600078e0000 */
[----:B------:R-:W5:Y:S01]  /*130a0*/  LDL R0, [R1+0x35c] ;  /* 0x00035c0001007983 */ /* 0x000f620000100800 */
[----:B------:R-:W-:Y:S01]  /*130b0*/  IMAD.MOV.U32 R14, RZ, RZ, R24 ;  /* 0x000000ffff0e7224 */ /* 0x000fe200078e0018 */
[----:B------:R-:W-:Y:S02]  /*130c0*/  F2FP.F16.E4M3.UNPACK_B R2, R18.H1 ;  /* 0x00000012ff02723e */ /* 0x000fe400030006ff */
[----:B------:R-:W-:Y:S01]  /*130d0*/  F2FP.F16.E4M3.UNPACK_B R3, R19.H1 ;  /* 0x00000013ff03723e */ /* 0x000fe200030006ff */
[----:B------:R-:W-:Y:S02]  /*130e0*/  IMAD.MOV.U32 R8, RZ, RZ, R41 ;  /* 0x000000ffff087224 */ /* 0x000fe400078e0029 */
[----:B------:R-:W-:Y:S02]  /*130f0*/  IMAD.MOV.U32 R9, RZ, RZ, R40 ;  /* 0x000000ffff097224 */ /* 0x000fe400078e0028 */
[----:B---3--:R-:W-:Y:S02]  /*13100*/  IMAD.MOV.U32 R10, RZ, RZ, R33 ;  /* 0x000000ffff0a7224 */ /* 0x008fe400078e0021 */
[----:B------:R-:W-:Y:S01]  /*13110*/  IMAD.MOV.U32 R11, RZ, RZ, R32 ;  /* 0x000000ffff0b7224 */ /* 0x000fe200078e0020 */
[----:B------:R-:W-:-:S04]  /*13120*/  UIADD3 UR5, UPT, UPT, UR5, 0x40, URZ ;  /* 0x0000004005057890 */ /* 0x000fc8000fffe0ff */
[----:B------:R-:W-:Y:S02]  /*13130*/  UISETP.GE.AND UP0, UPT, UR5, UR12, UPT ;  /* 0x0000000c0500728c */ /* 0x000fe4000bf06270 */
[----:B------:R-:W-:Y:S01]  /*13140*/  ULEA UR4, UR9, UR4, 0x6 ;  /* 0x0000000409047291 */ /* 0x000fe2000f8e30ff */
[----:B--2---:R-:W-:Y:S02]  /*13150*/  IMAD.MOV.U32 R12, RZ, RZ, R29 ;  /* 0x000000ffff0c7224 */ /* 0x004fe400078e001d */
[----:B------:R-:W-:-:S07]  /*13160*/  IMAD.MOV.U32 R13, RZ, RZ, R28 ;  /* 0x000000ffff0d7224 */ /* 0x000fce00078e001c */
[----:B------:R-:W-:Y:S01]  /*13170*/  HMMA.16816.F32 R12, R48, R2, R12 ;  /* 0x00000002300c723c */ /* 0x000fe2000000180c */
[----:B----4-:R-:W-:Y:S02]  /*13180*/  F2FP.F16.E4M3.UNPACK_B R2, R22.H1 ;  /* 0x00000016ff02723e */ /* 0x010fe400030006ff */
[----:B------:R-:W-:-:S07]  /*13190*/  F2FP.F16.E4M3.UNPACK_B R3, R23.H1 ;  /* 0x00000017ff03723e */ /* 0x000fce00030006ff */
[----:B------:R-:W-:Y:S01]  /*131a0*/  HMMA.16816.F32 R8, R48, R2, R8 ;  /* 0x000000023008723c */ /* 0x000fe20000001808 */
[----:B------:R-:W-:Y:S02]  /*131b0*/  F2FP.F16.E4M3.UNPACK_B R2, R26.H1 ;  /* 0x0000001aff02723e */ /* 0x000fe400030006ff */
[----:B------:R-:W-:-:S07]  /*131c0*/  F2FP.F16.E4M3.UNPACK_B R3, R27.H1 ;  /* 0x0000001bff03723e */ /* 0x000fce00030006ff */
[----:B------:R-:W-:Y:S01]  /*131d0*/  HMMA.16816.F32 R4, R48, R2, R4 ;  /* 0x000000023004723c */ /* 0x000fe20000001804 */
[----:B------:R-:W-:Y:S01]  /*131e0*/  F2FP.F16.E4M3.UNPACK_B R2, R30.H1 ;  /* 0x0000001eff02723e */ /* 0x000fe200030006ff */
[----:B------:R-:W-:Y:S01]  /*131f0*/  STL.64 [R1+0x300], R12 ;  /* 0x0003000c01007387 */ /* 0x000fe20000100a00 */
[----:B------:R-:W-:-:S03]  /*13200*/  F2FP.F16.E4M3.UNPACK_B R3, R31.H1 ;  /* 0x0000001fff03723e */ /* 0x000fc600030006ff */
[----:B------:R-:W-:Y:S04]  /*13210*/  STL.64 [R1+0x308], R14 ;  /* 0x0003080e01007387 */ /* 0x000fe80000100a00 */
[----:B------:R-:W-:Y:S04]  /*13220*/  STL.64 [R1+0x330], R8 ;  /* 0x0003300801007387 */ /* 0x000fe80000100a00 */
[----:B------:R-:W-:Y:S05]  /*13230*/  STL.64 [R1+0x338], R10 ;  /* 0x0003380a01007387 */ /* 0x000fea0000100a00 */
[----:B------:R-:W-:Y:S04]  /*13240*/  STL.64 [R1+0x340], R4 ;  /* 0x0003400401007387 */ /* 0x000fe80000100a00 */
[----:B------:R0:W-:Y:S02]  /*13250*/  STL.64 [R1+0x348], R6 ;  /* 0x0003480601007387 */ /* 0x0001e40000100a00 */
[----:B0-----:R-:W-:Y:S01]  /*13260*/  HMMA.16816.F32 R4, R48, R2, R52 ;  /* 0x000000023004723c */ /* 0x001fe20000001834 */
[----:B------:R-:W-:-:S02]  /*13270*/  F2FP.F16.E4M3.UNPACK_B R2, R34.H1 ;  /* 0x00000022ff02723e */ /* 0x000fc400030006ff */
        /* <DEDUP_REMOVED lines=11> */
[----:B-----5:R-:W-:-:S15]  /*13330*/  IMAD R36, R0, 0x40, R36 ;  /* 0x0000004000247824 */ /* 0x020fde00078e0224 */
[----:B------:R-:W-:-:S03]  /*13340*/  NOP ;  /* 0x0000000000007918 */ /* 0x000fc60000000000 */
[----:B------:R0:W-:Y:S04]  /*13350*/  STL.64 [R1+0x2f0], R4 ;  /* 0x0002f00401007387 */ /* 0x0001e80000100a00 */
[----:B------:R0:W-:Y:S04]  /*13360*/  STL.64 [R1+0x2f8], R6 ;  /* 0x0002f80601007387 */ /* 0x0001e80000100a00 */
[----:B------:R0:W-:Y:S04]  /*13370*/  STL [R1+0xa0], R37 ;  /* 0x0000a02501007387 */ /* 0x0001e80000100800 */
[----:B------:R0:W-:Y:S04]  /*13380*/  STL [R1+0x2b8], R36 ;  /* 0x0002b82401007387 */ /* 0x0001e80000100800 */
[----:B------:R0:W-:Y:S01]  /*13390*/  STL [R1+0xa4], R25 ;  /* 0x0000a41901007387 */ /* 0x0001e20000100800 */
[----:B------:R-:W-:Y:S05]  /*133a0*/  BRA.U !UP0, `(.L_x_1) ;  /* 0xffffff3908247547 */ /* 0x000fea000b83ffff */
[----:B------:R-:W-:Y:S02]  /*133b0*/  IMAD.MOV.U32 R0, RZ, RZ, R25 ;  /* 0x000000ffff007224 */ /* 0x000fe400078e0019 */
[----:B------:R-:W-:-:S03]  /*133c0*/  IMAD.MOV.U32 R2, RZ, RZ, R37 ;  /* 0x000000ffff027224 */ /* 0x000fc600078e0025 */
[----:B------:R1:W-:Y:S04]  /*133d0*/  STL [R1+0x1e8], R0 ;  /* 0x0001e80001007387 */ /* 0x0003e80000100800 */
[----:B------:R1:W-:Y:S02]  /*133e0*/  STL [R1+0x1ec], R2 ;  /* 0x0001ec0201007387 */ /* 0x0003e40000100800 */
.L_x_0:
[----:B-1----:R-:W2:Y:S01]  /*133f0*/  LDL.LU R0, [R1+0x358] ;  /* 0x0003580001007983 */ /* 0x002ea20000300800 */
[----:B0-----:R-:W-:Y:S01]  /*13400*/  IMAD.MOV.U32 R7, RZ, RZ, 0x3dc6b27f ;  /* 0x3dc6b27fff077424 */ /* 0x001fe200078e00ff */
[----:B------:R-:W0:Y:S01]  /*13410*/  S2UR UR5, SR_CgaCtaId ;  /* 0x00000000000579c3 */ /* 0x000e220000008800 */
[----:B------:R-:W-:-:S07]  /*13420*/  UMOV UR4, 0x400 ;  /* 0x0000040000047882 */ /* 0x000fce0000000000 */
[----:B------:R-:W-:Y:S01]  /*13430*/  BAR.SYNC.DEFER_BLOCKING 0x0 ;  /* 0x0000000000007b1d */ /* 0x000fe20000010000 */
[C---:B--2---:R-:W-:Y:S01]  /*13440*/  FMUL R3, R0.reuse, 8388608 ;  /* 0x4b00000000037820 */ /* 0x044fe20000400000 */
[----:B------:R-:W-:-:S04]  /*13450*/  FSETP.GEU.AND P1, PT, R0, 1.175494350822287508e-38, PT ;  /* 0x008000000000780b */ /* 0x000fc80003f2e000 */
[----:B------:R1:W-:Y:S01]  /*13460*/  STL [R1+0x65c], R0 ;  /* 0x00065c0001007387 */ /* 0x0003e20000100800 */
[----:B------:R-:W-:Y:S02]  /*13470*/  FSEL R3, R3, R0, !P1 ;  /* 0x0000000003037208 */ /* 0x000fe40004800000 */
[----:B------:R-:W-:Y:S02]  /*13480*/  FSEL R4, RZ, -23, P1 ;  /* 0xc1b80000ff047808 */ /* 0x000fe40000800000 */
[C---:B------:R-:W-:Y:S01]  /*13490*/  ISETP.GE.U32.AND P1, PT, R3.reuse, 0x7f800000, PT ;  /* 0x7f8000000300780c */ /* 0x040fe20003f26070 */
[----:B------:R-:W-:-:S05]  /*134a0*/  VIADD R2, R3, 0xc0cafb0d ;  /* 0xc0cafb0d03027836 */ /* 0x000fca0000000000 */
[----:B------:R-:W-:-:S05]  /*134b0*/  LOP3.LUT R2, R2, 0xff800000, RZ, 0xc0, !PT ;  /* 0xff80000002027812 */ /* 0x000fca00078ec0ff */
[----:B------:R-:W-:Y:S01]  /*134c0*/  IMAD.IADD R5, R3, 0x1, -R2 ;  /* 0x0000000103057824 */ /* 0x000fe200078e0a02 */
[----:B------:R-:W-:-:S05]  /*134d0*/  I2FP.F32.S32 R2, R2 ;  /* 0x0000000200027245 */ /* 0x000fca0000201400 */
[----:B------:R-:W-:Y:S01]  /*134e0*/  FFMA.FTZ R6, R2, 1.1920928955078125e-07, R4 ;  /* 0x3400000002067823 */ /* 0x000fe20000010004 */
[----:B------:R-:W-:-:S04]  /*134f0*/  FADD R2, R5, -1 ;  /* 0xbf80000005027421 */ /* 0x000fc80000000000 */
[----:B------:R-:W-:-:S04]  /*13500*/  FFMA.FTZ R4, R2, R7, -0.16845393180847167969 ;  /* 0xbe2c7f3002047423 */ /* 0x000fc80000010007 */
[----:B------:R-:W-:-:S04]  /*13510*/  FFMA.FTZ R4, R2, R4, 0.1716887056827545166 ;  /* 0x3e2fcf2a02047423 */ /* 0x000fc80000010004 */
[----:B------:R-:W-:-:S04]  /*13520*/  FFMA.FTZ R4, R2, R4, -0.17900948226451873779 ;  /* 0xbe374e4302047423 */ /* 0x000fc80000010004 */
[----:B------:R-:W-:-:S04]  /*13530*/  FFMA.FTZ R4, R2, R4, 0.20512372255325317383 ;  /* 0x3e520bf402047423 */ /* 0x000fc80000010004 */
[----:B------:R-:W-:-:S04]  /*13540*/  FFMA.FTZ R4, R2, R4, -0.24046532809734344482 ;  /* 0xbe763c8b02047423 */ /* 0x000fc80000010004 */
[----:B------:R-:W-:-:S04]  /*13550*/  FFMA.FTZ R4, R2, R4, 0.28857114911079406738 ;  /* 0x3e93bf9902047423 */ /* 0x000fc80000010004 */
[----:B------:R-:W-:-:S04]  /*13560*/  FFMA.FTZ R4, R2, R4, -0.36067417263984680176 ;  /* 0xbeb8aa4902047423 */ /* 0x000fc80000010004 */
[----:B------:R-:W-:-:S04]  /*13570*/  FFMA.FTZ R4, R2, R4, 0.48089820146560668945 ;  /* 0x3ef6384a02047423 */ /* 0x000fc80000010004 */
[----:B------:R-:W-:-:S04]  /*13580*/  FFMA.FTZ R4, R2, R4, -0.72134751081466674805 ;  /* 0xbf38aa3b02047423 */ /* 0x000fc80000010004 */
[----:B------:R-:W-:-:S04]  /*13590*/  FMUL R4, R2, R4 ;  /* 0x0000000402047220 */ /* 0x000fc80000400000 */
[----:B------:R-:W-:-:S04]  /*135a0*/  FMUL R4, R2, R4 ;  /* 0x0000000402047220 */ /* 0x000fc80000400000 */
[----:B------:R-:W-:Y:S01]  /*135b0*/  FFMA.FTZ R2, R2, 1.4426950216293334961, R4 ;  /* 0x3fb8aa3b02027823 */ /* 0x000fe20000010004 */
[----:B------:R-:W-:-:S03]  /*135c0*/  @P1 IMAD.MOV.U32 R4, RZ, RZ, 0x7f800000 ;  /* 0x7f800000ff041424 */ /* 0x000fc600078e00ff */
[----:B------:R-:W-:Y:S02]  /*135d0*/  FADD R8, R6, R2 ;  /* 0x0000000206087221 */ /* 0x000fe40000000000 */
[----:B------:R-:W2:Y:S01]  /*135e0*/  LDL.LU R2, [R1+0x360] ;  /* 0x0003600001027983 */ /* 0x000ea20000300800 */
[C---:B------:R-:W-:Y:S01]  /*135f0*/  @P1 FFMA.FTZ R8, R3.reuse, R4, +INF ;  /* 0x7f80000003081423 */ /* 0x040fe20000010004 */
[----:B------:R-:W-:-:S04]  /*13600*/  FSETP.NEU.AND P1, PT, R3, RZ, PT ;  /* 0x000000ff0300720b */ /* 0x000fc80003f2d000 */
[----:B------:R-:W-:Y:S01]  /*13610*/  STL [R1+0x1e4], R8 ;  /* 0x0001e40801007387 */ /* 0x000fe20000100800 */
[C---:B--2---:R-:W-:Y:S01]  /*13620*/  FMUL R3, R2.reuse, 8388608 ;  /* 0x4b00000002037820 */ /* 0x044fe20000400000 */
[----:B------:R-:W-:-:S04]  /*13630*/  FSETP.GEU.AND P2, PT, R2, 1.175494350822287508e-38, PT ;  /* 0x008000000200780b */ /* 0x000fc80003f4e000 */
[----:B-1----:R-:W-:Y:S02]  /*13640*/  FSEL R0, R3, R2, !P2 ;  /* 0x0000000203007208 */ /* 0x002fe40005000000 */
[----:B------:R-:W-:-:S03]  /*13650*/  FSEL R4, RZ, -23, P2 ;  /* 0xc1b80000ff047808 */ /* 0x000fc60001000000 */
[----:B------:R-:W-:Y:S01]  /*13660*/  VIADD R3, R0, 0xc0cafb0d ;  /* 0xc0cafb0d00037836 */ /* 0x000fe20000000000 */
[----:B------:R1:W-:Y:S04]  /*13670*/  STL [R1+0x14], R0 ;  /* 0x0000140001007387 */ /* 0x0003e80000100800 */
[----:B------:R-:W-:-:S05]  /*13680*/  LOP3.LUT R3, R3, 0xff800000, RZ, 0xc0, !PT ;  /* 0xff80000003037812 */ /* 0x000fca00078ec0ff */
[----:B------:R-:W-:Y:S01]  /*13690*/  IMAD.IADD R5, R0, 0x1, -R3 ;  /* 0x0000000100057824 */ /* 0x000fe200078e0a03 */
[----:B------:R-:W-:Y:S01]  /*136a0*/  I2FP.F32.S32 R3, R3 ;  /* 0x0000000300037245 */ /* 0x000fe20000201400 */
[----:B-1----:R-:W2:Y:S04]  /*136b0*/  LDL.LU R0, [R1+0x2a8] ;  /* 0x0002a80001007983 */ /* 0x002ea80000300800 */
        /* <DEDUP_REMOVED lines=13> */
[----:B------:R-:W-:-:S04]  /*13790*/  FFMA.FTZ R3, R3, 1.4426950216293334961, R4 ;  /* 0x3fb8aa3b03037823 */ /* 0x000fc80000010004 */
[----:B------:R-:W-:-:S05]  /*137a0*/  FADD R3, R6, R3 ;  /* 0x0000000306037221 */ /* 0x000fca0000000000 */
[----:B------:R-:W-:Y:S04]  /*137b0*/  STL [R1+0x1e0], R3 ;  /* 0x0001e00301007387 */ /* 0x000fe80000100800 */
[----:B--2---:R1:W-:Y:S04]  /*137c0*/  STL [R1+0x670], R0 ;  /* 0x0006700001007387 */ /* 0x0043e80000100800 */
[----:B-1----:R-:W2:Y:S04]  /*137d0*/  LDL.LU R0, [R1+0x2ac] ;  /* 0x0002ac0001007983 */ /* 0x002ea80000300800 */
[----:B--2---:R1:W-:Y:S04]  /*137e0*/  STL [R1+0x674], R0 ;  /* 0x0006740001007387 */ /* 0x0043e80000100800 */
[----:B-1----:R-:W2:Y:S04]  /*137f0*/  LDL.LU R0, [R1+0x2c8] ;  /* 0x0002c80001007983 */ /* 0x002ea80000300800 */
[----:B--2---:R1:W-:Y:S04]  /*13800*/  STL [R1+0x678], R0 ;  /* 0x0006780001007387 */ /* 0x0043e80000100800 */
[----:B-1----:R-:W2:Y:S01]  /*13810*/  LDL.LU R0, [R1+0x2cc] ;  /* 0x0002cc0001007983 */ /* 0x002ea20000300800 */
[----:B------:R-:W-:-:S03]  /*13820*/  FSETP.GT.AND P2, PT, |R2|, 8.50705917302346158658e+37, PT ;  /* 0x7e8000000200780b */ /* 0x000fc60003f44200 */
[----:B--2---:R1:W-:Y:S04]  /*13830*/  STL [R1+0x67c], R0 ;  /* 0x00067c0001007387 */ /* 0x0043e80000100800 */
[----:B-1----:R-:W2:Y:S04]  /*13840*/  LDL.LU R0, [R1+0x88] ;  /* 0x0000880001007983 */ /* 0x002ea80000300800 */
[----:B------:R-:W3:Y:S04]  /*13850*/  LDL.LU R61, [R1+0x8c] ;  /* 0x00008c00013d7983 */ /* 0x000ee80000300800 */
[----:B------:R-:W4:Y:S04]  /*13860*/  LDL.LU R60, [R1+0x98] ;  /* 0x00009800013c7983 */ /* 0x000f280000300800 */
[----:B------:R-:W5:Y:S04]  /*13870*/  LDL.LU R59, [R1+0x9c] ;  /* 0x00009c00013b7983 */ /* 0x000f680000300800 */
[----:B------:R-:W3:Y:S04]  /*13880*/  LDL.LU R58, [R1+0x1f8] ;  /* 0x0001f800013a7983 */ /* 0x000ee80000300800 */
        /* <DEDUP_REMOVED lines=54> */
[----:B------:R-:W3:Y:S01]  /*13bf0*/  LDL.LU R12, [R1+0x318] ;  /* 0x00031800010c7983 */ /* 0x000ee20000300800 */
[----:B--2---:R-:W-:-:S05]  /*13c00*/  @P2 FMUL R0, R0, 0.25 ;  /* 0x3e80000000002820 */ /* 0x004fca0000400000 */
[----:B------:R1:W-:Y:S04]  /*13c10*/  STL [R1], R0 ;  /* 0x0000000001007387 */ /* 0x0003e80000100800 */
[----:B-1----:R-:W2:Y:S02]  /*13c20*/  LDL.LU R0, [R1+0x67c] ;  /* 0x00067c0001007983 */ /* 0x002ea40000300800 */
[----:B--2---:R-:W-:-:S05]  /*13c30*/  @P2 FMUL R0, R0, 0.25 ;  /* 0x3e80000000002820 */ /* 0x004fca0000400000 */
[----:B------:R1:W-:Y:S04]  /*13c40*/  STL [R1+0x4], R0 ;  /* 0x0000040001007387 */ /* 0x0003e80000100800 */
        /* <DEDUP_REMOVED lines=9> */
[----:B-1----:R-:W2:Y:S04]  /*13ce0*/  LDL R0, [R1+0xc] ;  /* 0x00000c0001007983 */ /* 0x002ea80000100800 */
[----:B--2---:R1:W-:Y:S04]  /*13cf0*/  STL [R1+0x664], R0 ;  /* 0x0006640001007387 */ /* 0x0043e80000100800 */
[----:B-1----:R-:W2:Y:S04]  /*13d00*/  LDL R0, [R1+0x8] ;  /* 0x0000080001007983 */ /* 0x002ea80000100800 */
[----:B--2---:R1:W-:Y:S04]  /*13d10*/  STL [R1+0x668], R0 ;  /* 0x0006680001007387 */ /* 0x0043e80000100800 */
[----:B-1----:R-:W2:Y:S01]  /*13d20*/  LDL R0, [R1+0x4] ;  /* 0x0000040001007983 */ /* 0x002ea20000100800 */
[----:B------:R-:W-:-:S03]  /*13d30*/  FSETP.GEU.AND P3, PT, |R2|, 1.175494350822287508e-38, PT ;  /* 0x008000000200780b */ /* 0x000fc60003f6e200 */
[----:B--2---:R1:W-:Y:S04]  /*13d40*/  STL [R1+0x66c], R0 ;  /* 0x00066c0001007387 */ /* 0x0043e80000100800 */
[----:B-1----:R-:W2:Y:S06]  /*13d50*/  LDL R0, [R1] ;  /* 0x0000000001007983 */ /* 0x002eac0000100800 */
[----:B--2---:R-:W-:-:S05]  /*13d60*/  @!P3 FMUL R0, R0, 16777216 ;  /* 0x4b8000000000b820 */ /* 0x004fca0000400000 */
[----:B------:R1:W-:Y:S04]  /*13d70*/  @!P3 STL [R1], R0 ;  /* 0x000000000100b387 */ /* 0x0003e80000100800 */
[----:B-1----:R-:W2:Y:S02]  /*13d80*/  LDL.LU R0, [R1+0x66c] ;  /* 0x00066c0001007983 */ /* 0x002ea40000300800 */
[----:B--2---:R-:W-:-:S05]  /*13d90*/  @!P3 FMUL R0, R0, 16777216 ;  /* 0x4b8000000000b820 */ /* 0x004fca0000400000 */
[----:B------:R1:W-:Y:S04]  /*13da0*/  @!P3 STL [R1+0x4], R0 ;  /* 0x000004000100b387 */ /* 0x0003e80000100800 */
[----:B-1----:R-:W2:Y:S01]  /*13db0*/  LDL.LU R0, [R1+0x668] ;  /* 0x0006680001007983 */ /* 0x002ea20000300800 */
[----:B------:R-:W-:-:S04]  /*13dc0*/  @P2 FMUL R2, R2, 0.25 ;  /* 0x3e80000002022820 */ /* 0x000fc80000400000 */
[----:B------:R-:W-:Y:S01]  /*13dd0*/  @!P3 FMUL R2, R2, 16777216 ;  /* 0x4b8000000202b820 */ /* 0x000fe20000400000 */
[----:B--2---:R-:W-:-:S05]  /*13de0*/  @!P3 FMUL R0, R0, 16777216 ;  /* 0x4b8000000000b820 */ /* 0x004fca0000400000 */
[----:B------:R1:W-:Y:S04]  /*13df0*/  @!P3 STL [R1+0x8], R0 ;  /* 0x000008000100b387 */ /* 0x0003e80000100800 */
[----:B-1----:R-:W2:Y:S01]  /*13e00*/  LDL.LU R0, [R1+0x664] ;  /* 0x0006640001007983 */ /* 0x002ea20000300800 */
[----:B------:R-:W1:Y:S01]  /*13e10*/  MUFU.RCP R2, R2 ;  /* 0x0000000200027308 */ /* 0x000e620000001000 */
[----:B---3--:R-:W-:Y:S01]  /*13e20*/  @P2 FMUL R9, R9, 0.25 ;  /* 0x3e80000009092820 */ /* 0x008fe20000400000 */
[----:B------:R-:W-:-:S03]  /*13e30*/  @P2 FMUL R10, R10, 0.25 ;  /* 0x3e8000000a0a2820 */ /* 0x000fc60000400000 */
[----:B------:R-:W-:Y:S01]  /*13e40*/  @!P3 FMUL R9, R9, 16777216 ;  /* 0x4b8000000909b820 */ /* 0x000fe20000400000 */
[----:B------:R-:W-:Y:S01]  /*13e50*/  @P2 FMUL R11, R11, 0.25 ;  /* 0x3e8000000b0b2820 */ /* 0x000fe20000400000 */
[----:B------:R-:W-:Y:S01]  /*13e60*/  @!P3 FMUL R10, R10, 16777216 ;  /* 0x4b8000000a0ab820 */ /* 0x000fe20000400000 */
[----:B------:R-:W-:Y:S01]  /*13e70*/  @P2 FMUL R12, R12, 0.25 ;  /* 0x3e8000000c0c2820 */ /* 0x000fe20000400000 */
[----:B------:R-:W-:Y:S01]  /*13e80*/  @P2 FMUL R8, R8, 0.25 ;  /* 0x3e80000008082820 */ /* 0x000fe20000400000 */
[----:B------:R-:W-:Y:S01]  /*13e90*/  @P2 FMUL R7, R7, 0.25 ;  /* 0x3e80000007072820 */ /* 0x000fe20000400000 */
[----:B------:R-:W-:Y:S01]  /*13ea0*/  @P2 FMUL R6, R6, 0.25 ;  /* 0x3e80000006062820 */ /* 0x000fe20000400000 */
[----:B-1----:R-:W-:Y:S01]  /*13eb0*/  FMUL R9, R2, R9 ;  /* 0x0000000902097220 */ /* 0x002fe20000400000 */
[----:B------:R-:W-:Y:S01]  /*13ec0*/  @!P3 FMUL R11, R11, 16777216 ;  /* 0x4b8000000b0bb820 */ /* 0x000fe20000400000 */
[----:B------:R-:W-:Y:S01]  /*13ed0*/  @P2 FMUL R5, R5, 0.25 ;  /* 0x3e80000005052820 */ /* 0x000fe20000400000 */
[----:B------:R-:W-:Y:S01]  /*13ee0*/  @!P3 FMUL R12, R12, 16777216 ;  /* 0x4b8000000c0cb820 */ /* 0x000fe20000400000 */
[----:B------:R-:W-:Y:S01]  /*13ef0*/  @P2 FMUL R4, R4, 0.25 ;  /* 0x3e80000004042820 */ /* 0x000fe20000400000 */
[----:B------:R-:W-:Y:S01]  /*13f00*/  @!P3 FMUL R8, R8, 16777216 ;  /* 0x4b8000000808b820 */ /* 0x000fe20000400000 */
[----:B------:R-:W-:Y:S01]  /*13f10*/  @!P3 FMUL R7, R7, 16777216 ;  /* 0x4b8000000707b820 */ /* 0x000fe20000400000 */
[----:B------:R-:W-:Y:S01]  /*13f20*/  @P2 FMUL R3, R3, 0.25 ;  /* 0x3e80000003032820 */ /* 0x000fe20000400000 */
[----:B------:R-:W-:Y:S01]  /*13f30*/  @!P3 FMUL R6, R6, 16777216 ;  /* 0x4b8000000606b820 */ /* 0x000fe20000400000 */
[----:B------:R-:W-:Y:S01]  /*13f40*/  FMUL R11, R2, R11 ;  /* 0x0000000b020b7220 */ /* 0x000fe20000400000 */
[----:B------:R-:W-:Y:S01]  /*13f50*/  @!P3 FMUL R5, R5, 16777216 ;  /* 0x4b8000000505b820 */ /* 0x000fe20000400000 */
[----:B------:R-:W-:Y:S01]  /*13f60*/  @P2 FMUL R13, R13, 0.25 ;  /* 0x3e8000000d0d2820 */ /* 0x000fe20000400000 */
        /* <DEDUP_REMOVED lines=43> */
[----:B------:R-:W-:-:S02]  /*14220*/  @!P3 FMUL R33, R33, 16777216 ;  /* 0x4b8000002121b820 */ /* 0x000fc40000400000 */
[----:B------:R-:W-:Y:S01]  /*14230*/  @!P3 FMUL R34, R34, 16777216 ;  /* 0x4b8000002222b820 */ /* 0x000fe20000400000 */
[----:B--2---:R-:W-:-:S05]  /*14240*/  @!P3 FMUL R0, R0, 16777216 ;  /* 0x4b8000000000b820 */ /* 0x004fca0000400000 */
[----:B------:R1:W-:Y:S04]  /*14250*/  @!P3 STL [R1+0xc], R0 ;  /* 0x00000c000100b387 */ /* 0x0003e80000100800 */
[----:B-1----:R-:W2:Y:S04]  /*14260*/  LDL.LU R0, [R1+0x660] ;  /* 0x0006600001007983 */ /* 0x002ea80000300800 */
[----:B------:R1:W-:Y:S02]  /*14270*/  STL [R1+0x1d8], R9 ;  /* 0x0001d80901007387 */ /* 0x0003e40000100800 */
[C---:B-1----:R-:W-:Y:S01]  /*14280*/  FMUL R9, R2.reuse, R10 ;  /* 0x0000000a02097220 */ /* 0x042fe20000400000 */
[----:B------:R-:W-:-:S04]  /*14290*/  FMUL R10, R2, R12 ;  /* 0x0000000c020a7220 */ /* 0x000fc80000400000 */
[----:B------:R1:W-:Y:S04]  /*142a0*/  STL [R1+0x1cc], R9 ;  /* 0x0001cc0901007387 */ /* 0x0003e80000100800 */
[----:B------:R-:W-:Y:S01]  /*142b0*/  STL [R1+0x1c8], R11 ;  /* 0x0001c80b01007387 */ /* 0x000fe20000100800 */
[C---:B-1----:R-:W-:Y:S01]  /*142c0*/  FMUL R9, R2.reuse, R8 ;  /* 0x0000000802097220 */ /* 0x042fe20000400000 */
[C---:B------:R-:W-:Y:S01]  /*142d0*/  FMUL R8, R2.reuse, R7 ;  /* 0x0000000702087220 */ /* 0x040fe20000400000 */
[C---:B------:R-:W-:Y:S01]  /*142e0*/  FMUL R7, R2.reuse, R6 ;  /* 0x0000000602077220 */ /* 0x040fe20000400000 */
[C---:B------:R-:W-:Y:S01]  /*142f0*/  FMUL R6, R2.reuse, R5 ;  /* 0x0000000502067220 */ /* 0x040fe20000400000 */
[----:B------:R-:W-:Y:S01]  /*14300*/  STL [R1+0x1bc], R10 ;  /* 0x0001bc0a01007387 */ /* 0x000fe20000100800 */
[C---:B------:R-:W-:Y:S01]  /*14310*/  FMUL R5, R2.reuse, R4 ;  /* 0x0000000402057220 */ /* 0x040fe20000400000 */
[----:B------:R-:W-:-:S02]  /*14320*/  FMUL R4, R2, R3 ;  /* 0x0000000302047220 */ /* 0x000fc40000400000 */
[----:B------:R-:W-:Y:S01]  /*14330*/  STL [R1+0x1b8], R9 ;  /* 0x0001b80901007387 */ /* 0x000fe20000100800 */
[----:B------:R-:W-:-:S03]  /*14340*/  FMUL R3, R2, R13 ;  /* 0x0000000d02037220 */ /* 0x000fc60000400000 */
[----:B------:R-:W-:Y:S04]  /*14350*/  STL [R1+0x1ac], R8 ;  /* 0x0001ac0801007387 */ /* 0x000fe80000100800 */
[----:B------:R-:W-:Y:S04]  /*14360*/  STL [R1+0x1a8], R7 ;  /* 0x0001a80701007387 */ /* 0x000fe80000100800 */
[----:B------:R-:W-:Y:S04]  /*14370*/  STL [R1+0x19c], R6 ;  /* 0x00019c0601007387 */ /* 0x000fe80000100800 */
[----:B------:R1:W-:Y:S04]  /*14380*/  STL [R1+0x198], R5 ;  /* 0x0001980501007387 */ /* 0x0003e80000100800 */
[----:B------:R3:W-:Y:S01]  /*14390*/  STL [R1+0x18c], R4 ;  /* 0x00018c0401007387 */ /* 0x0007e20000100800 */
[----:B-1----:R-:W-:-:S03]  /*143a0*/  FMUL R5, R2, R14 ;  /* 0x0000000e02057220 */ /* 0x002fc60000400000 */
[----:B------:R1:W-:Y:S01]  /*143b0*/  STL [R1+0x188], R3 ;  /* 0x0001880301007387 */ /* 0x0003e20000100800 */
[----:B---3--:R-:W-:-:S03]  /*143c0*/  FMUL R4, R2, R15 ;  /* 0x0000000f02047220 */ /* 0x008fc60000400000 */
        /* <DEDUP_REMOVED lines=36> */
[----:B------:R-:W-:Y:S04]  /*14610*/  STL [R1+0xec], R5 ;  /* 0x0000ec0501007387 */ /* 0x000fe80000100800 */
[----:B------:R-:W3:Y:S01]  /*14620*/  LDL.LU R12, [R1] ;  /* 0x00000000010c7983 */ /* 0x000ee20000300800 */
[----:B-1----:R-:W-:-:S03]  /*14630*/  FMUL R3, R2, R34 ;  /* 0x0000002202037220 */ /* 0x002fc60000400000 */
[----:B------:R1:W-:Y:S04]  /*14640*/  STL [R1+0xe8], R4 ;  /* 0x0000e80401007387 */ /* 0x0003e80000100800 */
[----:B------:R-:W3:Y:S04]  /*14650*/  LDL.LU R11, [R1+0x4] ;  /* 0x00000400010b7983 */ /* 0x000ee80000300800 */
[----:B------:R0:W-:Y:S04]  /*14660*/  STL [R1+0xdc], R3 ;  /* 0x0000dc0301007387 */ /* 0x0001e80000100800 */
[----:B------:R-:W3:Y:S04]  /*14670*/  LDL.LU R10, [R1+0x8] ;  /* 0x00000800010a7983 */ /* 0x000ee80000300800 */
[----:B------:R-:W3:Y:S01]  /*14680*/  LDL.LU R9, [R1+0xc] ;  /* 0x00000c0001097983 */ /* 0x000ee20000300800 */
[----:B------:R-:W-:Y:S01]  /*14690*/  @P2 FMUL R35, R35, 0.25 ;  /* 0x3e80000023232820 */ /* 0x000fe20000400000 */
[----:B------:R-:W-:Y:S01]  /*146a0*/  @P2 FMUL R36, R36, 0.25 ;  /* 0x3e80000024242820 */ /* 0x000fe20000400000 */
[----:B------:R-:W-:-:S02]  /*146b0*/  @P2 FMUL R37, R37, 0.25 ;  /* 0x3e80000025252820 */ /* 0x000fc40000400000 */
[----:B------:R-:W-:Y:S01]  /*146c0*/  @!P3 FMUL R35, R35, 16777216 ;  /* 0x4b8000002323b820 */ /* 0x000fe20000400000 */
[----:B------:R-:W-:Y:S01]  /*146d0*/  @P2 FMUL R38, R38, 0.25 ;  /* 0x3e80000026262820 */ /* 0x000fe20000400000 */
[----:B------:R-:W-:Y:S01]  /*146e0*/  @!P3 FMUL R36, R36, 16777216 ;  /* 0x4b8000002424b820 */ /* 0x000fe20000400000 */
[----:B------:R-:W-:Y:S01]  /*146f0*/  @P2 FMUL R39, R39, 0.25 ;  /* 0x3e80000027272820 */ /* 0x000fe20000400000 */
[----:B------:R-:W-:Y:S01]  /*14700*/  @!P3 FMUL R37, R37, 16777216 ;  /* 0x4b8000002525b820 */ /* 0x000fe20000400000 */
[----:B-1----:R-:W-:Y:S01]  /*14710*/  FMUL R4, R2, R35 ;  /* 0x0000002302047220 */ /* 0x002fe20000400000 */
[----:B------:R-:W-:Y:S01]  /*14720*/  @P2 FMUL R40, R40, 0.25 ;  /* 0x3e80000028282820 */ /* 0x000fe20000400000 */
[----:B------:R-:W-:Y:S01]  /*14730*/  @!P3 FMUL R38, R38, 16777216 ;  /* 0x4b8000002626b820 */ /* 0x000fe20000400000 */
[C---:B0-----:R-:W-:Y:S01]  /*14740*/  FMUL R3, R2.reuse, R36 ;  /* 0x0000002402037220 */ /* 0x041fe20000400000 */
[----:B------:R-:W-:Y:S01]  /*14750*/  @P2 FMUL R41, R41, 0.25 ;  /* 0x3e80000029292820 */ /* 0x000fe20000400000 */
[----:B------:R-:W-:Y:S01]  /*14760*/  @!P3 FMUL R39, R39, 16777216 ;  /* 0x4b8000002727b820 */ /* 0x000fe20000400000 */
[----:B------:R-:W-:Y:S01]  /*14770*/  FMUL R5, R2, R37 ;  /* 0x0000002502057220 */ /* 0x000fe20000400000 */
[----:B------:R0:W-:Y:S01]  /*14780*/  STL [R1+0xd8], R4 ;  /* 0x0000d80401007387 */ /* 0x0001e20000100800 */
[----:B------:R-:W-:Y:S01]  /*14790*/  @P2 FMUL R42, R42, 0.25 ;  /* 0x3e8000002a2a2820 */ /* 0x000fe20000400000 */
[----:B------:R-:W-:Y:S01]  /*147a0*/  @!P3 FMUL R40, R40, 16777216 ;  /* 0x4b8000002828b820 */ /* 0x000fe20000400000 */
[----:B------:R-:W-:Y:S01]  /*147b0*/  @P2 FMUL R43, R43, 0.25 ;  /* 0x3e8000002b2b2820 */ /* 0x000fe20000400000 */
[----:B------:R1:W-:Y:S01]  /*147c0*/  STL [R1+0xcc], R3 ;  /* 0x0000cc0301007387 */ /* 0x0003e20000100800 */
[----:B------:R-:W-:Y:S01]  /*147d0*/  @!P3 FMUL R41, R41, 16777216 ;  /* 0x4b8000002929b820 */ /* 0x000fe20000400000 */
[----:B------:R-:W-:Y:S01]  /*147e0*/  @P2 FMUL R44, R44, 0.25 ;  /* 0x3e8000002c2c2820 */ /* 0x000fe20000400000 */
[----:B0-----:R-:W-:Y:S01]  /*147f0*/  FMUL R4, R2, R38 ;  /* 0x0000002602047220 */ /* 0x001fe20000400000 */
[----:B------:R0:W-:Y:S01]  /*14800*/  STL [R1+0xc8], R5 ;  /* 0x0000c80501007387 */ /* 0x0001e20000100800 */
[----:B------:R-:W-:Y:S01]  /*14810*/  @!P3 FMUL R42, R42, 16777216 ;  /* 0x4b8000002a2ab820 */ /* 0x000fe20000400000 */
[----:B-1----:R-:W-:-:S02]  /*14820*/  FMUL R3, R2, R39 ;  /* 0x0000002702037220 */ /* 0x002fc40000400000 */
[----:B------:R1:W-:Y:S01]  /*14830*/  STL [R1+0xbc], R4 ;  /* 0x0000bc0401007387 */ /* 0x0003e20000100800 */
[----:B------:R-:W-:Y:S01]  /*14840*/  @P2 FMUL R45, R45, 0.25 ;  /* 0x3e8000002d2d2820 */ /* 0x000fe20000400000 */
[----:B------:R-:W-:Y:S01]  /*14850*/  @!P3 FMUL R43, R43, 16777216 ;  /* 0x4b8000002b2bb820 */ /* 0x000fe20000400000 */
[----:B0-----:R-:W-:Y:S01]  /*14860*/  FMUL R5, R2, R40 ;  /* 0x0000002802057220 */ /* 0x001fe20000400000 */
[----:B------:R0:W-:Y:S01]  /*14870*/  STL [R1+0xb8], R3 ;  /* 0x0000b80301007387 */ /* 0x0001e20000100800 */
[----:B------:R-:W-:Y:S01]  /*14880*/  @P2 FMUL R46, R46, 0.25 ;  /* 0x3e8000002e2e2820 */ /* 0x000fe20000400000 */
[----:B-1----:R-:W-:Y:S01]  /*14890*/  FMUL R4, R2, R41 ;  /* 0x0000002902047220 */ /* 0x002fe20000400000 */
[----:B------:R-:W-:Y:S01]  /*148a0*/  @!P3 FMUL R44, R44, 16777216 ;  /* 0x4b8000002c2cb820 */ /* 0x000fe20000400000 */
[----:B------:R1:W-:Y:S01]  /*148b0*/  STL [R1+0xac], R5 ;  /* 0x0000ac0501007387 */ /* 0x0003e20000100800 */
[----:B------:R-:W-:Y:S01]  /*148c0*/  @P2 FMUL R47, R47, 0.25 ;  /* 0x3e8000002f2f2820 */ /* 0x000fe20000400000 */
[----:B------:R-:W-:Y:S01]  /*148d0*/  @!P3 FMUL R45, R45, 16777216 ;  /* 0x4b8000002d2db820 */ /* 0x000fe20000400000 */
[----:B0-----:R-:W-:Y:S01]  /*148e0*/  FMUL R3, R2, R42 ;  /* 0x0000002a02037220 */ /* 0x001fe20000400000 */
[----:B------:R0:W-:Y:S01]  /*148f0*/  STL [R1+0xa8], R4 ;  /* 0x0000a80401007387 */ /* 0x0001e20000100800 */
[----:B------:R-:W-:Y:S01]  /*14900*/  @P2 FMUL R48, R48, 0.25 ;  /* 0x3e80000030302820 */ /* 0x000fe20000400000 */
[----:B------:R-:W-:Y:S01]  /*14910*/  @!P3 FMUL R46, R46, 16777216 ;  /* 0x4b8000002e2eb820 */ /* 0x000fe20000400000 */
[C---:B-1----:R-:W-:Y:S01]  /*14920*/  FMUL R5, R2.reuse, R43 ;  /* 0x0000002b02057220 */ /* 0x042fe20000400000 */
        /* <DEDUP_REMOVED lines=41> */
[----:B-----5:R-:W-:Y:S01]  /*14bc0*/  @P2 FMUL R59, R59, 0.25 ;  /* 0x3e8000003b3b2820 */ /* 0x020fe20000400000 */
[----:B------:R-:W-:Y:S01]  /*14bd0*/  @!P3 FMUL R57, R57, 16777216 ;  /* 0x4b8000003939b820 */ /* 0x000fe20000400000 */
[----:B0-----:R-:W-:Y:S01]  /*14be0*/  FMUL R3, R2, R54 ;  /* 0x0000003602037220 */ /* 0x001fe20000400000 */
[----:B------:R0:W-:Y:S01]  /*14bf0*/  STL [R1+0x68], R4 ;  /* 0x0000680401007387 */ /* 0x0001e20000100800 */
[----:B----4-:R-:W-:Y:S01]  /*14c00*/  @P2 FMUL R60, R60, 0.25 ;  /* 0x3e8000003c3c2820 */ /* 0x010fe20000400000 */
[----:B------:R-:W-:Y:S01]  /*14c10*/  @!P3 FMUL R58, R58, 16777216 ;  /* 0x4b8000003a3ab820 */ /* 0x000fe20000400000 */
[C---:B-1----:R-:W-:Y:S01]  /*14c20*/  FMUL R5, R2.reuse, R55 ;  /* 0x0000003702057220 */ /* 0x042fe20000400000 */
[----:B------:R1:W-:Y:S01]  /*14c30*/  STL [R1+0x64], R3 ;  /* 0x0000640301007387 */ /* 0x0003e20000100800 */
[----:B------:R-:W-:Y:S01]  /*14c40*/  @P2 FMUL R61, R61, 0.25 ;  /* 0x3e8000003d3d2820 */ /* 0x000fe20000400000 */
[----:B------:R-:W-:Y:S01]  /*14c50*/  @!P3 FMUL R59, R59, 16777216 ;  /* 0x4b8000003b3bb820 */ /* 0x000fe20000400000 */
[----:B0-----:R-:W-:Y:S01]  /*14c60*/  FMUL R4, R2, R56 ;  /* 0x0000003802047220 */ /* 0x001fe20000400000 */
[----:B------:R0:W-:Y:S01]  /*14c70*/  STL [R1+0x60], R5 ;  /* 0x0000600501007387 */ /* 0x0001e20000100800 */
[----:B------:R-:W-:Y:S01]  /*14c80*/  @!P3 FMUL R60, R60, 16777216 ;  /* 0x4b8000003c3cb820 */ /* 0x000fe20000400000 */
[----:B-1----:R-:W-:-:S02]  /*14c90*/  FMUL R3, R2, R57 ;  /* 0x0000003902037220 */ /* 0x002fc40000400000 */
[----:B------:R1:W-:Y:S01]  /*14ca0*/  STL [R1+0x5c], R4 ;  /* 0x00005c0401007387 */ /* 0x0003e20000100800 */
[----:B------:R-:W-:Y:S01]  /*14cb0*/  @!P3 FMUL R61, R61, 16777216 ;  /* 0x4b8000003d3db820 */ /* 0x000fe20000400000 */
[C---:B0-----:R-:W-:Y:S02]  /*14cc0*/  FMUL R5, R2.reuse, R58 ;  /* 0x0000003a02057220 */ /* 0x041fe40000400000 */
[----:B------:R0:W-:Y:S01]  /*14cd0*/  STL [R1+0x58], R3 ;  /* 0x0000580301007387 */ /* 0x0001e20000100800 */
[----:B-1----:R-:W-:-:S03]  /*14ce0*/  FMUL R4, R2, R59 ;  /* 0x0000003b02047220 */ /* 0x002fc60000400000 */
[----:B------:R1:W-:Y:S01]  /*14cf0*/  STL [R1+0x54], R5 ;  /* 0x0000540501007387 */ /* 0x0003e20000100800 */
[----:B0-----:R-:W-:-:S03]  /*14d00*/  FMUL R3, R2, R60 ;  /* 0x0000003c02037220 */ /* 0x001fc60000400000 */
[----:B------:R3:W-:Y:S01]  /*14d10*/  STL [R1+0x50], R4 ;  /* 0x0000500401007387 */ /* 0x0007e20000100800 */
[----:B-1----:R-:W-:-:S03]  /*14d20*/  FMUL R5, R2, R61 ;  /* 0x0000003d02057220 */ /* 0x002fc60000400000 */
[----:B------:R0:W-:Y:S01]  /*14d30*/  STL [R1+0x4c], R3 ;  /* 0x00004c0301007387 */ /* 0x0001e20000100800 */
[----:B--2---:R-:W-:-:S03]  /*14d40*/  @!P3 FMUL R0, R0, 16777216 ;  /* 0x4b8000000000b820 */ /* 0x004fc60000400000 */
[----:B------:R1:W-:Y:S01]  /*14d50*/  STL [R1+0x48], R5 ;  /* 0x0000480501007387 */ /* 0x0003e20000100800 */
[----:B---3--:R-:W-:-:S05]  /*14d60*/  FMUL R4, R2, R12 ;  /* 0x0000000c02047220 */ /* 0x008fca0000400000 */
[----:B------:R2:W-:Y:S01]  /*14d70*/  STL [R1+0x44], R4 ;  /* 0x0000440401007387 */ /* 0x0005e20000100800 */
[----:B0-----:R-:W-:-:S05]  /*14d80*/  FMUL R3, R2, R11 ;  /* 0x0000000b02037220 */ /* 0x001fca0000400000 */
[----:B------:R0:W-:Y:S01]  /*14d90*/  STL [R1+0x40], R3 ;  /* 0x0000400301007387 */ /* 0x0001e20000100800 */
[C---:B-1----:R-:W-:Y:S01]  /*14da0*/  FMUL R5, R2.reuse, R10 ;  /* 0x0000000a02057220 */ /* 0x042fe20000400000 */
[----:B--2---:R-:W-:-:S04]  /*14db0*/  FMUL R4, R2, R9 ;  /* 0x0000000902047220 */ /* 0x004fc80000400000 */
[----:B------:R-:W-:Y:S01]  /*14dc0*/  STL [R1+0x3c], R5 ;  /* 0x00003c0501007387 */ /* 0x000fe20000100800 */
[----:B0-----:R-:W-:-:S03]  /*14dd0*/  FMUL R3, R2, R0 ;  /* 0x0000000002037220 */ /* 0x001fc60000400000 */
[----:B------:R-:W2:Y:S04]  /*14de0*/  LDL.LU R0, [R1+0x65c] ;  /* 0x00065c0001007983 */ /* 0x000ea80000300800 */
[----:B------:R-:W-:Y:S04]  /*14df0*/  STL [R1+0x38], R4 ;  /* 0x0000380401007387 */ /* 0x000fe80000100800 */
[----:B------:R-:W3:Y:S04]  /*14e00*/  LDL.LU R2, [R1+0x2a0] ;  /* 0x0002a00001027983 */ /* 0x000ee80000300800 */
[----:B------:R0:W-:Y:S04]  /*14e10*/  STL [R1+0x34], R3 ;  /* 0x0000340301007387 */ /* 0x0001e80000100800 */
[----:B0-----:R-:W4:Y:S04]  /*14e20*/  LDL.LU R3, [R1+0x2a4] ;  /* 0x0002a40001037983 */ /* 0x001f280000300800 */
[----:B---3--:R0:W-:Y:S04]  /*14e30*/  STL [R1+0xc], R2 ;  /* 0x00000c0201007387 */ /* 0x0081e80000100800 */
[----:B0-----:R-:W3:Y:S04]  /*14e40*/  LDL.LU R2, [R1+0x2c0] ;  /* 0x0002c00001027983 */ /* 0x001ee80000300800 */
[----:B----4-:R0:W-:Y:S04]  /*14e50*/  STL [R1+0x8], R3 ;  /* 0x0000080301007387 */ /* 0x0101e80000100800 */
[----:B0-----:R-:W4:Y:S01]  /*14e60*/  LDL.LU R3, [R1+0x2c4] ;  /* 0x0002c40001037983 */ /* 0x001f220000300800 */
[----:B--2---:R-:W-:-:S02]  /*14e70*/  FSETP.GT.AND P2, PT, |R0|, 8.50705917302346158658e+37, PT ;  /* 0x7e8000000000780b */ /* 0x004fc40003f44200 */
[----:B------:R-:W-:Y:S01]  /*14e80*/  FSETP.GEU.AND P3, PT, |R0|, 1.175494350822287508e-38, PT ;  /* 0x008000000000780b */ /* 0x000fe20003f6e200 */
[----:B---3--:R0:W-:Y:S04]  /*14e90*/  STL [R1+0x4], R2 ;  /* 0x0000040201007387 */ /* 0x0081e80000100800 */
[----:B0-----:R-:W2:Y:S04]  /*14ea0*/  LDL.LU R2, [R1+0x80] ;  /* 0x0000800001027983 */ /* 0x001ea80000300800 */
[----:B----4-:R0:W-:Y:S04]  /*14eb0*/  STL [R1], R3 ;  /* 0x0000000301007387 */ /* 0x0101e80000100800 */
[----:B0-----:R-:W3:Y:S04]  /*14ec0*/  LDL.LU R3, [R1+0x84] ;  /* 0x0000840001037983 */ /* 0x001ee80000300800 */
[----:B------:R-:W4:Y:S04]  /*14ed0*/  LDL.LU R4, [R1+0x90] ;  /* 0x0000900001047983 */ /* 0x000f280000300800 */
[----:B------:R-:W5:Y:S04]  /*14ee0*/  LDL.LU R5, [R1+0x94] ;  /* 0x0000940001057983 */ /* 0x000f680000300800 */
[----:B------:R-:W2:Y:S04]  /*14ef0*/  LDL.LU R6, [R1+0x1f0] ;  /* 0x0001f00001067983 */ /* 0x000ea80000300800 */
        /* <DEDUP_REMOVED lines=55> */
[----:B------:R0:W-:Y:S04]  /*15270*/  STL [R1+0x64c], R0 ;  /* 0x00064c0001007387 */ /* 0x0001e80000100800 */
[----:B0-----:R-:W2:Y:S04]  /*15280*/  LDL R0, [R1+0xc] ;  /* 0x00000c0001007983 */ /* 0x001ea80000100800 */
[----:B--2---:R0:W-:Y:S04]  /*15290*/  STL [R1+0x650], R0 ;  /* 0x0006500001007387 */ /* 0x0041e80000100800 */
[----:B0-----:R-:W2:Y:S04]  /*152a0*/  LDL R0, [R1+0x8] ;  /* 0x0000080001007983 */ /* 0x001ea80000100800 */
[----:B--2---:R0:W-:Y:S04]  /*152b0*/  STL [R1+0x654], R0 ;  /* 0x0006540001007387 */ /* 0x0041e80000100800 */
[----:B0-----:R-:W2:Y:S04]  /*152c0*/  LDL R0, [R1+0x4] ;  /* 0x0000040001007983 */ /* 0x001ea80000100800 */
[----:B--2---:R0:W-:Y:S04]  /*152d0*/  STL [R1+0x658], R0 ;  /* 0x0006580001007387 */ /* 0x0041e80000100800 */
[----:B0-----:R-:W2:Y:S02]  /*152e0*/  LDL R0, [R1] ;  /* 0x0000000001007983 */ /* 0x001ea40000100800 */
[----:B--2---:R-:W-:-:S05]  /*152f0*/  @P2 FMUL R0, R0, 0.25 ;  /* 0x3e80000000002820 */ /* 0x004fca0000400000 */
[----:B------:R0:W-:Y:S04]  /*15300*/  @P2 STL [R1], R0 ;  /* 0x0000000001002387 */ /* 0x0001e80000100800 */
[----:B0-----:R-:W2:Y:S02]  /*15310*/  LDL.LU R0, [R1+0x658] ;  /* 0x0006580001007983 */ /* 0x001ea40000300800 */
[----:B--2---:R-:W-:-:S05]  /*15320*/  @P2 FMUL R0, R0, 0.25 ;  /* 0x3e80000000002820 */ /* 0x004fca0000400000 */
[----:B------:R0:W-:Y:S04]  /*15330*/  @P2 STL [R1+0x4], R0 ;  /* 0x0000040001002387 */ /* 0x0001e80000100800 */
[----:B0-----:R-:W2:Y:S02]  /*15340*/  LDL.LU R0, [R1+0x654] ;  /* 0x0006540001007983 */ /* 0x001ea40000300800 */
[----:B--2---:R-:W-:-:S05]  /*15350*/  @P2 FMUL R0, R0, 0.25 ;  /* 0x3e80000000002820 */ /* 0x004fca0000400000 */
[----:B------:R0:W-:Y:S04]  /*15360*/  @P2 STL [R1+0x8], R0 ;  /* 0x0000080001002387 */ /* 0x0001e80000100800 */
[----:B0-----:R-:W2:Y:S01]  /*15370*/  LDL.LU R0, [R1+0x650] ;  /* 0x0006500001007983 */ /* 0x001ea20000300800 */
[----:B------:R-:W-:-:S04]  /*15380*/  @P2 FMUL R59, R59, 0.25 ;  /* 0x3e8000003b3b2820 */ /* 0x000fc80000400000 */
[----:B------:R-:W-:Y:S01]  /*15390*/  @!P3 FMUL R59, R59, 16777216 ;  /* 0x4b8000003b3bb820 */ /* 0x000fe20000400000 */
[----:B--2---:R-:W-:-:S05]  /*153a0*/  @P2 FMUL R0, R0, 0.25 ;  /* 0x3e80000000002820 */ /* 0x004fca0000400000 */
[----:B------:R0:W-:Y:S04]  /*153b0*/  @P2 STL [R1+0xc], R0 ;  /* 0x00000c0001002387 */ /* 0x0001e80000100800 */
[----:B0-----:R-:W2:Y:S04]  /*153c0*/  LDL.LU R0, [R1+0x64c] ;  /* 0x00064c0001007983 */ /* 0x001ea80000300800 */
        /* <DEDUP_REMOVED lines=8> */
[----:B--2---:R-:W-:-:S05]  /*15450*/  @!P3 FMUL R59, R59, 16777216 ;  /* 0x4b8000003b3bb820 */ /* 0x004fca0000400000 */
[----:B------:R0:W-:Y:S04]  /*15460*/  @!P3 STL [R1], R59 ;  /* 0x0000003b0100b387 */ /* 0x0001e80000100800 */
[----:B0-----:R-:W2:Y:S02]  /*15470*/  LDL.LU R59, [R1+0x648] ;  /* 0x00064800013b7983 */ /* 0x001ea40000300800 */
[----:B--2---:R-:W-:-:S05]  /*15480*/  @!P3 FMUL R59, R59, 16777216 ;  /* 0x4b8000003b3bb820 */ /* 0x004fca0000400000 */
[----:B------:R0:W-:Y:S04]  /*15490*/  @!P3 STL [R1+0x4], R59 ;  /* 0x0000043b0100b387 */ /* 0x0001e80000100800 */
[----:B0-----:R-:W2:Y:S02]  /*154a0*/  LDL.LU R59, [R1+0x644] ;  /* 0x00064400013b7983 */ /* 0x001ea40000300800 */
[----:B--2---:R-:W-:-:S05]  /*154b0*/  @!P3 FMUL R59, R59, 16777216 ;  /* 0x4b8000003b3bb820 */ /* 0x004fca0000400000 */
[----:B------:R0:W-:Y:S04]  /*154c0*/  @!P3 STL [R1+0x8], R59 ;  /* 0x0000083b0100b387 */ /* 0x0001e80000100800 */
[----:B0-----:R-:W2:Y:S01]  /*154d0*/  LDL.LU R59, [R1+0x640] ;  /* 0x00064000013b7983 */ /* 0x001ea20000300800 */
[----:B------:R-:W-:-:S04]  /*154e0*/  @P2 FMUL R0, R0, 0.25 ;  /* 0x3e80000000002820 */ /* 0x000fc80000400000 */
[----:B------:R-:W-:-:S06]  /*154f0*/  @!P3 FMUL R0, R0, 16777216 ;  /* 0x4b8000000000b820 */ /* 0x000fcc0000400000 */
[----:B------:R-:W0:Y:S01]  /*15500*/  MUFU.RCP R0, R0 ;  /* 0x0000000000007308 */ /* 0x000e220000001000 */
[----:B--2---:R-:W-:-:S05]  /*15510*/  @!P3 FMUL R59, R59, 16777216 ;  /* 0x4b8000003b3bb820 */ /* 0x004fca0000400000 */
[----:B------:R1:W-:Y:S04]  /*15520*/  @!P3 STL [R1+0xc], R59 ;  /* 0x00000c3b0100b387 */ /* 0x0003e80000100800 */
[----:B-1----:R-:W2:Y:S01]  /*15530*/  LDL.LU R59, [R1+0x63c] ;  /* 0x00063c00013b7983 */ /* 0x002ea20000300800 */
[----:B------:R-:W-:Y:S01]  /*15540*/  @P2 FMUL R58, R58, 0.25 ;  /* 0x3e8000003a3a2820 */ /* 0x000fe20000400000 */
[----:B------:R-:W-:Y:S01]  /*15550*/  @P2 FMUL R61, R61, 0.25 ;  /* 0x3e8000003d3d2820 */ /* 0x000fe20000400000 */
[----:B------:R-:W-:Y:S02]  /*15560*/  @P2 FMUL R60, R60, 0.25 ;  /* 0x3e8000003c3c2820 */ /* 0x000fe40000400000 */
[----:B------:R-:W-:Y:S01]  /*15570*/  @!P3 FMUL R58, R58, 16777216 ;  /* 0x4b8000003a3ab820 */ /* 0x000fe20000400000 */
[----:B------:R-:W-:Y:S01]  /*15580*/  @P2 FMUL R57, R57, 0.25 ;  /* 0x3e80000039392820 */ /* 0x000fe20000400000 */
[----:B------:R-:W-:Y:S01]  /*15590*/  @P2 FMUL R56, R56, 0.25 ;  /* 0x3e80000038382820 */ /* 0x000fe20000400000 */
[----:B------:R-:W-:Y:S01]  /*155a0*/  @P2 FMUL R55, R55, 0.25 ;  /* 0x3e80000037372820 */ /* 0x000fe20000400000 */
[----:B0-----:R-:W-:Y:S01]  /*155b0*/  FMUL R58, R0, R58 ;  /* 0x0000003a003a7220 */ /* 0x001fe20000400000 */
[----:B------:R-:W-:Y:S01]  /*155c0*/  @!P3 FMUL R61, R61, 16777216 ;  /* 0x4b8000003d3db820 */ /* 0x000fe20000400000 */
[----:B------:R-:W-:Y:S01]  /*155d0*/  @P2 FMUL R53, R53, 0.25 ;  /* 0x3e80000035352820 */ /* 0x000fe20000400000 */
[----:B------:R-:W-:Y:S01]  /*155e0*/  @!P3 FMUL R60, R60, 16777216 ;  /* 0x4b8000003c3cb820 */ /* 0x000fe20000400000 */
[----:B------:R-:W-:Y:S01]  /*155f0*/  @P2 FMUL R54, R54, 0.25 ;  /* 0x3e80000036362820 */ /* 0x000fe20000400000 */
[----:B------:R-:W-:Y:S01]  /*15600*/  @!P3 FMUL R57, R57, 16777216 ;  /* 0x4b8000003939b820 */ /* 0x000fe20000400000 */
[----:B------:R-:W-:Y:S01]  /*15610*/  @!P3 FMUL R56, R56, 16777216 ;  /* 0x4b8000003838b820 */ /* 0x000fe20000400000 */
[----:B------:R-:W-:Y:S01]  /*15620*/  @!P3 FMUL R55, R55, 16777216 ;  /* 0x4b8000003737b820 */ /* 0x000fe20000400000 */
[----:B------:R-:W-:Y:S01]  /*15630*/  @P2 FMUL R52, R52, 0.25 ;  /* 0x3e80000034342820 */ /* 0x000fe20000400000 */
[----:B------:R-:W-:Y:S01]  /*15640*/  @!P3 FMUL R53, R53, 16777216 ;  /* 0x4b8000003535b820 */ /* 0x000fe20000400000 */
[----:B------:R-:W-:Y:S01]  /*15650*/  @P2 FMUL R51, R51, 0.25 ;  /* 0x3e80000033332820 */ /* 0x000fe20000400000 */
[----:B------:R-:W-:Y:S01]  /*15660*/  @!P3 FMUL R54, R54, 16777216 ;  /* 0x4b8000003636b820 */ /* 0x000fe20000400000 */
[C---:B------:R-:W-:Y:S01]  /*15670*/  FMUL R57, R0.reuse, R57 ;  /* 0x0000003900397220 */ /* 0x040fe20000400000 */
[----:B------:R-:W-:Y:S01]  /*15680*/  FMUL R56, R0, R56 ;  /* 0x0000003800387220 */ /* 0x000fe20000400000 */
[----:B------:R-:W-:Y:S01]  /*15690*/  @P2 FMUL R50, R50, 0.25 ;  /* 0x3e80000032322820 */ /* 0x000fe20000400000 */
[----:B------:R-:W-:Y:S01]  /*156a0*/  FMUL R55, R0, R55 ;  /* 0x0000003700377220 */ /* 0x000fe20000400000 */
[----:B------:R-:W-:Y:S01]  /*156b0*/  @!P3 FMUL R52, R52, 16777216 ;  /* 0x4b8000003434b820 */ /* 0x000fe20000400000 */
[----:B------:R-:W-:Y:S01]  /*156c0*/  @P2 FMUL R49, R49, 0.25 ;  /* 0x3e80000031312820 */ /* 0x000fe20000400000 */
[----:B------:R-:W-:Y:S01]  /*156d0*/  @!P3 FMUL R51, R51, 16777216 ;  /* 0x4b8000003333b820 */ /* 0x000fe20000400000 */
[----:B------:R-:W-:Y:S01]  /*156e0*/  FMUL R54, R0, R54 ;  /* 0x0000003600367220 */ /* 0x000fe20000400000 */
[----:B------:R-:W-:Y:S01]  /*156f0*/  @!P3 FMUL R50, R50, 16777216 ;  /* 0x4b8000003232b820 */ /* 0x000fe20000400000 */
[----:B------:R-:W-:Y:S01]  /*15700*/  @P2 FMUL R48, R48, 0.25 ;  /* 0x3e80000030302820 */ /* 0x000fe20000400000 */
[----:B------:R-:W-:Y:S01]  /*15710*/  @!P3 FMUL R49, R49, 16777216 ;  /* 0x4b8000003131b820 */ /* 0x000fe20000400000 */
[----:B------:R-:W-:-:S02]  /*15720*/  @P2 FMUL R47, R47, 0.25 ;  /* 0x3e8000002f2f2820 */ /* 0x000fc40000400000 */
[----:B------:R-:W-:Y:S02]  /*15730*/  @!P3 FMUL R48, R48, 16777216 ;  /* 0x4b8000003030b820 */ /* 0x000fe40000400000 */
[----:B------:R-:W-:Y:S01]  /*15740*/  @!P3 FMUL R47, R47, 16777216 ;  /* 0x4b8000002f2fb820 */ /* 0x000fe20000400000 */
[----:B--2---:R-:W-:-:S05]  /*15750*/  FMUL R59, R0, R59 ;  /* 0x0000003b003b7220 */ /* 0x004fca0000400000 */
[----:B------:R0:W-:Y:S04]  /*15760*/  STL [R1+0x30], R59 ;  /* 0x0000303b01007387 */ /* 0x0001e80000100800 */
[----:B------:R1:W-:Y:S01]  /*15770*/  STL [R1+0x2c], R58 ;  /* 0x00002c3a01007387 */ /* 0x0003e20000100800 */
[C---:B0-----:R-:W-:Y:S01]  /*15780*/  FMUL R59, R0.reuse, R61 ;  /* 0x0000003d003b7220 */ /* 0x041fe20000400000 */
[----:B-1----:R-:W-:-:S04]  /*15790*/  FMUL R58, R0, R60 ;  /* 0x0000003c003a7220 */ /* 0x002fc80000400000 */
[----:B------:R0:W-:Y:S01]  /*157a0*/  STL [R1+0x28], R59 ;  /* 0x0000283b01007387 */ /* 0x0001e20000100800 */
[----:B------:R-:W-:-:S03]  /*157b0*/  FMUL R61, R0, R53 ;  /* 0x00000035003d7220 */ /* 0x000fc60000400000 */
[----:B------:R1:W-:Y:S01]  /*157c0*/  STL [R1+0x24], R58 ;  /* 0x0000243a01007387 */ /* 0x0003e20000100800 */
[----:B------:R-:W-:-:S03]  /*157d0*/  FMUL R60, R0, R52 ;  /* 0x00000034003c7220 */ /* 0x000fc60000400000 */
[----:B------:R2:W-:Y:S01]  /*157e0*/  STL [R1+0x20], R57 ;  /* 0x0000203901007387 */ /* 0x0005e20000100800 */
[----:B0-----:R-:W-:-:S03]  /*157f0*/  FMUL R59, R0, R51 ;  /* 0x00000033003b7220 */ /* 0x001fc60000400000 */
[----:B------:R0:W-:Y:S04]  /*15800*/  STL [R1+0x1c], R56 ;  /* 0x00001c3801007387 */ /* 0x0001e80000100800 */
[----:B------:R-:W-:Y:S01]  /*15810*/  STL [R1+0x18], R55 ;  /* 0x0000183701007387 */ /* 0x000fe20000100800 */
[----:B-1----:R-:W-:-:S03]  /*15820*/  FMUL R58, R0, R50 ;  /* 0x00000032003a7220 */ /* 0x002fc60000400000 */
[----:B------:R1:W-:Y:S01]  /*15830*/  STL [R1+0x60c], R61 ;  /* 0x00060c3d01007387 */ /* 0x0003e20000100800 */
[----:B--2---:R-:W-:-:S03]  /*15840*/  FMUL R57, R0, R49 ;  /* 0x0000003100397220 */ /* 0x004fc60000400000 */
[----:B------:R-:W-:Y:S01]  /*15850*/  STL [R1+0x10], R54 ;  /* 0x0000103601007387 */ /* 0x000fe20000100800 */
[----:B0-----:R-:W-:-:S03]  /*15860*/  FMUL R56, R0, R48 ;  /* 0x0000003000387220 */ /* 0x001fc60000400000 */
[----:B-1----:R-:W2:Y:S04]  /*15870*/  LDL.LU R61, [R1+0x40] ;  /* 0x00004000013d7983 */ /* 0x002ea80000300800 */
[----:B------:R-:W2:Y:S04]  /*15880*/  LDL.LU R52, [R1+0x3c] ;  /* 0x00003c0001347983 */ /* 0x000ea80000300800 */
[----:B------:R-:W-:Y:S04]  /*15890*/  STL [R1+0x610], R60 ;  /* 0x0006103c01007387 */ /* 0x000fe80000100800 */
[----:B------:R0:W-:Y:S01]  /*158a0*/  STL [R1+0x614], R59 ;  /* 0x0006143b01007387 */ /* 0x0001e20000100800 */
[----:B------:R-:W-:-:S03]  /*158b0*/  FMUL R55, R0, R47 ;  /* 0x0000002f00377220 */ /* 0x000fc60000400000 */
[----:B0-----:R-:W2:Y:S04]  /*158c0*/  LDL.LU R59, [R1+0x38] ;  /* 0x00003800013b7983 */ /* 0x001ea80000300800 */
[----:B------:R0:W-:Y:S04]  /*158d0*/  STL [R1+0x618], R58 ;  /* 0x0006183a01007387 */ /* 0x0001e80000100800 */
[----:B0-----:R-:W2:Y:S04]  /*158e0*/  LDL.LU R58, [R1+0x34] ;  /* 0x00003400013a7983 */ /* 0x001ea80000300800 */
[----:B------:R0:W-:Y:S04]  /*158f0*/  STL [R1+0x61c], R57 ;  /* 0x00061c3901007387 */ /* 0x0001e80000100800 */
[----:B0-----:R-:W2:Y:S04]  /*15900*/  LDL.LU R57, [R1+0x4] ;  /* 0x0000040001397983 */ /* 0x001ea80000300800 */
[----:B------:R-:W2:Y:S04]  /*15910*/  LDL.LU R48, [R1] ;  /* 0x0000000001307983 */ /* 0x000ea80000300800 */
[----:B------:R0:W-:Y:S04]  /*15920*/  STL [R1+0x620], R56 ;  /* 0x0006203801007387 */ /* 0x0001e80000100800 */
[----:B0-----:R-:W2:Y:S04]  /*15930*/  LDL.LU R56, [R1+0xc] ;  /* 0x00000c0001387983 */ /* 0x001ea80000300800 */
[----:B------:R0:W-:Y:S04]  /*15940*/  STL [R1+0x624], R55 ;  /* 0x0006243701007387 */ /* 0x0001e80000100800 */
[----:B0-----:R-:W2:Y:S01]  /*15950*/  LDL.LU R55, [R1+0x8] ;  /* 0x0000080001377983 */ /* 0x001ea20000300800 */
[----:B------:R-:W0:Y:S01]  /*15960*/  S2R R60, SR_TID.X ;  /* 0x00000000003c7919 */ /* 0x000e220000002100 */
[----:B------:R-:W-:Y:S01]  /*15970*/  @P2 FMUL R18, R18, 0.25 ;  /* 0x3e80000012122820 */ /* 0x000fe20000400000 */
[----:B------:R-:W-:Y:S01]  /*15980*/  @P2 FMUL R46, R46, 0.25 ;  /* 0x3e8000002e2e2820 */ /* 0x000fe20000400000 */
[----:B------:R-:W-:Y:S01]  /*15990*/  @P2 FMUL R9, R9, 0.25 ;  /* 0x3e80000009092820 */ /* 0x000fe20000400000 */
[----:B------:R-:W-:Y:S01]  /*159a0*/  @P2 FMUL R19, R19, 0.25 ;  /* 0x3e80000013132820 */ /* 0x000fe20000400000 */
[----:B------:R-:W-:Y:S01]  /*159b0*/  @P2 FMUL R7, R7, 0.25 ;  /* 0x3e80000007072820 */ /* 0x000fe20000400000 */
[----:B------:R-:W-:Y:S01]  /*159c0*/  @P2 FMUL R11, R11, 0.25 ;  /* 0x3e8000000b0b2820 */ /* 0x000fe20000400000 */
[----:B------:R-:W-:Y:S01]  /*159d0*/  @P2 FMUL R6, R6, 0.25 ;  /* 0x3e80000006062820 */ /* 0x000fe20000400000 */
[----:B------:R-:W-:Y:S01]  /*159e0*/  @!P3 FMUL R18, R18, 16777216 ;  /* 0x4b8000001212b820 */ /* 0x000fe20000400000 */
[----:B------:R-:W-:Y:S01]  /*159f0*/  @!P3 FMUL R46, R46, 16777216 ;  /* 0x4b8000002e2eb820 */ /* 0x000fe20000400000 */
[----:B------:R-:W-:Y:S01]  /*15a00*/  @!P3 FMUL R9, R9, 16777216 ;  /* 0x4b8000000909b820 */ /* 0x000fe20000400000 */
[----:B------:R-:W-:Y:S01]  /*15a10*/  @P2 FMUL R45, R45, 0.25 ;  /* 0x3e8000002d2d2820 */ /* 0x000fe20000400000 */
[----:B------:R-:W-:Y:S01]  /*15a20*/  @P2 FMUL R44, R44, 0.25 ;  /* 0x3e8000002c2c2820 */ /* 0x000fe20000400000 */
[----:B------:R-:W-:Y:S01]  /*15a30*/  @!P3 FMUL R19, R19, 16777216 ;  /* 0x4b8000001313b820 */ /* 0x000fe20000400000 */
[----:B------:R-:W-:Y:S01]  /*15a40*/  @!P3 FMUL R7, R7, 16777216 ;  /* 0x4b8000000707b820 */ /* 0x000fe20000400000 */
[----:B------:R-:W-:Y:S01]  /*15a50*/  @P2 FMUL R21, R21, 0.25 ;  /* 0x3e80000015152820 */ /* 0x000fe20000400000 */
[----:B------:R-:W-:Y:S01]  /*15a60*/  @P2 FMUL R20, R20, 0.25 ;  /* 0x3e80000014142820 */ /* 0x000fe20000400000 */
        /* <DEDUP_REMOVED lines=32> */
[----:B-----5:R-:W-:Y:S01]  /*15c70*/  @P2 FMUL R5, R5, 0.25 ;  /* 0x3e80000005052820 */ /* 0x020fe20000400000 */
[----:B----4-:R-:W-:Y:S01]  /*15c80*/  @P2 FMUL R4, R4, 0.25 ;  /* 0x3e80000004042820 */ /* 0x010fe20000400000 */
[----:B---3--:R-:W-:Y:S01]  /*15c90*/  @P2 FMUL R3, R3, 0.25 ;  /* 0x3e80000003032820 */ /* 0x008fe20000400000 */
[----:B------:R-:W-:Y:S01]  /*15ca0*/  @P2 FMUL R2, R2, 0.25 ;  /* 0x3e80000002022820 */ /* 0x000fe20000400000 */
[C---:B------:R-:W-:Y:S01]  /*15cb0*/  FMUL R47, R0.reuse, R18 ;  /* 0x00000012002f7220 */ /* 0x040fe20000400000 */
[C---:B------:R-:W-:Y:S01]  /*15cc0*/  FMUL R54, R0.reuse, R46 ;  /* 0x0000002e00367220 */ /* 0x040fe20000400000 */
[----:B------:R-:W-:Y:S01]  /*15cd0*/  FMUL R18, R0, R9 ;  /* 0x0000000900127220 */ /* 0x000fe20000400000 */
[----:B------:R-:W-:Y:S01]  /*15ce0*/  @!P3 FMUL R45, R45, 16777216 ;  /* 0x4b8000002d2db820 */ /* 0x000fe20000400000 */
[----:B------:R-:W-:Y:S01]  /*15cf0*/  @!P3 FMUL R44, R44, 16777216 ;  /* 0x4b8000002c2cb820 */ /* 0x000fe20000400000 */
[C---:B------:R-:W-:Y:S01]  /*15d00*/  FMUL R46, R0.reuse, R19 ;  /* 0x00000013002e7220 */ /* 0x040fe20000400000 */
[----:B------:R-:W-:Y:S01]  /*15d10*/  FMUL R9, R0, R7 ;  /* 0x0000000700097220 */ /* 0x000fe20000400000 */
[----:B------:R-:W-:Y:S01]  /*15d20*/  @!P3 FMUL R21, R21, 16777216 ;  /* 0x4b8000001515b820 */ /* 0x000fe20000400000 */
[----:B------:R-:W-:Y:S01]  /*15d30*/  @!P3 FMUL R20, R20, 16777216 ;  /* 0x4b8000001414b820 */ /* 0x000fe20000400000 */
        /* <DEDUP_REMOVED lines=36> */
[C---:B------:R-:W-:Y:S01]  /*15f80*/  FMUL R53, R0.reuse, R45 ;  /* 0x0000002d00357220 */ /* 0x040fe20000400000 */
        /* <DEDUP_REMOVED lines=37> */
[----:B------:R-:W-:Y:S01]  /*161e0*/  ULEA UR7, UR5, UR4, 0x18 ;  /* 0x0000000405077291 */ /* 0x000fe2000f8ec0ff */
[----:B------:R-:W-:Y:S01]  /*161f0*/  STL [R1+0x628], R54 ;  /* 0x0006283601007387 */ /* 0x000fe20000100800 */
[C---:B--2---:R-:W-:Y:S01]  /*16200*/  FMUL R20, R0.reuse, R57 ;  /* 0x0000003900147220 */ /* 0x044fe20000400000 */
[C---:B------:R-:W-:Y:S01]  /*16210*/  FMUL R17, R0.reuse, R48 ;  /* 0x0000003000117220 */ /* 0x040fe20000400000 */
[----:B------:R-:W-:-:S04]  /*16220*/  FMUL R11, R0, R56 ;  /* 0x00000038000b7220 */ /* 0x000fc80000400000 */
[----:B------:R-:W-:Y:S01]  /*16230*/  F2FP.SATFINITE.E4M3.F32.PACK_AB_MERGE_C R17, R17, R20, RZ ;  /* 0x000000141111723e */ /* 0x000fe200048070ff */
[----:B------:R-:W1:Y:S01]  /*16240*/  LDCU.64 UR4, c[0x0][0x3e0] ;  /* 0x00007c00ff0477ac */ /* 0x000e620008000a00 */
[----:B0-----:R-:W-:Y:S01]  /*16250*/  LOP3.LUT R20, R60, 0x8, RZ, 0xc0, !PT ;  /* 0x000000083c147812 */ /* 0x001fe200078ec0ff */
[----:B------:R-:W-:-:S05]  /*16260*/  FMUL R6, R0, R55 ;  /* 0x0000003700067220 */ /* 0x000fca0000400000 */
[----:B------:R-:W-:Y:S02]  /*16270*/  F2FP.SATFINITE.E4M3.F32.PACK_AB_MERGE_C R0, R6, R11, RZ ;  /* 0x0000000b0600723e */ /* 0x000fe400048070ff */
[----:B------:R-:W-:-:S04]  /*16280*/  LOP3.LUT R11, R60, 0x7, RZ, 0xc0, !PT ;  /* 0x000000073c0b7812 */ /* 0x000fc800078ec0ff */
[----:B------:R-:W-:Y:S02]  /*16290*/  LEA R6, R11, UR7, 0x4 ;  /* 0x000000070b067c11 */ /* 0x000fe4000f8e20ff */
[----:B------:R-:W-:Y:S01]  /*162a0*/  F2FP.SATFINITE.E4M3.F32.PACK_AB_MERGE_C R3, R61, R52, RZ ;  /* 0x000000343d03723e */ /* 0x000fe200048070ff */
[----:B------:R-:W-:Y:S02]  /*162b0*/  IMAD.SHL.U32 R52, R60, 0x8, RZ ;  /* 0x000000083c347824 */ /* 0x000fe400078e00ff */
[--C-:B------:R-:W-:Y:S02]  /*162c0*/  IMAD R2, R20, 0x200, R6.reuse ;  /* 0x0000020014027824 */ /* 0x100fe400078e0206 */
[----:B------:R-:W-:Y:S01]  /*162d0*/  IMAD R6, R11, -0x8, R6 ;  /* 0xfffffff80b067824 */ /* 0x000fe200078e0206 */
[----:B------:R-:W-:Y:S01]  /*162e0*/  STL [R1+0x62c], R53 ;  /* 0x00062c3501007387 */ /* 0x000fe20000100800 */
[----:B------:R-:W-:Y:S01]  /*162f0*/  IMAD.SHL.U32 R11, R60, 0x4, RZ ;  /* 0x000000043c0b7824 */ /* 0x000fe200078e00ff */
[----:B------:R-:W-:-:S02]  /*16300*/  LOP3.LUT R52, R52, 0xf80, RZ, 0xc0, !PT ;  /* 0x00000f8034347812 */ /* 0x000fc400078ec0ff */
[----:B------:R-:W-:Y:S02]  /*16310*/  STL [R1+0x630], R51 ;  /* 0x0006303301007387 */ /* 0x000fe40000100800 */
[----:B------:R-:W-:Y:S02]  /*16320*/  LOP3.LUT R11, R11, 0x3c0, RZ, 0xc0, !PT ;  /* 0x000003c00b0b7812 */ /* 0x000fe400078ec0ff */
[----:B------:R-:W-:Y:S04]  /*16330*/  STL [R1+0x634], R43 ;  /* 0x0006342b01007387 */ /* 0x000fe80000100800 */
[----:B------:R0:W-:Y:S01]  /*16340*/  STL [R1+0x638], R42 ;  /* 0x0006382a01007387 */ /* 0x0001e20000100800 */
[----:B------:R-:W-:Y:S02]  /*16350*/  IMAD.IADD R2, R52, 0x1, R2 ;  /* 0x0000000134027824 */ /* 0x000fe400078e0202 */
[----:B------:R-:W-:Y:S01]  /*16360*/  IMAD.IADD R6, R11, 0x1, R6 ;  /* 0x000000010b067824 */ /* 0x000fe200078e0206 */
[----:B0-----:R-:W2:Y:S04]  /*16370*/  LDL.LU R42, [R1+0x44] ;  /* 0x00004400012a7983 */ /* 0x001ea80000300800 */
[----:B------:R-:W3:Y:S04]  /*16380*/  LDL.LU R43, [R1+0x4c] ;  /* 0x00004c00012b7983 */ /* 0x000ee80000300800 */
[----:B------:R-:W3:Y:S04]  /*16390*/  LDL.LU R51, [R1+0x50] ;  /* 0x0000500001337983 */ /* 0x000ee80000300800 */
[----:B------:R-:W4:Y:S04]  /*163a0*/  LDL.LU R53, [R1+0x54] ;  /* 0x0000540001357983 */ /* 0x000f280000300800 */
[----:B------:R-:W5:Y:S04]  /*163b0*/  LDL.LU R54, [R1+0x5c] ;  /* 0x00005c0001367983 */ /* 0x000f680000300800 */
[----:B------:R-:W2:Y:S04]  /*163c0*/  LDL.LU R55, [R1+0x64] ;  /* 0x0000640001377983 */ /* 0x000ea80000300800 */
[----:B------:R-:W2:Y:S04]  /*163d0*/  LDL.LU R56, [R1+0x6c] ;  /* 0x00006c0001387983 */ /* 0x000ea80000300800 */
[----:B------:R-:W2:Y:S04]  /*163e0*/  LDL.LU R61, [R1+0x78] ;  /* 0x00007800013d7983 */ /* 0x000ea80000300800 */
[----:B------:R-:W2:Y:S04]  /*163f0*/  LDL.LU R52, [R1+0x74] ;  /* 0x0000740001347983 */ /* 0x000ea80000300800 */
[----:B------:R0:W-:Y:S01]  /*16400*/  STL [R1+0x608], R2 ;  /* 0x0006080201007387 */ /* 0x0001e20000100800 */
[----:B------:R-:W-:-:S03]  /*16410*/  F2FP.SATFINITE.E4M3.F32.PACK_AB_MERGE_C R48, R59, R58, RZ ;  /* 0x0000003a3b30723e */ /* 0x000fc600048070ff */
[----:B------:R-:W2:Y:S01]  /*16420*/  LDL.LU R57, [R1+0xa0] ;  /* 0x0000a00001397983 */ /* 0x000ea20000300800 */
[----:B0-----:R-:W-:-:S03]  /*16430*/  LEA.HI R2, R20, R6, RZ, 0x1f ;  /* 0x0000000614027211 */ /* 0x001fc600078ff8ff */
[----:B------:R-:W2:Y:S04]  /*16440*/  LDL.LU R6, [R1+0x48] ;  /* 0x0000480001067983 */ /* 0x000ea80000300800 */
[----:B------:R-:W4:Y:S04]  /*16450*/  LDL.LU R20, [R1+0x68] ;  /* 0x0000680001147983 */ /* 0x000f280000300800 */
[----:B------:R0:W-:Y:S04]  /*16460*/  STL [R1+0x110], R2 ;  /* 0x0001100201007387 */ /* 0x0001e80000100800 */
[----:B------:R-:W4:Y:S01]  /*16470*/  LDL.LU R58, [R1+0xa8] ;  /* 0x0000a800013a7983 */ /* 0x000f220000300800 */
[----:B------:R-:W-:-:S03]  /*16480*/  F2FP.SATFINITE.E4M3.F32.PACK_AB_MERGE_C R16, R16, R21, RZ ;  /* 0x000000151010723e */ /* 0x000fc600048070ff */
[----:B------:R-:W4:Y:S04]  /*16490*/  LDL.LU R11, [R1+0xb8] ;  /* 0x0000b800010b7983 */ /* 0x000f280000300800 */
[----:B0-----:R-:W4:Y:S04]  /*164a0*/  LDL.LU R2, [R1+0xc8] ;  /* 0x0000c80001027983 */ /* 0x001f280000300800 */
[----:B------:R-:W4:Y:S04]  /*164b0*/  LDL.LU R59, [R1+0xcc] ;  /* 0x0000cc00013b7983 */ /* 0x000f280000300800 */
[----:B------:R-:W4:Y:S04]  /*164c0*/  LDL.LU R60, [R1+0xd8] ;  /* 0x0000d800013c7983 */ /* 0x000f280000300800 */
[----:B------:R-:W4:Y:S01]  /*164d0*/  LDL.LU R21, [R1+0x58] ;  /* 0x0000580001157983 */ /* 0x000f220000300800 */
[----:B------:R-:W-:-:S02]  /*164e0*/  F2FP.SATFINITE.E4M3.F32.PACK_AB_MERGE_C R4, R5, R4, RZ ;  /* 0x000000040504723e */ /* 0x000fc400048070ff */
[----:B------:R-:W-:Y:S02]  /*164f0*/  F2FP.SATFINITE.E4M3.F32.PACK_AB_MERGE_C R9, R9, R7, RZ ;  /* 0x000000070909723e */ /* 0x000fe400048070ff */
[----:B------:R-:W-:Y:S02]  /*16500*/  F2FP.SATFINITE.E4M3.F32.PACK_AB_MERGE_C R18, R18, R8, RZ ;  /* 0x000000081212723e */ /* 0x000fe400048070ff */
[----:B---3--:R-:W-:Y:S02]  /*16510*/  F2FP.SATFINITE.E4M3.F32.PACK_AB_MERGE_C R51, R51, R43, RZ ;  /* 0x0000002b3333723e */ /* 0x008fe400048070ff */
[----:B--2---:R-:W-:Y:S02]  /*16520*/  F2FP.SATFINITE.E4M3.F32.PACK_AB_MERGE_C R6, R6, R42, RZ ;  /* 0x0000002a0606723e */ /* 0x004fe400048070ff */
[----:B------:R-:W2:Y:S04]  /*16530*/  LDL.LU R42, [R1+0x638] ;  /* 0x00063800012a7983 */ /* 0x000ea80000300800 */
[----:B------:R-:W3:Y:S04]  /*16540*/  LDL.LU R5, [R1+0x9c] ;  /* 0x00009c0001057983 */ /* 0x000ee80000300800 */
[----:B------:R0:W-:Y:S04]  /*16550*/  STL [R1+0x84], R4 ;  /* 0x0000840401007387 */ /* 0x0001e80000100800 */
[----:B0-----:R-:W2:Y:S04]  /*16560*/  LDL.LU R4, [R1+0xac] ;  /* 0x0000ac0001047983 */ /* 0x001ea80000300800 */
[----:B------:R-:W2:Y:S04]  /*16570*/  LDL.LU R43, [R1+0x634] ;  /* 0x00063400012b7983 */ /* 0x000ea80000300800 */
[----:B------:R0:W-:Y:S01]  /*16580*/  STL [R1+0x80], R51 ;  /* 0x0000803301007387 */ /* 0x0001e20000100800 */
[----:B----4-:R-:W-:-:S03]  /*16590*/  F2FP.SATFINITE.E4M3.F32.PACK_AB_MERGE_C R21, R21, R53, RZ ;  /* 0x000000351515723e */ /* 0x010fc600048070ff */
[----:B0-----:R-:W4:Y:S04]  /*165a0*/  LDL.LU R51, [R1+0x630] ;  /* 0x0006300001337983 */ /* 0x001f280000300800 */
[----:B------:R-:W2:Y:S04]  /*165b0*/  LDL.LU R7, [R1+0x70] ;  /* 0x0000700001077983 */ /* 0x000ea80000300800 */
[----:B------:R-:W4:Y:S04]  /*165c0*/  LDL.LU R53, [R1+0x62c] ;  /* 0x00062c0001357983 */ /* 0x000f280000300800 */
[----:B------:R-:W5:Y:S01]  /*165d0*/  LDL.LU R8, [R1+0x60] ;  /* 0x0000600001087983 */ /* 0x000f620000300800 */
[----:B------:R-:W-:-:S02]  /*165e0*/  F2FP.SATFINITE.E4M3.F32.PACK_AB_MERGE_C R12, R13, R12, RZ ;  /* 0x0000000c0d0c723e */ /* 0x000fc400048070ff */
[----:B------:R-:W-:Y:S02]  /*165f0*/  F2FP.SATFINITE.E4M3.F32.PACK_AB_MERGE_C R19, R19, R10, RZ ;  /* 0x0000000a1313723e */ /* 0x000fe400048070ff */
[----:B------:R-:W-:Y:S02]  /*16600*/  F2FP.SATFINITE.E4M3.F32.PACK_AB_MERGE_C R20, R20, R55, RZ ;  /* 0x000000371414723e */ /* 0x000fe400048070ff */
[----:B------:R-:W-:Y:S02]  /*16610*/  F2FP.SATFINITE.E4M3.F32.PACK_AB_MERGE_C R52, R61, R52, RZ ;  /* 0x000000343d34723e */ /* 0x000fe400048070ff */
[----:B--2---:R-:W-:Y:S02]  /*16620*/  F2FP.SATFINITE.E4M3.F32.PACK_AB_MERGE_C R7, R7, R56, RZ ;  /* 0x000000380707723e */ /* 0x004fe400048070ff */
[----:B-----5:R-:W-:Y:S02]  /*16630*/  F2FP.SATFINITE.E4M3.F32.PACK_AB_MERGE_C R8, R8, R54, RZ ;  /* 0x000000360808723e */ /* 0x020fe400048070ff */
[----:B------:R-:W2:Y:S04]  /*16640*/  LDL.LU R54, [R1+0x628] ;  /* 0x0006280001367983 */ /* 0x000ea80000300800 */
[----:B------:R-:W5:Y:S04]  /*16650*/  LDL.LU R10, [R1+0xa4] ;  /* 0x0000a400010a7983 */ /* 0x000f680000300800 */
[----:B------:R-:W2:Y:S04]  /*16660*/  LDL.LU R55, [R1+0x624] ;  /* 0x0006240001377983 */ /* 0x000ea80000300800 */
[----:B------:R-:W2:Y:S04]  /*16670*/  LDL.LU R13, [R1+0x98] ;  /* 0x00009800010d7983 */ /* 0x000ea80000300800 */
[----:B------:R0:W-:Y:S04]  /*16680*/  STL [R1+0x60], R12 ;  /* 0x0000600c01007387 */ /* 0x0001e80000100800 */
[----:B0-----:R-:W2:Y:S04]  /*16690*/  LDL.LU R12, [R1+0xbc] ;  /* 0x0000bc00010c7983 */ /* 0x001ea80000300800 */
[----:B------:R-:W2:Y:S04]  /*166a0*/  LDL.LU R56, [R1+0x620] ;  /* 0x0006200001387983 */ /* 0x000ea80000300800 */
[----:B------:R0:W-:Y:S02]  /*166b0*/  STL [R1+0x5c], R7 ;  /* 0x00005c0701007387 */ /* 0x0001e40000100800 */
[----:B0-----:R-:W-:-:S02]  /*166c0*/  F2FP.SATFINITE.E4M3.F32.PACK_AB_MERGE_C R7, R15, R14, RZ ;  /* 0x0000000e0f07723e */ /* 0x001fc400048070ff */
[----:B------:R-:W2:Y:S01]  /*166d0*/  LDL.LU R15, [R1+0x88] ;  /* 0x00008800010f7983 */ /* 0x000ea20000300800 */
[----:B------:R-:W-:-:S03]  /*166e0*/  F2FP.SATFINITE.E4M3.F32.PACK_AB_MERGE_C R14, R49, R50, RZ ;  /* 0x00000032310e723e */ /* 0x000fc600048070ff */
[----:B------:R-:W2:Y:S04]  /*166f0*/  LDL.LU R61, [R1+0xe8] ;  /* 0x0000e800013d7983 */ /* 0x000ea80000300800 */
[----:B------:R-:W2:Y:S04]  /*16700*/  LDL.LU R49, [R1+0x7c] ;  /* 0x00007c0001317983 */ /* 0x000ea80000300800 */
[----:B------:R-:W3:Y:S01]  /*16710*/  LDL.LU R50, [R1+0xdc] ;  /* 0x0000dc0001327983 */ /* 0x000ee20000300800 */
[----:B--2---:R-:W-:Y:S02]  /*16720*/  F2FP.SATFINITE.E4M3.F32.PACK_AB_MERGE_C R49, R15, R49, RZ ;  /* 0x000000310f31723e */ /* 0x004fe400048070ff */
[----:B------:R-:W-:-:S02]  /*16730*/  F2FP.SATFINITE.E4M3.F32.PACK_AB_MERGE_C R15, R46, R47, RZ ;  /* 0x0000002f2e0f723e */ /* 0x000fc400048070ff */
[----:B------:R-:W2:Y:S01]  /*16740*/  LDL.LU R47, [R1+0x8c] ;  /* 0x00008c00012f7983 */ /* 0x000ea20000300800 */
[----:B------:R-:W-:Y:S02]  /*16750*/  F2FP.SATFINITE.E4M3.F32.PACK_AB_MERGE_C R44, R44, R45, RZ ;  /* 0x0000002d2c2c723e */ /* 0x000fe400048070ff */
[----:B------:R-:W-:Y:S02]  /*16760*/  F2FP.SATFINITE.E4M3.F32.PACK_AB_MERGE_C R12, R2, R12, RZ ;  /* 0x0000000c020c723e */ /* 0x000fe400048070ff */
[----:B------:R-:W-:Y:S02]  /*16770*/  F2FP.SATFINITE.E4M3.F32.PACK_AB_MERGE_C R2, R60, R59, RZ ;  /* 0x0000003b3c02723e */ /* 0x000fe400048070ff */
[----:B------:R-:W-:Y:S02]  /*16780*/  F2FP.SATFINITE.E4M3.F32.PACK_AB_MERGE_C R4, R11, R4, RZ ;  /* 0x000000040b04723e */ /* 0x000fe400048070ff */
[----:B------:R-:W-:Y:S02]  /*16790*/  F2FP.SATFINITE.E4M3.F32.PACK_AB_MERGE_C R11, R27, R26, RZ ;  /* 0x0000001a1b0b723e */ /* 0x000fe400048070ff */
[----:B------:R-:W-:-:S02]  /*167a0*/  F2FP.SATFINITE.E4M3.F32.PACK_AB_MERGE_C R27, R31, R30, RZ ;  /* 0x0000001e1f1b723e */ /* 0x000fc400048070ff */
[----:B--2---:R-:W-:Y:S02]  /*167b0*/  F2FP.SATFINITE.E4M3.F32.PACK_AB_MERGE_C R46, R13, R47, RZ ;  /* 0x0000002f0d2e723e */ /* 0x004fe400048070ff */
[----:B---3--:R-:W-:Y:S02]  /*167c0*/  F2FP.SATFINITE.E4M3.F32.PACK_AB_MERGE_C R13, R57, R5, RZ ;  /* 0x00000005390d723e */ /* 0x008fe400048070ff */
[----:B------:R-:W2:Y:S01]  /*167d0*/  LDL.LU R57, [R1+0xfc] ;  /* 0x0000fc0001397983 */ /* 0x000ea20000300800 */
[----:B------:R-:W-:Y:S02]  /*167e0*/  F2FP.SATFINITE.E4M3.F32.PACK_AB_MERGE_C R5, R23, R22, RZ ;  /* 0x000000161705723e */ /* 0x000fe400048070ff */
[----:B------:R-:W-:Y:S01]  /*167f0*/  F2FP.SATFINITE.E4M3.F32.PACK_AB_MERGE_C R22, R29, R28, RZ ;  /* 0x0000001c1d16723e */ /* 0x000fe200048070ff */
[----:B------:R-:W-:Y:S04]  /*16800*/  STL [R1+0x58], R44 ;  /* 0x0000582c01007387 */ /* 0x000fe80000100800 */
[----:B------:R5:W-:Y:S02]  /*16810*/  STL [R1+0x54], R13 ;  /* 0x0000540d01007387 */ /* 0x000be40000100800 */
[----:B-----5:R-:W-:-:S02]  /*16820*/  F2FP.SATFINITE.E4M3.F32.PACK_AB_MERGE_C R13, R58, R10, RZ ;  /* 0x0000000a3a0d723e */ /* 0x020fc400048070ff */
[----:B------:R-:W3:Y:S04]  /*16830*/  LDL.LU R58, [R1+0x10c] ;  /* 0x00010c00013a7983 */ /* 0x000ee80000300800 */
[----:B------:R-:W5:Y:S04]  /*16840*/  LDL.LU R59, [R1+0x13c] ;  /* 0x00013c00013b7983 */ /* 0x000f680000300800 */
[----:B------:R0:W-:Y:S04]  /*16850*/  STL [R1+0x50], R22 ;  /* 0x0000501601007387 */ /* 0x0001e80000100800 */
[----:B------:R-:W2:Y:S04]  /*16860*/  LDL.LU R60, [R1+0x14c] ;  /* 0x00014c00013c7983 */ /* 0x000ea80000300800 */
[----:B------:R0:W-:Y:S01]  /*16870*/  STL [R1+0x4c], R2 ;  /* 0x00004c0201007387 */ /* 0x0001e20000100800 */
[----:B------:R-:W-:-:S03]  /*16880*/  F2FP.SATFINITE.E4M3.F32.PACK_AB_MERGE_C R10, R25, R24, RZ ;  /* 0x00000018190a723e */ /* 0x000fc600048070ff */
[----:B------:R-:W2:Y:S04]  /*16890*/  LDL.LU R44, [R1+0x168] ;  /* 0x00016800012c7983 */ /* 0x000ea80000300800 */
[----:B------:R-:W2:Y:S04]  /*168a0*/  LDL.LU R45, [R1+0x16c] ;  /* 0x00016c00012d7983 */ /* 0x000ea80000300800 */
[----:B------:R-:W2:Y:S04]  /*168b0*/  LDL.LU R47, [R1+0x178] ;  /* 0x00017800012f7983 */ /* 0x000ea80000300800 */
[----:B------:R-:W2:Y:S04]  /*168c0*/  LDL.LU R26, [R1+0x1bc] ;  /* 0x0001bc00011a7983 */ /* 0x000ea80000300800 */
[----:B------:R-:W2:Y:S04]  /*168d0*/  LDL.LU R25, [R1+0x1c8] ;  /* 0x0001c80001197983 */ /* 0x000ea80000300800 */
[----:B------:R-:W2:Y:S04]  /*168e0*/  LDL.LU R24, [R1+0x2c] ;  /* 0x00002c0001187983 */ /* 0x000ea80000300800 */
[----:B------:R-:W2:Y:S01]  /*168f0*/  LDL.LU R23, [R1+0x30] ;  /* 0x0000300001177983 */ /* 0x000ea20000300800 */
[----:B------:R-:W-:-:S03]  /*16900*/  F2FP.SATFINITE.E4M3.F32.PACK_AB_MERGE_C R28, R61, R50, RZ ;  /* 0x000000323d1c723e */ /* 0x000fc600048070ff */
[----:B0-----:R-:W2:Y:S04]  /*16910*/  LDL.LU R22, [R1+0x1cc] ;  /* 0x0001cc0001167983 */ /* 0x001ea80000300800 */
[----:B------:R-:W2:Y:S01]  /*16920*/  LDL.LU R2, [R1+0x1d8] ;  /* 0x0001d80001027983 */ /* 0x000ea20000300800 */
[----:B------:R-:W-:-:S03]  /*16930*/  F2FP.SATFINITE.E4M3.F32.PACK_AB_MERGE_C R29, R33, R32, RZ ;  /* 0x00000020211d723e */ /* 0x000fc600048070ff */
[----:B------:R-:W2:Y:S04]  /*16940*/  LDL.LU R31, [R1+0xec] ;  /* 0x0000ec00011f7983 */ /* 0x000ea80000300800 */
[----:B------:R-:W2:Y:S04]  /*16950*/  LDL.LU R30, [R1+0xf8] ;  /* 0x0000f800011e7983 */ /* 0x000ea80000300800 */
[----:B------:R-:W3:Y:S04]  /*16960*/  LDL.LU R61, [R1+0x17c] ;  /* 0x00017c00013d7983 */ /* 0x000ee80000300800 */
[----:B------:R-:W3:Y:S04]  /*16970*/  LDL.LU R50, [R1+0x188] ;  /* 0x0001880001327983 */ /* 0x000ee80000300800 */
[----:B------:R-:W3:Y:S04]  /*16980*/  LDL.LU R32, [R1+0x108] ;  /* 0x0001080001207983 */ /* 0x000ee80000300800 */
[----:B------:R-:W4:Y:S01]  /*16990*/  LDL.LU R33, [R1+0x118] ;  /* 0x0001180001217983 */ /* 0x000f220000300800 */
[----:B------:R-:W-:-:S02]  /*169a0*/  F2FP.SATFINITE.E4M3.F32.PACK_AB_MERGE_C R36, R37, R36, RZ ;  /* 0x000000242524723e */ /* 0x000fc400048070ff */
[----:B--2---:R-:W-:Y:S02]  /*169b0*/  F2FP.SATFINITE.E4M3.F32.PACK_AB_MERGE_C R30, R30, R31, RZ ;  /* 0x0000001f1e1e723e */ /* 0x004fe400048070ff */
[----:B------:R-:W-:Y:S02]  /*169c0*/  F2FP.SATFINITE.E4M3.F32.PACK_AB_MERGE_C R31, R35, R34, RZ ;  /* 0x00000022231f723e */ /* 0x000fe400048070ff */
[----:B------:R-:W2:Y:S04]  /*169d0*/  LDL.LU R35, [R1+0x11c] ;  /* 0x00011c0001237983 */ /* 0x000ea80000300800 */
[----:B------:R-:W2:Y:S01]  /*169e0*/  LDL.LU R34, [R1+0x128] ;  /* 0x0001280001227983 */ /* 0x000ea20000300800 */
[----:B---3--:R-:W-:-:S03]  /*169f0*/  F2FP.SATFINITE.E4M3.F32.PACK_AB_MERGE_C R32, R32, R57, RZ ;  /* 0x000000392020723e */ /* 0x008fc600048070ff */
[----:B------:R-:W3:Y:S04]  /*16a00*/  LDL.LU R57, [R1+0x61c] ;  /* 0x00061c0001397983 */ /* 0x000ee80000300800 */
[----:B------:R-:W3:Y:S04]  /*16a10*/  LDL.LU R37, [R1+0x12c] ;  /* 0x00012c0001257983 */ /* 0x000ee80000300800 */
[----:B------:R0:W-:Y:S01]  /*16a20*/  STL [R1+0x48], R36 ;  /* 0x0000482401007387 */ /* 0x0001e20000100800 */
[----:B----4-:R-:W-:-:S03]  /*16a30*/  F2FP.SATFINITE.E4M3.F32.PACK_AB_MERGE_C R33, R33, R58, RZ ;  /* 0x0000003a2121723e */ /* 0x010fc600048070ff */
[----:B0-----:R-:W3:Y:S04]  /*16a40*/  LDL.LU R36, [R1+0x138] ;  /* 0x0001380001247983 */ /* 0x001ee80000300800 */
[----:B------:R-:W4:Y:S04]  /*16a50*/  LDL.LU R58, [R1+0x618] ;  /* 0x00061800013a7983 */ /* 0x000f280000300800 */
[----:B------:R0:W-:Y:S02]  /*16a60*/  STL [R1+0x44], R33 ;  /* 0x0000442101007387 */ /* 0x0001e40000100800 */
[----:B0-----:R-:W-:-:S02]  /*16a70*/  F2FP.SATFINITE.E4M3.F32.PACK_AB_MERGE_C R33, R39, R38, RZ ;  /* 0x000000262721723e */ /* 0x001fc400048070ff */
[----:B------:R-:W5:Y:S04]  /*16a80*/  LDL.LU R38, [R1+0x148] ;  /* 0x0001480001267983 */ /* 0x000f680000300800 */
[----:B------:R-:W4:Y:S01]  /*16a90*/  LDL.LU R39, [R1+0x28] ;  /* 0x0000280001277983 */ /* 0x000f220000300800 */
[----:B--2---:R-:W-:Y:S02]  /*16aa0*/  F2FP.SATFINITE.E4M3.F32.PACK_AB_MERGE_C R34, R34, R35, RZ ;  /* 0x000000232222723e */ /* 0x004fe400048070ff */
[----:B------:R-:W-:Y:S02]  /*16ab0*/  F2FP.SATFINITE.E4M3.F32.PACK_AB_MERGE_C R35, R41, R40, RZ ;  /* 0x000000282923723e */ /* 0x000fe400048070ff */
[----:B------:R-:W2:Y:S04]  /*16ac0*/  LDL.LU R41, [R1+0x1b8] ;  /* 0x0001b80001297983 */ /* 0x000ea80000300800 */
[----:B------:R-:W2:Y:S01]  /*16ad0*/  LDL.LU R40, [R1+0x24] ;  /* 0x0000240001287983 */ /* 0x000ea20000300800 */
[----:B---3--:R-:W-:-:S02]  /*16ae0*/  F2FP.SATFINITE.E4M3.F32.PACK_AB_MERGE_C R36, R36, R37, RZ ;  /* 0x000000252424723e */ /* 0x008fc400048070ff */
[----:B------:R-:W-:Y:S02]  /*16af0*/  F2FP.SATFINITE.E4M3.F32.PACK_AB_MERGE_C R37, R43, R42, RZ ;  /* 0x0000002a2b25723e */ /* 0x000fe400048070ff */
[----:B------:R-:W3:Y:S04]  /*16b00*/  LDL.LU R42, [R1+0x158] ;  /* 0x00015800012a7983 */ /* 0x000ee80000300800 */
[----:B------:R-:W2:Y:S01]  /*16b10*/  LDL.LU R43, [R1+0x15c] ;  /* 0x00015c00012b7983 */ /* 0x000ea20000300800 */
[----:B-----5:R-:W-:-:S03]  /*16b20*/  F2FP.SATFINITE.E4M3.F32.PACK_AB_MERGE_C R38, R38, R59, RZ ;  /* 0x0000003b2626723e */ /* 0x020fc600048070ff */
[----:B------:R-:W4:Y:S01]  /*16b30*/  LDL.LU R59, [R1+0x614] ;  /* 0x00061400013b7983 */ /* 0x000f220000300800 */
[----:B------:R-:W-:-:S03]  /*16b40*/  F2FP.SATFINITE.E4M3.F32.PACK_AB_MERGE_C R53, R53, R51, RZ ;  /* 0x000000333535723e */ /* 0x000fc600048070ff */
[----:B------:R-:W5:Y:S04]  /*16b50*/  LDL.LU R51, [R1+0x18] ;  /* 0x0000180001337983 */ /* 0x000f680000300800 */
[----:B------:R0:W-:Y:S01]  /*16b60*/  STL [R1+0x40], R53 ;  /* 0x0000403501007387 */ /* 0x0001e20000100800 */
[----:B------:R-:W-:-:S03]  /*16b70*/  F2FP.SATFINITE.E4M3.F32.PACK_AB_MERGE_C R45, R47, R45, RZ ;  /* 0x0000002d2f2d723e */ /* 0x000fc600048070ff */
[----:B0-----:R-:W5:Y:S01]  /*16b80*/  LDL.LU R53, [R1+0x1a8] ;  /* 0x0001a80001357983 */ /* 0x001f620000300800 */
[----:B------:R-:W-:Y:S02]  /*16b90*/  F2FP.SATFINITE.E4M3.F32.PACK_AB_MERGE_C R50, R50, R61, RZ ;  /* 0x0000003d3232723e */ /* 0x000fe400048070ff */
[----:B---3--:R-:W-:Y:S02]  /*16ba0*/  F2FP.SATFINITE.E4M3.F32.PACK_AB_MERGE_C R42, R42, R60, RZ ;  /* 0x0000003c2a2a723e */ /* 0x008fe400048070ff */
[----:B------:R-:W3:Y:S01]  /*16bb0*/  LDL.LU R60, [R1+0x610] ;  /* 0x00061000013c7983 */ /* 0x000ee20000300800 */
[----:B--2---:R-:W-:-:S03]  /*16bc0*/  F2FP.SATFINITE.E4M3.F32.PACK_AB_MERGE_C R43, R44, R43, RZ ;  /* 0x0000002b2c2b723e */ /* 0x004fc600048070ff */
[----:B------:R0:W-:Y:S01]  /*16bd0*/  STL [R1+0x3c], R42 ;  /* 0x00003c2a01007387 */ /* 0x0001e20000100800 */
[----:B------:R-:W-:Y:S02]  /*16be0*/  F2FP.SATFINITE.E4M3.F32.PACK_AB_MERGE_C R44, R57, R56, RZ ;  /* 0x00000038392c723e */ /* 0x000fe400048070ff */
[----:B0-----:R-:W-:Y:S02]  /*16bf0*/  F2FP.SATFINITE.E4M3.F32.PACK_AB_MERGE_C R42, R55, R54, RZ ;  /* 0x00000036372a723e */ /* 0x001fe400048070ff */
[----:B------:R-:W2:Y:S01]  /*16c00*/  LDL.LU R54, [R1+0x20] ;  /* 0x0000200001367983 */ /* 0x000ea20000300800 */
[----:B----4-:R-:W-:-:S03]  /*16c10*/  F2FP.SATFINITE.E4M3.F32.PACK_AB_MERGE_C R47, R59, R58, RZ ;  /* 0x0000003a3b2f723e */ /* 0x010fc600048070ff */
[----:B------:R-:W4:Y:S04]  /*16c20*/  LDL.LU R55, [R1+0x1ac] ;  /* 0x0001ac0001377983 */ /* 0x000f280000300800 */
[----:B------:R-:W2:Y:S04]  /*16c30*/  LDL.LU R57, [R1+0x19c] ;  /* 0x00019c0001397983 */ /* 0x000ea80000300800 */
[----:B------:R-:W2:Y:S04]  /*16c40*/  LDL.LU R56, [R1+0x1c] ;  /* 0x00001c0001387983 */ /* 0x000ea80000300800 */
[----:B------:R-:W2:Y:S04]  /*16c50*/  LDL.LU R59, [R1+0x198] ;  /* 0x00019800013b7983 */ /* 0x000ea80000300800 */
[----:B------:R-:W5:Y:S04]  /*16c60*/  LDL.LU R58, [R1+0x10] ;  /* 0x00001000013a7983 */ /* 0x000f680000300800 */
[----:B------:R-:W3:Y:S02]  /*16c70*/  LDL.LU R61, [R1+0x60c] ;  /* 0x00060c00013d7983 */ /* 0x000ee40000300800 */
[----:B---3--:R-:W-:-:S02]  /*16c80*/  F2FP.SATFINITE.E4M3.F32.PACK_AB_MERGE_C R61, R61, R60, RZ ;  /* 0x0000003c3d3d723e */ /* 0x008fc400048070ff */
[----:B------:R-:W3:Y:S01]  /*16c90*/  LDL.LU R60, [R1+0x18c] ;  /* 0x00018c00013c7983 */ /* 0x000ee20000300800 */
[----:B-----5:R-:W-:Y:S02]  /*16ca0*/  F2FP.SATFINITE.E4M3.F32.PACK_AB_MERGE_C R51, R51, R58, RZ ;  /* 0x0000003a3333723e */ /* 0x020fe400048070ff */
[----:B------:R-:W-:Y:S02]  /*16cb0*/  F2FP.SATFINITE.E4M3.F32.PACK_AB_MERGE_C R58, R25, R26, RZ ;  /* 0x0000001a193a723e */ /* 0x000fe400048070ff */
[----:B------:R-:W-:Y:S02]  /*16cc0*/  F2FP.SATFINITE.E4M3.F32.PACK_AB_MERGE_C R23, R23, R24, RZ ;  /* 0x000000181717723e */ /* 0x000fe400048070ff */
[----:B------:R-:W-:Y:S02]  /*16cd0*/  LOP3.LUT R25, R48, 0xffff, RZ, 0xc0, !PT ;  /* 0x0000ffff30197812 */ /* 0x000fe400078ec0ff */
[----:B------:R-:W-:Y:S02]  /*16ce0*/  LOP3.LUT R3, R3, 0xffff, RZ, 0xc0, !PT ;  /* 0x0000ffff03037812 */ /* 0x000fe400078ec0ff */
[----:B------:R-:W-:Y:S01]  /*16cf0*/  LOP3.LUT R24, R6, 0xffff, RZ, 0xc0, !PT ;  /* 0x0000ffff06187812 */ /* 0x000fe200078ec0ff */
[----:B------:R-:W-:Y:S01]  /*16d00*/  STL [R1+0x34], R61 ;  /* 0x0000343d01007387 */ /* 0x000fe20000100800 */
[----:B------:R-:W-:-:S02]  /*16d10*/  LOP3.LUT R9, R9, 0xffff, RZ, 0xc0, !PT ;  /* 0x0000ffff09097812 */ /* 0x000fc400078ec0ff */
[----:B------:R-:W-:Y:S02]  /*16d20*/  LOP3.LUT R18, R18, 0xffff, RZ, 0xc0, !PT ;  /* 0x0000ffff12127812 */ /* 0x000fe400078ec0ff */
[----:B------:R-:W-:Y:S02]  /*16d30*/  LOP3.LUT R19, R19, 0xffff, RZ, 0xc0, !PT ;  /* 0x0000ffff13137812 */ /* 0x000fe400078ec0ff */
[----:B--2---:R-:W-:Y:S02]  /*16d40*/  F2FP.SATFINITE.E4M3.F32.PACK_AB_MERGE_C R54, R54, R56, RZ ;  /* 0x000000383636723e */ /* 0x004fe400048070ff */
[----:B------:R-:W-:Y:S02]  /*16d50*/  LOP3.LUT R21, R21, 0xffff, RZ, 0xc0, !PT ;  /* 0x0000ffff15157812 */ /* 0x000fe400078ec0ff */
[----:B------:R-:W-:Y:S02]  /*16d60*/  LOP3.LUT R8, R8, 0xffff, RZ, 0xc0, !PT ;  /* 0x0000ffff08087812 */ /* 0x000fe400078ec0ff */
[----:B------:R-:W-:-:S02]  /*16d70*/  LOP3.LUT R20, R20, 0xffff, RZ, 0xc0, !PT ;  /* 0x0000ffff14147812 */ /* 0x000fc400078ec0ff */
[----:B------:R-:W-:Y:S02]  /*16d80*/  F2FP.SATFINITE.E4M3.F32.PACK_AB_MERGE_C R56, R39, R40, RZ ;  /* 0x000000282738723e */ /* 0x000fe400048070ff */
[----:B------:R-:W-:Y:S02]  /*16d90*/  F2FP.SATFINITE.E4M3.F32.PACK_AB_MERGE_C R2, R2, R22, RZ ;  /* 0x000000160202723e */ /* 0x000fe400048070ff */
[----:B------:R-:W-:Y:S02]  /*16da0*/  LOP3.LUT R22, R17, 0xffff, RZ, 0xc0, !PT ;  /* 0x0000ffff11167812 */ /* 0x000fe400078ec0ff */
[----:B------:R-:W-:Y:S02]  /*16db0*/  PRMT R39, R24, 0x3340, R1 ;  /* 0x0000334018277816 */ /* 0x000fe40000000001 */
[----:B------:R-:W-:Y:S02]  /*16dc0*/  PRMT R40, R25, 0x3340, R3 ;  /* 0x0000334019287816 */ /* 0x000fe40000000003 */
[----:B------:R-:W-:-:S02]  /*16dd0*/  PRMT R17, R19, 0x3340, R1 ;  /* 0x0000334013117816 */ /* 0x000fc40000000001 */
[----:B------:R-:W-:Y:S02]  /*16de0*/  PRMT R26, R9, 0x3340, R18 ;  /* 0x00003340091a7816 */ /* 0x000fe40000000012 */
[----:B------:R-:W-:Y:S02]  /*16df0*/  PRMT R6, R20, 0x3340, R1 ;  /* 0x0000334014067816 */ /* 0x000fe40000000001 */
[----:B------:R-:W-:Y:S02]  /*16e00*/  PRMT R39, R40, 0x5410, R39 ;  /* 0x0000541028277816 */ /* 0x000fe40000000027 */
[----:B------:R-:W-:Y:S02]  /*16e10*/  PRMT R17, R26, 0x5410, R17 ;  /* 0x000054101a117816 */ /* 0x000fe40000000011 */
[----:B------:R-:W-:Y:S02]  /*16e20*/  LOP3.LUT R0, R0, 0xffff, RZ, 0xc0, !PT ;  /* 0x0000ffff00007812 */ /* 0x000fe400078ec0ff */
[----:B----4-:R-:W-:-:S02]  /*16e30*/  F2FP.SATFINITE.E4M3.F32.PACK_AB_MERGE_C R55, R41, R55, RZ ;  /* 0x000000372937723e */ /* 0x010fc400048070ff */
[----:B------:R-:W-:Y:S02]  /*16e40*/  PRMT R48, R0, 0x3340, R22 ;  /* 0x0000334000307816 */ /* 0x000fe40000000016 */
[----:B------:R-:W-:Y:S02]  /*16e50*/  LOP3.LUT R5, R5, 0xffff, RZ, 0xc0, !PT ;  /* 0x0000ffff05057812 */ /* 0x000fe400078ec0ff */
[----:B------:R-:W-:Y:S02]  /*16e60*/  LOP3.LUT R10, R10, 0xffff, RZ, 0xc0, !PT ;  /* 0x0000ffff0a0a7812 */ /* 0x000fe400078ec0ff */
[----:B------:R-:W-:Y:S02]  /*16e70*/  LOP3.LUT R11, R11, 0xffff, RZ, 0xc0, !PT ;  /* 0x0000ffff0b0b7812 */ /* 0x000fe400078ec0ff */
[----:B------:R-:W-:Y:S02]  /*16e80*/  LOP3.LUT R7, R7, 0xffff, RZ, 0xc0, !PT ;  /* 0x0000ffff07077812 */ /* 0x000fe400078ec0ff */
[----:B------:R-:W-:-:S02]  /*16e90*/  LOP3.LUT R14, R14, 0xffff, RZ, 0xc0, !PT ;  /* 0x0000ffff0e0e7812 */ /* 0x000fc400078ec0ff */
[----:B------:R-:W-:Y:S02]  /*16ea0*/  LOP3.LUT R15, R15, 0xffff, RZ, 0xc0, !PT ;  /* 0x0000ffff0f0f7812 */ /* 0x000fe400078ec0ff */
[----:B------:R-:W-:Y:S02]  /*16eb0*/  LOP3.LUT R13, R13, 0xffff, RZ, 0xc0, !PT ;  /* 0x0000ffff0d0d7812 */ /* 0x000fe400078ec0ff */
[----:B------:R-:W-:Y:S02]  /*16ec0*/  LOP3.LUT R4, R4, 0xffff, RZ, 0xc0, !PT ;  /* 0x0000ffff04047812 */ /* 0x000fe400078ec0ff */
[----:B------:R-:W-:Y:S02]  /*16ed0*/  LOP3.LUT R12, R12, 0xffff, RZ, 0xc0, !PT ;  /* 0x0000ffff0c0c7812 */ /* 0x000fe400078ec0ff */
[----:B------:R-:W-:Y:S02]  /*16ee0*/  LOP3.LUT R34, R34, 0xffff, RZ, 0xc0, !PT ;  /* 0x0000ffff22227812 */ /* 0x000fe400078ec0ff */
[----:B------:R-:W-:-:S02]  /*16ef0*/  LOP3.LUT R36, R36, 0xffff, RZ, 0xc0, !PT ;  /* 0x0000ffff24247812 */ /* 0x000fc400078ec0ff */
[----:B------:R-:W-:Y:S02]  /*16f00*/  LOP3.LUT R38, R38, 0xffff, RZ, 0xc0, !PT ;  /* 0x0000ffff26267812 */ /* 0x000fe400078ec0ff */
[----:B------:R-:W-:Y:S02]  /*16f10*/  PRMT R40, R13, 0x3340, R4 ;  /* 0x000033400d287816 */ /* 0x000fe40000000004 */
[----:B------:R-:W-:Y:S02]  /*16f20*/  LOP3.LUT R33, R33, 0xffff, RZ, 0xc0, !PT ;  /* 0x0000ffff21217812 */ /* 0x000fe400078ec0ff */
[----:B------:R-:W-:Y:S02]  /*16f30*/  LOP3.LUT R35, R35, 0xffff, RZ, 0xc0, !PT ;  /* 0x0000ffff23237812 */ /* 0x000fe400078ec0ff */
[----:B------:R-:W-:Y:S02]  /*16f40*/  LOP3.LUT R37, R37, 0xffff, RZ, 0xc0, !PT ;  /* 0x0000ffff25257812 */ /* 0x000fe400078ec0ff */
[----:B------:R-:W-:-:S02]  /*16f50*/  LOP3.LUT R28, R28, 0xffff, RZ, 0xc0, !PT ;  /* 0x0000ffff1c1c7812 */ /* 0x000fc400078ec0ff */
[----:B------:R-:W-:Y:S02]  /*16f60*/  LOP3.LUT R30, R30, 0xffff, RZ, 0xc0, !PT ;  /* 0x0000ffff1e1e7812 */ /* 0x000fe400078ec0ff */
[----:B------:R-:W-:Y:S02]  /*16f70*/  LOP3.LUT R32, R32, 0xffff, RZ, 0xc0, !PT ;  /* 0x0000ffff20207812 */ /* 0x000fe400078ec0ff */
[----:B------:R-:W-:Y:S02]  /*16f80*/  F2FP.SATFINITE.E4M3.F32.PACK_AB_MERGE_C R53, R53, R57, RZ ;  /* 0x000000393535723e */ /* 0x000fe400048070ff */
[----:B------:R-:W-:Y:S02]  /*16f90*/  LOP3.LUT R27, R27, 0xffff, RZ, 0xc0, !PT ;  /* 0x0000ffff1b1b7812 */ /* 0x000fe400078ec0ff */
[----:B------:R-:W-:Y:S02]  /*16fa0*/  LOP3.LUT R29, R29, 0xffff, RZ, 0xc0, !PT ;  /* 0x0000ffff1d1d7812 */ /* 0x000fe400078ec0ff */
[----:B------:R-:W-:-:S02]  /*16fb0*/  LOP3.LUT R31, R31, 0xffff, RZ, 0xc0, !PT ;  /* 0x0000ffff1f1f7812 */ /* 0x000fc400078ec0ff */
[----:B------:R-:W-:Y:S02]  /*16fc0*/  SHF.R.U32.HI R13, RZ, 0x8, R13 ;  /* 0x00000008ff0d7819 */ /* 0x000fe4000001160d */
[----:B------:R-:W-:Y:S02]  /*16fd0*/  SHF.R.U32.HI R4, RZ, 0x8, R4 ;  /* 0x00000008ff047819 */ /* 0x000fe40000011604 */
[----:B------:R-:W-:Y:S02]  /*16fe0*/  LOP3.LUT R42, R42, 0xffff, RZ, 0xc0, !PT ;  /* 0x0000ffff2a2a7812 */ /* 0x000fe400078ec0ff */
[----:B------:R-:W-:Y:S02]  /*16ff0*/  LOP3.LUT R44, R44, 0xffff, RZ, 0xc0, !PT ;  /* 0x0000ffff2c2c7812 */ /* 0x000fe400078ec0ff */
[----:B------:R-:W-:Y:S02]  /*17000*/  LOP3.LUT R43, R43, 0xffff, RZ, 0xc0, !PT ;  /* 0x0000ffff2b2b7812 */ /* 0x000fe400078ec0ff */
[----:B------:R-:W-:-:S02]  /*17010*/  LOP3.LUT R45, R45, 0xffff, RZ, 0xc0, !PT ;  /* 0x0000ffff2d2d7812 */ /* 0x000fc400078ec0ff */
[----:B------:R-:W-:Y:S02]  /*17020*/  PRMT R57, R27, 0x3340, R29 ;  /* 0x000033401b397816 */ /* 0x000fe4000000001d */
[----:B------:R-:W-:Y:S02]  /*17030*/  LOP3.LUT R4, R4, 0xffff, RZ, 0xc0, !PT ;  /* 0x0000ffff04047812 */ /* 0x000fe400078ec0ff */
[----:B------:R-:W-:Y:S02]  /*17040*/  LOP3.LUT R13, R13, 0xffff, RZ, 0xc0, !PT ;  /* 0x0000ffff0d0d7812 */ /* 0x000fe400078ec0ff */
[----:B------:R-:W-:Y:S02]  /*17050*/  SHF.R.U32.HI R27, RZ, 0x8, R27 ;  /* 0x00000008ff1b7819 */ /* 0x000fe4000001161b */
[----:B------:R-:W-:Y:S02]  /*17060*/  SHF.R.U32.HI R29, RZ, 0x8, R29 ;  /* 0x00000008ff1d7819 */ /* 0x000fe4000001161d */
[----:B------:R-:W-:-:S02]  /*17070*/  PRMT R4, R13, 0x3340, R4 ;  /* 0x000033400d047816 */ /* 0x000fc40000000004 */
[----:B------:R-:W-:Y:S02]  /*17080*/  LOP3.LUT R13, R29, 0xffff, RZ, 0xc0, !PT ;  /* 0x0000ffff1d0d7812 */ /* 0x000fe400078ec0ff */
[----:B------:R-:W-:-:S04]  /*17090*/  LOP3.LUT R27, R27, 0xffff, RZ, 0xc0, !PT ;  /* 0x0000ffff1b1b7812 */ /* 0x000fc800078ec0ff */
[----:B------:R-:W-:Y:S02]  /*170a0*/  PRMT R13, R27, 0x3340, R13 ;  /* 0x000033401b0d7816 */ /* 0x000fe4000000000d */
[----:B------:R-:W-:Y:S02]  /*170b0*/  SHF.R.U32.HI R0, RZ, 0x8, R0 ;  /* 0x00000008ff007819 */ /* 0x000fe40000011600 */
[----:B------:R-:W-:Y:S02]  /*170c0*/  SHF.R.U32.HI R22, RZ, 0x8, R22 ;  /* 0x00000008ff167819 */ /* 0x000fe40000011616 */
[----:B------:R-:W-:Y:S02]  /*170d0*/  LOP3.LUT R0, R0, 0xffff, RZ, 0xc0, !PT ;  /* 0x0000ffff00007812 */ /* 0x000fe400078ec0ff */
[----:B------:R-:W-:-:S04]  /*170e0*/  LOP3.LUT R22, R22, 0xffff, RZ, 0xc0, !PT ;  /* 0x0000ffff16167812 */ /* 0x000fc800078ec0ff */
[----:B------:R-:W-:Y:S02]  /*170f0*/  PRMT R0, R0, 0x3340, R22 ;  /* 0x0000334000007816 */ /* 0x000fe40000000016 */
[----:B---3--:R-:W-:-:S05]  /*17100*/  F2FP.SATFINITE.E4M3.F32.PACK_AB_MERGE_C R59, R59, R60, RZ ;  /* 0x0000003c3b3b723e */ /* 0x008fca00048070ff */
[----:B------:R-:W-:Y:S04]  /*17110*/  STL [R1+0x38], R59 ;  /* 0x0000383b01007387 */ /* 0x000fe80000100800 */
[----:B------:R0:W-:Y:S02]  /*17120*/  STL [R1+0x28], R23 ;  /* 0x0000281701007387 */ /* 0x0001e40000100800 */
[----:B0-----:R-:W-:Y:S02]  /*17130*/  LOP3.LUT R23, R16, 0xffff, RZ, 0xc0, !PT ;  /* 0x0000ffff10177812 */ /* 0x001fe400078ec0ff */
[----:B------:R-:W-:Y:S01]  /*17140*/  PRMT R16, R21, 0x3340, R8 ;  /* 0x0000334015107816 */ /* 0x000fe20000000008 */
[----:B------:R0:W-:Y:S03]  /*17150*/  STL [R1+0x24], R2 ;  /* 0x0000240201007387 */ /* 0x0001e60000100800 */
[----:B------:R-:W-:Y:S01]  /*17160*/  PRMT R6, R16, 0x5410, R6 ;  /* 0x0000541010067816 */ /* 0x000fe20000000006 */
[----:B------:R-:W-:Y:S01]  /*17170*/  STL [R1+0x8], R39 ;  /* 0x0000082701007387 */ /* 0x000fe20000100800 */
[----:B------:R-:W-:-:S03]  /*17180*/  PRMT R41, R23, 0x3340, R1 ;  /* 0x0000334017297816 */ /* 0x000fc60000000001 */
[----:B------:R2:W-:Y:S01]  /*17190*/  STL [R1+0x4], R17 ;  /* 0x0000041101007387 */ /* 0x0005e20000100800 */
[----:B------:R-:W-:-:S03]  /*171a0*/  LOP3.LUT R16, R46, 0xffff, RZ, 0xc0, !PT ;  /* 0x0000ffff2e107812 */ /* 0x000fc600078ec0ff */
[----:B------:R3:W-:Y:S01]  /*171b0*/  STL [R1+0x20], R6 ;  /* 0x0000200601007387 */ /* 0x0007e20000100800 */
[----:B0-----:R-:W-:Y:S02]  /*171c0*/  PRMT R2, R48, 0x5410, R41 ;  /* 0x0000541030027816 */ /* 0x001fe40000000029 */
[----:B--2---:R-:W-:Y:S02]  /*171d0*/  LOP3.LUT R17, R52, 0xffff, RZ, 0xc0, !PT ;  /* 0x0000ffff34117812 */ /* 0x004fe400078ec0ff */
[----:B---3--:R-:W-:Y:S02]  /*171e0*/  LOP3.LUT R6, R49, 0xffff, RZ, 0xc0, !PT ;  /* 0x0000ffff31067812 */ /* 0x008fe400078ec0ff */
[--C-:B------:R-:W-:Y:S02]  /*171f0*/  PRMT R26, R16, 0x3340, R1.reuse ;  /* 0x00003340101a7816 */ /* 0x100fe40000000001 */
[----:B------:R-:W-:Y:S02]  /*17200*/  PRMT R41, R11, 0x3340, R1 ;  /* 0x000033400b297816 */ /* 0x000fe40000000001 */
[----:B------:R-:W-:-:S02]  /*17210*/  PRMT R48, R17, 0x3340, R6 ;  /* 0x0000334011307816 */ /* 0x000fc40000000006 */
[----:B------:R-:W-:Y:S02]  /*17220*/  PRMT R46, R5, 0x3340, R10 ;  /* 0x00003340052e7816 */ /* 0x000fe4000000000a */
[--C-:B------:R-:W-:Y:S02]  /*17230*/  PRMT R49, R15, 0x3340, R1.reuse ;  /* 0x000033400f317816 */ /* 0x100fe40000000001 */
[----:B------:R-:W-:Y:S02]  /*17240*/  PRMT R52, R7, 0x3340, R14 ;  /* 0x0000334007347816 */ /* 0x000fe4000000000e */
[----:B------:R-:W-:Y:S02]  /*17250*/  PRMT R39, R12, 0x3340, R1 ;  /* 0x000033400c277816 */ /* 0x000fe40000000001 */
[----:B------:R-:W-:Y:S02]  /*17260*/  PRMT R26, R48, 0x5410, R26 ;  /* 0x00005410301a7816 */ /* 0x000fe4000000001a */
[----:B------:R-:W-:-:S02]  /*17270*/  PRMT R41, R46, 0x5410, R41 ;  /* 0x000054102e297816 */ /* 0x000fc40000000029 */
[----:B------:R-:W-:Y:S02]  /*17280*/  PRMT R49, R52, 0x5410, R49 ;  /* 0x0000541034317816 */ /* 0x000fe40000000031 */
[----:B------:R-:W-:Y:S02]  /*17290*/  PRMT R46, R38, 0x3340, R1 ;  /* 0x00003340262e7816 */ /* 0x000fe40000000001 */
[----:B------:R-:W-:Y:S02]  /*172a0*/  PRMT R48, R34, 0x3340, R36 ;  /* 0x0000334022307816 */ /* 0x000fe40000000024 */
[----:B------:R-:W-:Y:S01]  /*172b0*/  PRMT R39, R40, 0x5410, R39 ;  /* 0x0000541028277816 */ /* 0x000fe20000000027 */
[----:B------:R0:W-:Y:S01]  /*172c0*/  STL [R1], R49 ;  /* 0x0000003101007387 */ /* 0x0001e20000100800 */
[----:B------:R-:W-:-:S03]  /*172d0*/  PRMT R46, R48, 0x5410, R46 ;  /* 0x00005410302e7816 */ /* 0x000fc6000000002e */
[----:B------:R2:W-:Y:S01]  /*172e0*/  STL [R1+0x18], R41 ;  /* 0x0000182901007387 */ /* 0x0005e20000100800 */
[----:B------:R-:W-:Y:S02]  /*172f0*/  PRMT R40, R32, 0x3340, R1 ;  /* 0x0000334020287816 */ /* 0x000fe40000000001 */
[----:B------:R-:W-:Y:S01]  /*17300*/  PRMT R52, R28, 0x3340, R30 ;  /* 0x000033401c347816 */ /* 0x000fe2000000001e */
[----:B------:R-:W-:Y:S01]  /*17310*/  STL [R1+0x1c], R39 ;  /* 0x00001c2701007387 */ /* 0x000fe20000100800 */
[----:B0-----:R-:W-:-:S03]  /*17320*/  PRMT R49, R33, 0x3340, R35 ;  /* 0x0000334021317816 */ /* 0x001fc60000000023 */
[----:B------:R0:W-:Y:S01]  /*17330*/  STL [R1+0x10], R46 ;  /* 0x0000102e01007387 */ /* 0x0001e20000100800 */
[----:B--2---:R-:W-:Y:S02]  /*17340*/  PRMT R41, R37, 0x3340, R1 ;  /* 0x0000334025297816 */ /* 0x004fe40000000001 */
[----:B------:R-:W-:Y:S02]  /*17350*/  PRMT R40, R52, 0x5410, R40 ;  /* 0x0000541034287816 */ /* 0x000fe40000000028 */
[----:B------:R-:W-:Y:S02]  /*17360*/  PRMT R41, R49, 0x5410, R41 ;  /* 0x0000541031297816 */ /* 0x000fe40000000029 */
[----:B------:R-:W-:Y:S02]  /*17370*/  LOP3.LUT R48, R51, 0xffff, RZ, 0xc0, !PT ;  /* 0x0000ffff33307812 */ /* 0x000fe400078ec0ff */
[----:B0-----:R-:W-:Y:S02]  /*17380*/  LOP3.LUT R46, R47, 0xffff, RZ, 0xc0, !PT ;  /* 0x0000ffff2f2e7812 */ /* 0x001fe400078ec0ff */
[----:B------:R-:W-:-:S02]  /*17390*/  LOP3.LUT R47, R50, 0xffff, RZ, 0xc0, !PT ;  /* 0x0000ffff322f7812 */ /* 0x000fc400078ec0ff */
[----:B------:R-:W-:Y:S02]  /*173a0*/  LOP3.LUT R49, R53, 0xffff, RZ, 0xc0, !PT ;  /* 0x0000ffff35317812 */ /* 0x000fe400078ec0ff */
[----:B------:R-:W-:Y:S02]  /*173b0*/  LOP3.LUT R50, R54, 0xffff, RZ, 0xc0, !PT ;  /* 0x0000ffff36327812 */ /* 0x000fe400078ec0ff */
[----:B------:R-:W-:Y:S02]  /*173c0*/  PRMT R39, R31, 0x3340, R1 ;  /* 0x000033401f277816 */ /* 0x000fe40000000001 */
[----:B------:R-:W-:Y:S02]  /*173d0*/  LOP3.LUT R51, R55, 0xffff, RZ, 0xc0, !PT ;  /* 0x0000ffff37337812 */ /* 0x000fe400078ec0ff */
[----:B------:R-:W-:Y:S02]  /*173e0*/  LOP3.LUT R52, R56, 0xffff, RZ, 0xc0, !PT ;  /* 0x0000ffff38347812 */ /* 0x000fe400078ec0ff */
[----:B------:R-:W-:-:S02]  /*173f0*/  LOP3.LUT R53, R58, 0xffff, RZ, 0xc0, !PT ;  /* 0x0000ffff3a357812 */ /* 0x000fc400078ec0ff */
[----:B------:R-:W-:Y:S02]  /*17400*/  PRMT R58, R42, 0x3340, R44 ;  /* 0x000033402a3a7816 */ /* 0x000fe4000000002c */
[----:B------:R-:W-:Y:S02]  /*17410*/  PRMT R54, R46, 0x3340, R1 ;  /* 0x000033402e367816 */ /* 0x000fe40000000001 */
[----:B------:R-:W-:Y:S02]  /*17420*/  PRMT R59, R43, 0x3340, R45 ;  /* 0x000033402b3b7816 */ /* 0x000fe4000000002d */
[----:B------:R-:W-:Y:S02]  /*17430*/  PRMT R55, R47, 0x3340, R1 ;  /* 0x000033402f377816 */ /* 0x000fe40000000001 */
[----:B------:R-:W-:Y:S02]  /*17440*/  PRMT R60, R48, 0x3340, R50 ;  /* 0x00003340303c7816 */ /* 0x000fe40000000032 */
[----:B------:R-:W-:-:S02]  /*17450*/  PRMT R39, R57, 0x5410, R39 ;  /* 0x0000541039277816 */ /* 0x000fc40000000027 */
[----:B------:R-:W-:Y:S02]  /*17460*/  PRMT R56, R52, 0x3340, R1 ;  /* 0x0000334034387816 */ /* 0x000fe40000000001 */
[----:B------:R-:W-:Y:S02]  /*17470*/  PRMT R61, R49, 0x3340, R51 ;  /* 0x00003340313d7816 */ /* 0x000fe40000000033 */
[----:B------:R-:W-:Y:S02]  /*17480*/  PRMT R57, R53, 0x3340, R1 ;  /* 0x0000334035397816 */ /* 0x000fe40000000001 */
[----:B------:R-:W-:Y:S02]  /*17490*/  SHF.R.U32.HI R37, RZ, 0x8, R37 ;  /* 0x00000008ff257819 */ /* 0x000fe40000011625 */
[----:B------:R-:W-:Y:S02]  /*174a0*/  PRMT R54, R58, 0x5410, R54 ;  /* 0x000054103a367816 */ /* 0x000fe40000000036 */
[----:B------:R-:W2:Y:S01]  /*174b0*/  LDL.LU R58, [R1+0x5c] ;  /* 0x00005c00013a7983 */ /* 0x000ea20000300800 */
[----:B------:R-:W-:-:S02]  /*174c0*/  PRMT R55, R59, 0x5410, R55 ;  /* 0x000054103b377816 */ /* 0x000fc40000000037 */
[----:B------:R-:W-:Y:S01]  /*174d0*/  PRMT R56, R60, 0x5410, R56 ;  /* 0x000054103c387816 */ /* 0x000fe20000000038 */
[----:B------:R0:W3:Y:S01]  /*174e0*/  LDL R59, [R1+0x1e0] ;  /* 0x0001e000013b7983 */ /* 0x0000e20000100800 */
[----:B------:R-:W-:Y:S02]  /*174f0*/  PRMT R57, R61, 0x5410, R57 ;  /* 0x000054103d397816 */ /* 0x000fe40000000039 */
[----:B------:R-:W-:Y:S01]  /*17500*/  LOP3.LUT R27, R37, 0xffff, RZ, 0xc0, !PT ;  /* 0x0000ffff251b7812 */ /* 0x000fe200078ec0ff */
[----:B------:R-:W4:Y:S04]  /*17510*/  LDL.LU R60, [R1+0x8] ;  /* 0x00000800013c7983 */ /* 0x000f280000300800 */
[----:B------:R-:W5:Y:S04]  /*17520*/  LDL.LU R61, [R1+0x80] ;  /* 0x00008000013d7983 */ /* 0x000f680000300800 */
[----:B------:R-:W2:Y:S01]  /*17530*/  LDL.LU R37, [R1+0x84] ;  /* 0x0000840001257983 */ /* 0x000ea20000300800 */
[----:B------:R-:W-:-:S02]  /*17540*/  SHF.R.U32.HI R31, RZ, 0x8, R31 ;  /* 0x00000008ff1f7819 */ /* 0x000fc4000001161f */
[----:B------:R-:W-:Y:S02]  /*17550*/  SHF.R.U32.HI R32, RZ, 0x8, R32 ;  /* 0x00000008ff207819 */ /* 0x000fe40000011620 */
[----:B------:R-:W-:Y:S02]  /*17560*/  SHF.R.U32.HI R46, RZ, 0x8, R46 ;  /* 0x00000008ff2e7819 */ /* 0x000fe4000001162e */
[----:B------:R-:W-:Y:S02]  /*17570*/  SHF.R.U32.HI R45, RZ, 0x8, R45 ;  /* 0x00000008ff2d7819 */ /* 0x000fe4000001162d */
[----:B------:R-:W-:Y:S02]  /*17580*/  LOP3.LUT R29, R31, 0xffff, RZ, 0xc0, !PT ;  /* 0x0000ffff1f1d7812 */ /* 0x000fe400078ec0ff */
[----:B------:R-:W-:Y:S02]  /*17590*/  LOP3.LUT R31, R32, 0xffff, RZ, 0xc0, !PT ;  /* 0x0000ffff201f7812 */ /* 0x000fe400078ec0ff */
[----:B------:R-:W-:-:S02]  /*175a0*/  LOP3.LUT R32, R46, 0xffff, RZ, 0xc0, !PT ;  /* 0x0000ffff2e207812 */ /* 0x000fc400078ec0ff */
[----:B------:R-:W3:Y:S01]  /*175b0*/  LDL.LU R46, [R1+0x4] ;  /* 0x00000400012e7983 */ /* 0x000ee20000300800 */
[----:B------:R-:W-:-:S03]  /*175c0*/  LOP3.LUT R22, R45, 0xffff, RZ, 0xc0, !PT ;  /* 0x0000ffff2d167812 */ /* 0x000fc600078ec0ff */
[----:B------:R-:W3:Y:S01]  /*175d0*/  LDL.LU R45, [R1+0x14] ;  /* 0x00001400012d7983 */ /* 0x000ee20000300800 */
[----:B------:R-:W-:-:S04]  /*175e0*/  SHF.R.U32.HI R43, RZ, 0x8, R43 ;  /* 0x00000008ff2b7819 */ /* 0x000fc8000001162b */
[----:B------:R-:W-:-:S04]  /*175f0*/  LOP3.LUT R43, R43, 0xffff, RZ, 0xc0, !PT ;  /* 0x0000ffff2b2b7812 */ /* 0x000fc800078ec0ff */
[----:B------:R-:W-:Y:S02]  /*17600*/  PRMT R22, R43, 0x3340, R22 ;  /* 0x000033402b167816 */ /* 0x000fe40000000016 */
[----:B------:R-:W4:Y:S01]  /*17610*/  LDL.LU R43, [R1+0x60] ;  /* 0x00006000012b7983 */ /* 0x000f220000300800 */
[----:B------:R-:W-:Y:S02]  /*17620*/  SHF.R.U32.HI R7, RZ, 0x8, R7 ;  /* 0x00000008ff077819 */ /* 0x000fe40000011607 */
[----:B------:R-:W-:Y:S02]  /*17630*/  SHF.R.U32.HI R14, RZ, 0x8, R14 ;  /* 0x00000008ff0e7819 */ /* 0x000fe4000001160e */
[----:B------:R-:W-:Y:S02]  /*17640*/  LOP3.LUT R7, R7, 0xffff, RZ, 0xc0, !PT ;  /* 0x0000ffff07077812 */ /* 0x000fe400078ec0ff */
[----:B------:R-:W-:Y:S02]  /*17650*/  LOP3.LUT R14, R14, 0xffff, RZ, 0xc0, !PT ;  /* 0x0000ffff0e0e7812 */ /* 0x000fe400078ec0ff */
[----:B------:R-:W-:-:S02]  /*17660*/  SHF.R.U32.HI R5, RZ, 0x8, R5 ;  /* 0x00000008ff057819 */ /* 0x000fc40000011605 */
[----:B------:R-:W-:Y:S02]  /*17670*/  SHF.R.U32.HI R10, RZ, 0x8, R10 ;  /* 0x00000008ff0a7819 */ /* 0x000fe4000001160a */
[----:B------:R-:W-:Y:S02]  /*17680*/  SHF.R.U32.HI R11, RZ, 0x8, R11 ;  /* 0x00000008ff0b7819 */ /* 0x000fe4000001160b */
[----:B------:R-:W-:Y:S02]  /*17690*/  SHF.R.U32.HI R12, RZ, 0x8, R12 ;  /* 0x00000008ff0c7819 */ /* 0x000fe4000001160c */
[----:B------:R-:W-:Y:S02]  /*176a0*/  SHF.R.U32.HI R17, RZ, 0x8, R17 ;  /* 0x00000008ff117819 */ /* 0x000fe40000011611 */
[----:B------:R-:W-:Y:S02]  /*176b0*/  SHF.R.U32.HI R6, RZ, 0x8, R6 ;  /* 0x00000008ff067819 */ /* 0x000fe40000011606 */
[----:B------:R-:W-:-:S02]  /*176c0*/  PRMT R7, R7, 0x3340, R14 ;  /* 0x0000334007077816 */ /* 0x000fc4000000000e */
[----:B------:R-:W-:Y:S02]  /*176d0*/  LOP3.LUT R10, R10, 0xffff, RZ, 0xc0, !PT ;  /* 0x0000ffff0a0a7812 */ /* 0x000fe400078ec0ff */
[----:B------:R-:W-:Y:S02]  /*176e0*/  LOP3.LUT R14, R5, 0xffff, RZ, 0xc0, !PT ;  /* 0x0000ffff050e7812 */ /* 0x000fe400078ec0ff */
[----:B------:R-:W-:Y:S02]  /*176f0*/  SHF.R.U32.HI R21, RZ, 0x8, R21 ;  /* 0x00000008ff157819 */ /* 0x000fe40000011615 */
[----:B------:R-:W-:Y:S02]  /*17700*/  SHF.R.U32.HI R8, RZ, 0x8, R8 ;  /* 0x00000008ff087819 */ /* 0x000fe40000011608 */
[----:B------:R-:W-:Y:S02]  /*17710*/  LOP3.LUT R5, R11, 0xffff, RZ, 0xc0, !PT ;  /* 0x0000ffff0b057812 */ /* 0x000fe400078ec0ff */
[----:B------:R-:W-:-:S02]  /*17720*/  LOP3.LUT R12, R12, 0xffff, RZ, 0xc0, !PT ;  /* 0x0000ffff0c0c7812 */ /* 0x000fc400078ec0ff */
[----:B------:R-:W-:Y:S02]  /*17730*/  SHF.R.U32.HI R9, RZ, 0x8, R9 ;  /* 0x00000008ff097819 */ /* 0x000fe40000011609 */
[----:B------:R-:W-:Y:S02]  /*17740*/  SHF.R.U32.HI R18, RZ, 0x8, R18 ;  /* 0x00000008ff127819 */ /* 0x000fe40000011612 */
[----:B------:R-:W-:Y:S02]  /*17750*/  LOP3.LUT R6, R6, 0xffff, RZ, 0xc0, !PT ;  /* 0x0000ffff06067812 */ /* 0x000fe400078ec0ff */
[----:B------:R-:W-:Y:S02]  /*17760*/  LOP3.LUT R17, R17, 0xffff, RZ, 0xc0, !PT ;  /* 0x0000ffff11117812 */ /* 0x000fe400078ec0ff */
[----:B------:R-:W-:Y:S02]  /*17770*/  PRMT R11, R14, 0x3340, R10 ;  /* 0x000033400e0b7816 */ /* 0x000fe4000000000a */
[----:B------:R-:W-:-:S02]  /*17780*/  SHF.R.U32.HI R33, RZ, 0x8, R33 ;  /* 0x00000008ff217819 */ /* 0x000fc40000011621 */
[----:B------:R-:W-:Y:S02]  /*17790*/  SHF.R.U32.HI R35, RZ, 0x8, R35 ;  /* 0x00000008ff237819 */ /* 0x000fe40000011623 */
[----:B------:R-:W-:Y:S02]  /*177a0*/  SHF.R.U32.HI R25, RZ, 0x8, R25 ;  /* 0x00000008ff197819 */ /* 0x000fe40000011619 */
[----:B------:R-:W-:Y:S02]  /*177b0*/  SHF.R.U32.HI R3, RZ, 0x8, R3 ;  /* 0x00000008ff037819 */ /* 0x000fe40000011603 */
[----:B------:R-:W-:Y:S02]  /*177c0*/  LOP3.LUT R8, R8, 0xffff, RZ, 0xc0, !PT ;  /* 0x0000ffff08087812 */ /* 0x000fe400078ec0ff */
[----:B------:R-:W-:Y:S02]  /*177d0*/  LOP3.LUT R21, R21, 0xffff, RZ, 0xc0, !PT ;  /* 0x0000ffff15157812 */ /* 0x000fe400078ec0ff */
[----:B------:R-:W-:-:S02]  /*177e0*/  PRMT R10, R5, 0x3340, R1 ;  /* 0x00003340050a7816 */ /* 0x000fc40000000001 */
[----:B------:R-:W-:Y:S02]  /*177f0*/  PRMT R5, R12, 0x3340, R1 ;  /* 0x000033400c057816 */ /* 0x000fe40000000001 */
[----:B------:R-:W-:Y:S02]  /*17800*/  LOP3.LUT R18, R18, 0xffff, RZ, 0xc0, !PT ;  /* 0x0000ffff12127812 */ /* 0x000fe400078ec0ff */
[----:B------:R-:W-:Y:S02]  /*17810*/  LOP3.LUT R9, R9, 0xffff, RZ, 0xc0, !PT ;  /* 0x0000ffff09097812 */ /* 0x000fe400078ec0ff */
[----:B------:R-:W-:Y:S02]  /*17820*/  PRMT R6, R17, 0x3340, R6 ;  /* 0x0000334011067816 */ /* 0x000fe40000000006 */
[----:B------:R-:W-:Y:S02]  /*17830*/  SHF.R.U32.HI R47, RZ, 0x8, R47 ;  /* 0x00000008ff2f7819 */ /* 0x000fe4000001162f */
[----:B------:R-:W-:-:S02]  /*17840*/  LOP3.LUT R17, R35, 0xffff, RZ, 0xc0, !PT ;  /* 0x0000ffff23117812 */ /* 0x000fc400078ec0ff */
[----:B------:R-:W-:Y:S02]  /*17850*/  LOP3.LUT R33, R33, 0xffff, RZ, 0xc0, !PT ;  /* 0x0000ffff21217812 */ /* 0x000fe400078ec0ff */
[----:B------:R-:W-:Y:S02]  /*17860*/  SHF.R.U32.HI R44, RZ, 0x8, R44 ;  /* 0x00000008ff2c7819 */ /* 0x000fe4000001162c */
[----:B------:R-:W-:Y:S02]  /*17870*/  LOP3.LUT R3, R3, 0xffff, RZ, 0xc0, !PT ;  /* 0x0000ffff03037812 */ /* 0x000fe400078ec0ff */
[----:B------:R-:W-:Y:S02]  /*17880*/  LOP3.LUT R25, R25, 0xffff, RZ, 0xc0, !PT ;  /* 0x0000ffff19197812 */ /* 0x000fe400078ec0ff */
[----:B------:R-:W-:Y:S02]  /*17890*/  PRMT R8, R21, 0x3340, R8 ;  /* 0x0000334015087816 */ /* 0x000fe40000000008 */
[----:B------:R-:W-:-:S02]  /*178a0*/  SHF.R.U32.HI R38, RZ, 0x8, R38 ;  /* 0x00000008ff267819 */ /* 0x000fc40000011626 */
[----:B------:R-:W-:Y:S02]  /*178b0*/  PRMT R21, R4, 0x5410, R5 ;  /* 0x0000541004157816 */ /* 0x000fe40000000005 */
[----:B------:R-:W-:Y:S02]  /*178c0*/  PRMT R9, R9, 0x3340, R18 ;  /* 0x0000334009097816 */ /* 0x000fe40000000012 */
[----:B------:R-:W-:Y:S02]  /*178d0*/  PRMT R17, R33, 0x3340, R17 ;  /* 0x0000334021117816 */ /* 0x000fe40000000011 */
[----:B------:R-:W-:Y:S02]  /*178e0*/  LOP3.LUT R18, R47, 0xffff, RZ, 0xc0, !PT ;  /* 0x0000ffff2f127812 */ /* 0x000fe400078ec0ff */
[----:B------:R-:W-:Y:S01]  /*178f0*/  PRMT R3, R25, 0x3340, R3 ;  /* 0x0000334019037816 */ /* 0x000fe20000000003 */
[----:B------:R-:W4:Y:S01]  /*17900*/  LDL.LU R47, [R1+0x20] ;  /* 0x00002000012f7983 */ /* 0x000f220000300800 */
[----:B------:R-:W-:-:S02]  /*17910*/  LOP3.LUT R33, R44, 0xffff, RZ, 0xc0, !PT ;  /* 0x0000ffff2c217812 */ /* 0x000fc400078ec0ff */
[----:B------:R-:W-:Y:S01]  /*17920*/  LOP3.LUT R25, R38, 0xffff, RZ, 0xc0, !PT ;  /* 0x0000ffff26197812 */ /* 0x000fe200078ec0ff */
[----:B------:R-:W4:Y:S04]  /*17930*/  LDL.LU R44, [R1+0x58] ;  /* 0x00005800012c7983 */ /* 0x000f280000300800 */
[----:B------:R-:W4:Y:S01]  /*17940*/  LDL.LU R38, [R1+0x54] ;  /* 0x0000540001267983 */ /* 0x000f220000300800 */
[----:B------:R-:W-:Y:S02]  /*17950*/  SHF.R.U32.HI R15, RZ, 0x8, R15 ;  /* 0x00000008ff0f7819 */ /* 0x000fe4000001160f */
[----:B------:R-:W-:Y:S02]  /*17960*/  SHF.R.U32.HI R19, RZ, 0x8, R19 ;  /* 0x00000008ff137819 */ /* 0x000fe40000011613 */
[----:B------:R-:W-:-:S02]  /*17970*/  SHF.R.U32.HI R23, RZ, 0x8, R23 ;  /* 0x00000008ff177819 */ /* 0x000fc40000011617 */
[----:B------:R-:W-:Y:S02]  /*17980*/  SHF.R.U32.HI R16, RZ, 0x8, R16 ;  /* 0x00000008ff107819 */ /* 0x000fe40000011610 */
[----:B------:R-:W-:Y:S02]  /*17990*/  LOP3.LUT R15, R15, 0xffff, RZ, 0xc0, !PT ;  /* 0x0000ffff0f0f7812 */ /* 0x000fe400078ec0ff */
[----:B------:R-:W-:Y:S02]  /*179a0*/  SHF.R.U32.HI R20, RZ, 0x8, R20 ;  /* 0x00000008ff147819 */ /* 0x000fe40000011614 */
[----:B------:R-:W-:Y:S02]  /*179b0*/  LOP3.LUT R19, R19, 0xffff, RZ, 0xc0, !PT ;  /* 0x0000ffff13137812 */ /* 0x000fe400078ec0ff */
[----:B------:R-:W-:Y:S02]  /*179c0*/  LOP3.LUT R23, R23, 0xffff, RZ, 0xc0, !PT ;  /* 0x0000ffff17177812 */ /* 0x000fe400078ec0ff */
[----:B------:R-:W-:-:S02]  /*179d0*/  LOP3.LUT R16, R16, 0xffff, RZ, 0xc0, !PT ;  /* 0x0000ffff10107812 */ /* 0x000fc400078ec0ff */
[--C-:B------:R-:W-:Y:S02]  /*179e0*/  PRMT R15, R15, 0x3340, R1.reuse ;  /* 0x000033400f0f7816 */ /* 0x100fe40000000001 */
[----:B------:R-:W-:Y:S02]  /*179f0*/  LOP3.LUT R20, R20, 0xffff, RZ, 0xc0, !PT ;  /* 0x0000ffff14147812 */ /* 0x000fe400078ec0ff */
[--C-:B------:R-:W-:Y:S02]  /*17a00*/  PRMT R19, R19, 0x3340, R1.reuse ;  /* 0x0000334013137816 */ /* 0x100fe40000000001 */
[----:B------:R-:W-:Y:S02]  /*17a10*/  SHF.R.U32.HI R36, RZ, 0x8, R36 ;  /* 0x00000008ff247819 */ /* 0x000fe40000011624 */
[--C-:B------:R-:W-:Y:S02]  /*17a20*/  PRMT R23, R23, 0x3340, R1.reuse ;  /* 0x0000334017177816 */ /* 0x100fe40000000001 */
[----:B------:R-:W-:-:S02]  /*17a30*/  PRMT R16, R16, 0x3340, R1 ;  /* 0x0000334010107816 */ /* 0x000fc40000000001 */
[----:B------:R-:W-:Y:S02]  /*17a40*/  PRMT R15, R7, 0x5410, R15 ;  /* 0x00005410070f7816 */ /* 0x000fe4000000000f */
[----:B------:R-:W-:Y:S02]  /*17a50*/  PRMT R20, R20, 0x3340, R1 ;  /* 0x0000334014147816 */ /* 0x000fe40000000001 */
[----:B------:R-:W-:Y:S02]  /*17a60*/  SHF.R.U32.HI R28, RZ, 0x8, R28 ;  /* 0x00000008ff1c7819 */ /* 0x000fe4000001161c */
[----:B------:R-:W-:Y:S02]  /*17a70*/  SHF.R.U32.HI R30, RZ, 0x8, R30 ;  /* 0x00000008ff1e7819 */ /* 0x000fe4000001161e */
[----:B------:R-:W-:Y:S02]  /*17a80*/  LOP3.LUT R14, R36, 0xffff, RZ, 0xc0, !PT ;  /* 0x0000ffff240e7812 */ /* 0x000fe400078ec0ff */
[----:B------:R-:W-:-:S02]  /*17a90*/  PRMT R9, R9, 0x5410, R19 ;  /* 0x0000541009097816 */ /* 0x000fc40000000013 */
[----:B------:R-:W-:Y:S02]  /*17aa0*/  PRMT R36, R0, 0x5410, R23 ;  /* 0x0000541000247816 */ /* 0x000fe40000000017 */
[----:B------:R-:W-:Y:S02]  /*17ab0*/  PRMT R19, R6, 0x5410, R16 ;  /* 0x0000541006137816 */ /* 0x000fe40000000010 */
[----:B------:R-:W-:Y:S02]  /*17ac0*/  PRMT R23, R8, 0x5410, R20 ;  /* 0x0000541008177816 */ /* 0x000fe40000000014 */
[----:B------:R-:W-:Y:S02]  /*17ad0*/  LOP3.LUT R12, R30, 0xffff, RZ, 0xc0, !PT ;  /* 0x0000ffff1e0c7812 */ /* 0x000fe400078ec0ff */
[----:B------:R-:W-:Y:S02]  /*17ae0*/  LOP3.LUT R28, R28, 0xffff, RZ, 0xc0, !PT ;  /* 0x0000ffff1c1c7812 */ /* 0x000fe400078ec0ff */
[----:B------:R-:W-:-:S02]  /*17af0*/  PRMT R31, R31, 0x3340, R1 ;  /* 0x000033401f1f7816 */ /* 0x000fc40000000001 */
[----:B------:R-:W-:-:S04]  /*17b00*/  PRMT R12, R28, 0x3340, R12 ;  /* 0x000033401c0c7816 */ /* 0x000fc8000000000c */
[----:B------:R-:W-:Y:S02]  /*17b10*/  PRMT R31, R12, 0x5410, R31 ;  /* 0x000054100c1f7816 */ /* 0x000fe4000000001f */
[----:B--2---:R-:W-:-:S04]  /*17b20*/  LOP3.LUT R5, R37, 0xffff, RZ, 0xc0, !PT ;  /* 0x0000ffff25057812 */ /* 0x004fc800078ec0ff */
[----:B------:R-:W-:Y:S02]  /*17b30*/  PRMT R4, R2, 0x4210, R5 ;  /* 0x0000421002047816 */ /* 0x000fe40000000005 */
[----:B------:R-:W2:Y:S04]  /*17b40*/  LDL.LU R2, [R1+0x608] ;  /* 0x0006080001027983 */ /* 0x000ea80000300800 */
[----:B------:R-:W2:Y:S01]  /*17b50*/  LDL.LU R37, [R1] ;  /* 0x0000000001257983 */ /* 0x000ea20000300800 */
[----:B-----5:R-:W-:-:S03]  /*17b60*/  LOP3.LUT R7, R61, 0xffff, RZ, 0xc0, !PT ;  /* 0x0000ffff3d077812 */ /* 0x020fc600078ec0ff */
[----:B------:R-:W5:Y:S01]  /*17b70*/  LDL.LU R61, [R1+0x50] ;  /* 0x00005000013d7983 */ /* 0x000f620000300800 */
[----:B---3--:R-:W-:Y:S02]  /*17b80*/  ISETP.GE.U32.AND P3, PT, R45, 0x7f800000, PT ;  /* 0x7f8000002d00780c */ /* 0x008fe40003f66070 */
[----:B----4-:R-:W-:Y:S02]  /*17b90*/  PRMT R6, R60, 0x4210, R7 ;  /* 0x000042103c067816 */ /* 0x010fe40000000007 */
[----:B------:R-:W3:Y:S09]  /*17ba0*/  LDL.LU R60, [R1+0x4c] ;  /* 0x00004c00013c7983 */ /* 0x000ef20000300800 */
[----:B------:R-:W-:-:S04]  /*17bb0*/  @P3 IMAD.MOV.U32 R8, RZ, RZ, 0x7f800000 ;  /* 0x7f800000ff083424 */ /* 0x000fc800078e00ff */
[----:B------:R-:W-:Y:S01]  /*17bc0*/  @P3 FFMA.FTZ R59, R45, R8, +INF ;  /* 0x7f8000002d3b3423 */ /* 0x000fe20000010008 */
[----:B------:R-:W-:-:S04]  /*17bd0*/  LOP3.LUT R12, R58, 0xffff, RZ, 0xc0, !PT ;  /* 0x0000ffff3a0c7812 */ /* 0x000fc800078ec0ff */
[----:B------:R4:W-:Y:S04]  /*17be0*/  @P3 STL [R1+0x1e0], R59 ;  /* 0x0001e03b01003387 */ /* 0x0009e80000100800 */
[----:B----4-:R-:W4:Y:S04]  /*17bf0*/  LDL.LU R59, [R1+0x18] ;  /* 0x00001800013b7983 */ /* 0x010f280000300800 */
[----:B------:R-:W4:Y:S01]  /*17c00*/  LDL.LU R58, [R1+0x1c] ;  /* 0x00001c00013a7983 */ /* 0x000f220000300800 */
[----:B------:R-:W-:Y:S02]  /*17c10*/  PRMT R20, R11, 0x5410, R10 ;  /* 0x000054100b147816 */ /* 0x000fe4000000000a */
[----:B------:R-:W-:-:S02]  /*17c20*/  LOP3.LUT R10, R43, 0xffff, RZ, 0xc0, !PT ;  /* 0x0000ffff2b0a7812 */ /* 0x000fc400078ec0ff */
[----:B------:R-:W-:Y:S02]  /*17c30*/  FSETP.NEU.AND P2, PT, R45, RZ, PT ;  /* 0x000000ff2d00720b */ /* 0x000fe40003f4d000 */
[----:B------:R-:W-:Y:S01]  /*17c40*/  PRMT R8, R46, 0x4210, R10 ;  /* 0x000042102e087816 */ /* 0x000fe2000000000a */
[----:B------:R-:W4:Y:S01]  /*17c50*/  LDL.LU R45, [R1+0x48] ;  /* 0x00004800012d7983 */ /* 0x000f220000300800 */
[----:B------:R-:W-:-:S03]  /*17c60*/  SHF.R.U32.HI R42, RZ, 0x8, R42 ;  /* 0x00000008ff2a7819 */ /* 0x000fc6000001162a */
[----:B------:R-:W4:Y:S01]  /*17c70*/  LDL.LU R46, [R1+0x44] ;  /* 0x00004400012e7983 */ /* 0x000f220000300800 */
[----:B------:R-:W-:Y:S02]  /*17c80*/  LOP3.LUT R42, R42, 0xffff, RZ, 0xc0, !PT ;  /* 0x0000ffff2a2a7812 */ /* 0x000fe400078ec0ff */
[----:B------:R-:W-:Y:S02]  /*17c90*/  SHF.R.U32.HI R24, RZ, 0x8, R24 ;  /* 0x00000008ff187819 */ /* 0x000fe40000011618 */
[----:B------:R-:W-:Y:S02]  /*17ca0*/  PRMT R33, R42, 0x3340, R33 ;  /* 0x000033402a217816 */ /* 0x000fe40000000021 */
[----:B------:R-:W-:Y:S01]  /*17cb0*/  LOP3.LUT R24, R24, 0xffff, RZ, 0xc0, !PT ;  /* 0x0000ffff18187812 */ /* 0x000fe200078ec0ff */
[----:B------:R-:W0:Y:S03]  /*17cc0*/  S2R R42, SR_TID.X ;  /* 0x00000000002a7919 */ /* 0x000e260000002100 */
[----:B------:R-:W-:-:S04]  /*17cd0*/  PRMT R24, R24, 0x3340, R1 ;  /* 0x0000334018187816 */ /* 0x000fc80000000001 */
[----:B------:R-:W-:Y:S02]  /*17ce0*/  PRMT R3, R3, 0x5410, R24 ;  /* 0x0000541003037816 */ /* 0x000fe40000000018 */
[----:B------:R-:W-:Y:S02]  /*17cf0*/  PRMT R5, R36, 0x5210, R5 ;  /* 0x0000521024057816 */ /* 0x000fe40000000005 */
[----:B------:R-:W-:Y:S02]  /*17d00*/  PRMT R7, R3, 0x5210, R7 ;  /* 0x0000521003077816 */ /* 0x000fe40000000007 */
[----:B0-----:R-:W-:-:S04]  /*17d10*/  LOP3.LUT R11, R42, 0x1ff, RZ, 0xc0, !PT ;  /* 0x000001ff2a0b7812 */ /* 0x001fc800078ec0ff */
[----:B------:R-:W-:Y:S02]  /*17d20*/  LEA R43, R11, UR7, 0x4 ;  /* 0x000000070b2b7c11 */ /* 0x000fe4000f8e20ff */
[----:B------:R-:W-:Y:S02]  /*17d30*/  PRMT R29, R29, 0x3340, R1 ;  /* 0x000033401d1d7816 */ /* 0x000fe40000000001 */
[----:B------:R-:W-:Y:S02]  /*17d40*/  PRMT R9, R9, 0x5210, R10 ;  /* 0x0000521009097816 */ /* 0x000fe4000000000a */
[--C-:B------:R-:W-:Y:S02]  /*17d50*/  PRMT R11, R23, 0x5210, R12.reuse ;  /* 0x00005210170b7816 */ /* 0x100fe4000000000c */
[----:B------:R-:W-:Y:S02]  /*17d60*/  PRMT R29, R13, 0x5410, R29 ;  /* 0x000054100d1d7816 */ /* 0x000fe4000000001d */
[----:B------:R-:W-:-:S02]  /*17d70*/  PRMT R10, R47, 0x4210, R12 ;  /* 0x000042102f0a7816 */ /* 0x000fc4000000000c */
[----:B------:R-:W-:Y:S02]  /*17d80*/  LOP3.LUT R12, R44, 0xffff, RZ, 0xc0, !PT ;  /* 0x0000ffff2c0c7812 */ /* 0x000fe400078ec0ff */
[----:B------:R-:W4:Y:S01]  /*17d90*/  LDL.LU R44, [R1+0x40] ;  /* 0x00004000012c7983 */ /* 0x000f220000300800 */
[----:B------:R-:W-:-:S03]  /*17da0*/  LOP3.LUT R13, R38, 0xffff, RZ, 0xc0, !PT ;  /* 0x0000ffff260d7812 */ /* 0x000fc600078ec0ff */
[----:B------:R-:W4:Y:S01]  /*17db0*/  LDL.LU R38, [R1+0x3c] ;  /* 0x00003c0001267983 */ /* 0x000f220000300800 */
[----:B------:R-:W-:-:S04]  /*17dc0*/  SHF.R.U32.HI R34, RZ, 0x8, R34 ;  /* 0x00000008ff227819 */ /* 0x000fc80000011622 */
[----:B------:R-:W-:Y:S02]  /*17dd0*/  LOP3.LUT R34, R34, 0xffff, RZ, 0xc0, !PT ;  /* 0x0000ffff22227812 */ /* 0x000fe400078ec0ff */
[--C-:B------:R-:W-:Y:S02]  /*17de0*/  PRMT R27, R27, 0x3340, R1.reuse ;  /* 0x000033401b1b7816 */ /* 0x100fe40000000001 */
[----:B------:R-:W-:Y:S02]  /*17df0*/  PRMT R14, R34, 0x3340, R14 ;  /* 0x00003340220e7816 */ /* 0x000fe4000000000e */
[--C-:B------:R-:W-:Y:S02]  /*17e00*/  PRMT R18, R18, 0x3340, R1.reuse ;  /* 0x0000334012127816 */ /* 0x100fe40000000001 */
[----:B------:R-:W-:Y:S02]  /*17e10*/  PRMT R25, R25, 0x3340, R1 ;  /* 0x0000334019197816 */ /* 0x000fe40000000001 */
[----:B------:R-:W-:-:S02]  /*17e20*/  PRMT R27, R17, 0x5410, R27 ;  /* 0x00005410111b7816 */ /* 0x000fc4000000001b */
[----:B------:R-:W-:Y:S02]  /*17e30*/  PRMT R0, R22, 0x5410, R18 ;  /* 0x0000541016007816 */ /* 0x000fe40000000012 */
[----:B------:R-:W-:Y:S02]  /*17e40*/  PRMT R25, R14, 0x5410, R25 ;  /* 0x000054100e197816 */ /* 0x000fe40000000019 */
[--C-:B------:R-:W-:Y:S02]  /*17e50*/  PRMT R17, R15, 0x5210, R12.reuse ;  /* 0x000052100f117816 */ /* 0x100fe4000000000c */
[--C-:B------:R-:W-:Y:S02]  /*17e60*/  PRMT R18, R26, 0x4210, R13.reuse ;  /* 0x000042101a127816 */ /* 0x100fe4000000000d */
[----:B------:R-:W-:Y:S01]  /*17e70*/  PRMT R19, R19, 0x5210, R13 ;  /* 0x0000521013137816 */ /* 0x000fe2000000000d */
[----:B--2---:R-:W-:Y:S01]  /*17e80*/  STSM.16.M88.4 [R2], R4 ;  /* 0x0000000402007844 */ /* 0x004fe20000000200 */
[----:B------:R-:W-:Y:S01]  /*17e90*/  BAR.SYNC.DEFER_BLOCKING 0x0 ;  /* 0x0000000000007b1d */ /* 0x000fe20000010000 */
[----:B------:R-:W-:-:S05]  /*17ea0*/  PRMT R16, R37, 0x4210, R12 ;  /* 0x0000421025107816 */ /* 0x000fca000000000c */
[----:B------:R-:W2:Y:S04]  /*17eb0*/  LDL.LU R37, [R1+0x10] ;  /* 0x0000100001257983 */ /* 0x000ea80000300800 */
[----:B------:R-:W-:Y:S01]  /*17ec0*/  LDS.128 R4, [R43] ;  /* 0x000000002b047984 */ /* 0x000fe20000000c00 */
[----:B------:R-:W-:Y:S06]  /*17ed0*/  BAR.SYNC.DEFER_BLOCKING 0x0 ;  /* 0x0000000000007b1d */ /* 0x000fec0000010000 */
[----:B------:R-:W-:Y:S02]  /*17ee0*/  STSM.16.M88.4 [R2], R8 ;  /* 0x0000000802007844 */ /* 0x000fe40000000200 */
[----:B------:R-:W-:Y:S01]  /*17ef0*/  BAR.SYNC.DEFER_BLOCKING 0x0 ;  /* 0x0000000000007b1d */ /* 0x000fe20000010000 */
[----:B-----5:R-:W-:-:S02]  /*17f00*/  LOP3.LUT R23, R61, 0xffff, RZ, 0xc0, !PT ;  /* 0x0000ffff3d177812 */ /* 0x020fc400078ec0ff */
[----:B---3--:R-:W-:-:S03]  /*17f10*/  LOP3.LUT R22, R60, 0xffff, RZ, 0xc0, !PT ;  /* 0x0000ffff3c167812 */ /* 0x008fc600078ec0ff */
[----:B------:R-:W3:Y:S04]  /*17f20*/  LDL.LU R61, [R1+0x34] ;  /* 0x00003400013d7983 */ /* 0x000ee80000300800 */
[----:B------:R-:W5:Y:S04]  /*17f30*/  LDL.LU R60, [R1+0x38] ;  /* 0x00003800013c7983 */ /* 0x000f680000300800 */
[----:B------:R-:W0:Y:S01]  /*17f40*/  LDS.128 R12, [R43] ;  /* 0x000000002b0c7984 */ /* 0x000e220000000c00 */
[----:B------:R-:W-:Y:S06]  /*17f50*/  BAR.SYNC.DEFER_BLOCKING 0x0 ;  /* 0x0000000000007b1d */ /* 0x000fec0000010000 */
[----:B------:R4:W-:Y:S02]  /*17f60*/  STSM.16.M88.4 [R2], R16 ;  /* 0x0000001002007844 */ /* 0x0009e40000000200 */
[----:B------:R-:W-:Y:S01]  /*17f70*/  BAR.SYNC.DEFER_BLOCKING 0x0 ;  /* 0x0000000000007b1d */ /* 0x000fe20000010000 */
[----:B----4-:R-:W-:-:S02]  /*17f80*/  PRMT R16, R59, 0x4210, R23 ;  /* 0x000042103b107816 */ /* 0x010fc40000000017 */
[----:B------:R-:W-:-:S03]  /*17f90*/  PRMT R18, R58, 0x4210, R22 ;  /* 0x000042103a127816 */ /* 0x000fc60000000016 */
[----:B------:R-:W4:Y:S04]  /*17fa0*/  LDL.LU R59, [R1+0x28] ;  /* 0x00002800013b7983 */ /* 0x000f280000300800 */
[----:B------:R-:W4:Y:S04]  /*17fb0*/  LDL.LU R58, [R1+0x24] ;  /* 0x00002400013a7983 */ /* 0x000f280000300800 */
[----:B------:R-:W0:Y:S01]  /*17fc0*/  LDS.128 R8, [R43] ;  /* 0x000000002b087984 */ /* 0x000e220000000c00 */
[----:B------:R-:W-:Y:S02]  /*17fd0*/  PRMT R17, R20, 0x5210, R23 ;  /* 0x0000521014117816 */ /* 0x000fe40000000017 */
[----:B------:R-:W-:Y:S01]  /*17fe0*/  PRMT R19, R21, 0x5210, R22 ;  /* 0x0000521015137816 */ /* 0x000fe20000000016 */
[----:B------:R-:W-:Y:S01]  /*17ff0*/  BAR.SYNC.DEFER_BLOCKING 0x0 ;  /* 0x0000000000007b1d */ /* 0x000fe20000010000 */
[----:B------:R-:W-:-:S02]  /*18000*/  SHF.R.U32.HI R49, RZ, 0x8, R49 ;  /* 0x00000008ff317819 */ /* 0x000fc40000011631 */
[----:B------:R-:W-:Y:S02]  /*18010*/  SHF.R.U32.HI R51, RZ, 0x8, R51 ;  /* 0x00000008ff337819 */ /* 0x000fe40000011633 */
[----:B------:R-:W-:Y:S02]  /*18020*/  SHF.R.U32.HI R53, RZ, 0x8, R53 ;  /* 0x00000008ff357819 */ /* 0x000fe40000011635 */
[----:B------:R-:W-:Y:S02]  /*18030*/  LOP3.LUT R28, R51, 0xffff, RZ, 0xc0, !PT ;  /* 0x0000ffff331c7812 */ /* 0x000fe400078ec0ff */
[----:B------:R-:W-:Y:S01]  /*18040*/  LOP3.LUT R49, R49, 0xffff, RZ, 0xc0, !PT ;  /* 0x0000ffff31317812 */ /* 0x000fe200078ec0ff */
[----:B------:R-:W-:Y:S01]  /*18050*/  STSM.16.M88.4 [R2], R16 ;  /* 0x0000001002007844 */ /* 0x000fe20000000200 */
[----:B------:R-:W-:Y:S01]  /*18060*/  BAR.SYNC.DEFER_BLOCKING 0x0 ;  /* 0x0000000000007b1d */ /* 0x000fe20000010000 */
[----:B------:R-:W-:Y:S02]  /*18070*/  LOP3.LUT R30, R53, 0xffff, RZ, 0xc0, !PT ;  /* 0x0000ffff351e7812 */ /* 0x000fe400078ec0ff */
[----:B------:R-:W-:-:S02]  /*18080*/  PRMT R28, R49, 0x3340, R28 ;  /* 0x00003340311c7816 */ /* 0x000fc4000000001c */
[----:B------:R-:W-:Y:S02]  /*18090*/  PRMT R30, R30, 0x3340, R1 ;  /* 0x000033401e1e7816 */ /* 0x000fe40000000001 */
[----:B------:R-:W-:Y:S02]  /*180a0*/  LOP3.LUT R20, R45, 0xffff, RZ, 0xc0, !PT ;  /* 0x0000ffff2d147812 */ /* 0x000fe400078ec0ff */
[----:B------:R-:W-:Y:S02]  /*180b0*/  LOP3.LUT R21, R46, 0xffff, RZ, 0xc0, !PT ;  /* 0x0000ffff2e157812 */ /* 0x000fe400078ec0ff */
[----:B------:R-:W-:Y:S02]  /*180c0*/  PRMT R3, R28, 0x5410, R30 ;  /* 0x000054101c037816 */ /* 0x000fe4000000001e */
[--C-:B------:R-:W-:Y:S02]  /*180d0*/  PRMT R28, R39, 0x4210, R20.reuse ;  /* 0x00004210271c7816 */ /* 0x100fe40000000014 */
[----:B------:R-:W-:-:S02]  /*180e0*/  PRMT R29, R29, 0x5210, R20 ;  /* 0x000052101d1d7816 */ /* 0x000fc40000000014 */
[--C-:B------:R-:W-:Y:S02]  /*180f0*/  PRMT R30, R40, 0x4210, R21.reuse ;  /* 0x00004210281e7816 */ /* 0x100fe40000000015 */
[----:B------:R-:W-:Y:S02]  /*18100*/  PRMT R31, R31, 0x5210, R21 ;  /* 0x000052101f1f7816 */ /* 0x000fe40000000015 */
[----:B------:R-:W0:Y:S01]  /*18110*/  LDS.128 R20, [R43] ;  /* 0x000000002b147984 */ /* 0x000e220000000c00 */
[----:B------:R-:W-:Y:S06]  /*18120*/  BAR.SYNC.DEFER_BLOCKING 0x0 ;  /* 0x0000000000007b1d */ /* 0x000fec0000010000 */
[----:B------:R1:W-:Y:S02]  /*18130*/  STSM.16.M88.4 [R2], R28 ;  /* 0x0000001c02007844 */ /* 0x0003e40000000200 */
[----:B------:R-:W-:Y:S01]  /*18140*/  BAR.SYNC.DEFER_BLOCKING 0x0 ;  /* 0x0000000000007b1d */ /* 0x000fe20000010000 */
[----:B------:R-:W-:-:S02]  /*18150*/  PRMT R32, R32, 0x3340, R1 ;  /* 0x0000334020207816 */ /* 0x000fc40000000001 */
[----:B------:R-:W-:Y:S02]  /*18160*/  LOP3.LUT R26, R44, 0xffff, RZ, 0xc0, !PT ;  /* 0x0000ffff2c1a7812 */ /* 0x000fe400078ec0ff */
[----:B------:R-:W-:Y:S02]  /*18170*/  PRMT R33, R33, 0x5410, R32 ;  /* 0x0000541021217816 */ /* 0x000fe40000000020 */
[----:B------:R-:W-:Y:S01]  /*18180*/  LOP3.LUT R32, R38, 0xffff, RZ, 0xc0, !PT ;  /* 0x0000ffff26207812 */ /* 0x000fe200078ec0ff */
[----:B------:R-:W0:Y:S01]  /*18190*/  LDS.128 R16, [R43] ;  /* 0x000000002b107984 */ /* 0x000e220000000c00 */
[--C-:B-1----:R-:W-:Y:S02]  /*181a0*/  PRMT R28, R41, 0x4210, R26.reuse ;  /* 0x00004210291c7816 */ /* 0x102fe4000000001a */
[----:B------:R-:W-:Y:S02]  /*181b0*/  PRMT R29, R27, 0x5210, R26 ;  /* 0x000052101b1d7816 */ /* 0x000fe4000000001a */
[----:B------:R-:W-:-:S02]  /*181c0*/  PRMT R31, R25, 0x5210, R32 ;  /* 0x00005210191f7816 */ /* 0x000fc40000000020 */
[----:B------:R-:W-:Y:S02]  /*181d0*/  SHF.R.U32.HI R48, RZ, 0x8, R48 ;  /* 0x00000008ff307819 */ /* 0x000fe40000011630 */
[----:B------:R-:W-:Y:S02]  /*181e0*/  SHF.R.U32.HI R50, RZ, 0x8, R50 ;  /* 0x00000008ff327819 */ /* 0x000fe40000011632 */
[----:B------:R-:W-:Y:S02]  /*181f0*/  SHF.R.U32.HI R52, RZ, 0x8, R52 ;  /* 0x00000008ff347819 */ /* 0x000fe40000011634 */
[----:B------:R-:W-:Y:S02]  /*18200*/  LOP3.LUT R34, R50, 0xffff, RZ, 0xc0, !PT ;  /* 0x0000ffff32227812 */ /* 0x000fe400078ec0ff */
[----:B------:R-:W-:Y:S02]  /*18210*/  LOP3.LUT R48, R48, 0xffff, RZ, 0xc0, !PT ;  /* 0x0000ffff30307812 */ /* 0x000fe400078ec0ff */
[----:B------:R-:W-:-:S02]  /*18220*/  LOP3.LUT R35, R52, 0xffff, RZ, 0xc0, !PT ;  /* 0x0000ffff34237812 */ /* 0x000fc400078ec0ff */
[----:B------:R-:W-:Y:S01]  /*18230*/  PRMT R34, R48, 0x3340, R34 ;  /* 0x0000334030227816 */ /* 0x000fe20000000022 */
[----:B------:R-:W-:Y:S01]  /*18240*/  UIMAD UR4, UR6, UR4, URZ ;  /* 0x00000004060472a4 */ /* 0x000fe2000f8e02ff */
[----:B--2---:R-:W-:Y:S01]  /*18250*/  PRMT R30, R37, 0x4210, R32 ;  /* 0x00004210251e7816 */ /* 0x004fe20000000020 */
[----:B------:R-:W-:Y:S01]  /*18260*/  BAR.SYNC.DEFER_BLOCKING 0x0 ;  /* 0x0000000000007b1d */ /* 0x000fe20000010000 */
[----:B0-----:R-:W-:Y:S02]  /*18270*/  PRMT R47, R12, 0x7770, RZ ;  /* 0x000077700c2f7816 */ /* 0x001fe400000000ff */
[----:B------:R-:W-:Y:S02]  /*18280*/  PRMT R51, R13, 0x7770, RZ ;  /* 0x000077700d337816 */ /* 0x000fe400000000ff */
[----:B------:R-:W-:-:S03]  /*18290*/  PRMT R53, R14, 0x7770, RZ ;  /* 0x000077700e357816 */ /* 0x000fc600000000ff */
[----:B------:R-:W0:Y:S01]  /*182a0*/  LDC R52, c[0x0][0x3e8] ;  /* 0x0000fa00ff347b82 */ /* 0x000e220000000800 */
[----:B------:R-:W-:Y:S07]  /*182b0*/  STSM.16.M88.4 [R2], R28 ;  /* 0x0000001c02007844 */ /* 0x000fee0000000200 */
[----:B------:R-:W-:Y:S01]  /*182c0*/  BAR.SYNC.DEFER_BLOCKING 0x0 ;  /* 0x0000000000007b1d */ /* 0x000fe20000010000 */
[----:B------:R-:W-:-:S04]  /*182d0*/  PRMT R35, R35, 0x3340, R1 ;  /* 0x0000334023237816 */ /* 0x000fc80000000001 */
[----:B------:R-:W-:Y:S01]  /*182e0*/  PRMT R24, R34, 0x5410, R35 ;  /* 0x0000541022187816 */ /* 0x000fe20000000023 */
[----:B------:R-:W1:Y:S01]  /*182f0*/  LDS.128 R28, [R43] ;  /* 0x000000002b1c7984 */ /* 0x000e620000000c00 */
[----:B---3--:R-:W-:Y:S02]  /*18300*/  LOP3.LUT R25, R61, 0xffff, RZ, 0xc0, !PT ;  /* 0x0000ffff3d197812 */ /* 0x008fe400078ec0ff */
[----:B-----5:R-:W-:Y:S02]  /*18310*/  LOP3.LUT R35, R60, 0xffff, RZ, 0xc0, !PT ;  /* 0x0000ffff3c237812 */ /* 0x020fe400078ec0ff */
[----:B------:R-:W-:Y:S02]  /*18320*/  PRMT R32, R54, 0x4210, R25 ;  /* 0x0000421036207816 */ /* 0x000fe40000000019 */
[----:B------:R-:W-:Y:S02]  /*18330*/  PRMT R34, R55, 0x4210, R35 ;  /* 0x0000421037227816 */ /* 0x000fe40000000023 */
[----:B------:R-:W-:-:S02]  /*18340*/  PRMT R33, R33, 0x5210, R25 ;  /* 0x0000521021217816 */ /* 0x000fc40000000019 */
[----:B------:R-:W-:Y:S01]  /*18350*/  PRMT R35, R0, 0x5210, R35 ;  /* 0x0000521000237816 */ /* 0x000fe20000000023 */
[----:B------:R-:W-:Y:S01]  /*18360*/  BAR.SYNC.DEFER_BLOCKING 0x0 ;  /* 0x0000000000007b1d */ /* 0x000fe20000010000 */
[----:B------:R-:W-:Y:S02]  /*18370*/  PRMT R0, R12, 0x7772, RZ ;  /* 0x000077720c007816 */ /* 0x000fe400000000ff */
[----:B------:R-:W-:-:S03]  /*18380*/  PRMT R60, R13, 0x7771, RZ ;  /* 0x000077710d3c7816 */ /* 0x000fc600000000ff */
[----:B------:R2:W-:Y:S02]  /*18390*/  STSM.16.M88.4 [R2], R32 ;  /* 0x0000002002007844 */ /* 0x0005e40000000200 */
[----:B--2---:R-:W-:-:S05]  /*183a0*/  PRMT R35, R12, 0x7773, RZ ;  /* 0x000077730c237816 */ /* 0x004fca00000000ff */
[----:B------:R-:W-:Y:S01]  /*183b0*/  STL [R1+0x14], R35 ;  /* 0x0000142301007387 */ /* 0x000fe20000100800 */
[----:B----4-:R-:W-:-:S03]  /*183c0*/  LOP3.LUT R26, R58, 0xffff, RZ, 0xc0, !PT ;  /* 0x0000ffff3a1a7812 */ /* 0x010fc600078ec0ff */
[----:B------:R2:W-:Y:S01]  /*183d0*/  STL [R1+0x4], R0 ;  /* 0x0000040001007387 */ /* 0x0005e20000100800 */
[----:B------:R-:W-:Y:S02]  /*183e0*/  PRMT R38, R57, 0x4210, R26 ;  /* 0x0000421039267816 */ /* 0x000fe4000000001a */
[----:B------:R-:W-:Y:S02]  /*183f0*/  PRMT R57, R12, 0x7771, RZ ;  /* 0x000077710c397816 */ /* 0x000fe400000000ff */
[C---:B------:R-:W-:Y:S02]  /*18400*/  PRMT R12, R13.reuse, 0x7773, RZ ;  /* 0x000077730d0c7816 */ /* 0x040fe400000000ff */
[----:B--2---:R-:W-:-:S03]  /*18410*/  PRMT R0, R13, 0x7772, RZ ;  /* 0x000077720d007816 */ /* 0x004fc600000000ff */
[----:B------:R2:W-:Y:S04]  /*18420*/  STL [R1+0x1c], R12 ;  /* 0x00001c0c01007387 */ /* 0x0005e80000100800 */
[----:B------:R3:W-:Y:S01]  /*18430*/  STL [R1+0x8], R0 ;  /* 0x0000080001007387 */ /* 0x0007e20000100800 */
[----:B------:R-:W-:Y:S02]  /*18440*/  PRMT R13, R15, 0x7773, RZ ;  /* 0x000077730f0d7816 */ /* 0x000fe400000000ff */
[C---:B--2---:R-:W-:Y:S02]  /*18450*/  PRMT R12, R14.reuse, 0x7773, RZ ;  /* 0x000077730e0c7816 */ /* 0x044fe400000000ff */
[----:B---3--:R-:W-:-:S03]  /*18460*/  PRMT R0, R14, 0x7772, RZ ;  /* 0x000077720e007816 */ /* 0x008fc600000000ff */
[----:B------:R2:W-:Y:S04]  /*18470*/  STL [R1+0x20], R12 ;  /* 0x0000200c01007387 */ /* 0x0005e80000100800 */
[----:B------:R3:W-:Y:S01]  /*18480*/  STL [R1+0xc], R0 ;  /* 0x00000c0001007387 */ /* 0x0007e20000100800 */
[----:B------:R-:W-:Y:S02]  /*18490*/  PRMT R61, R14, 0x7771, RZ ;  /* 0x000077710e3d7816 */ /* 0x000fe400000000ff */
[C---:B--2---:R-:W-:Y:S01]  /*184a0*/  PRMT R12, R15.reuse, 0x7772, RZ ;  /* 0x000077720f0c7816 */ /* 0x044fe200000000ff */
[----:B------:R2:W-:Y:S01]  /*184b0*/  STL [R1+0x24], R13 ;  /* 0x0000240d01007387 */ /* 0x0005e20000100800 */
[----:B---3--:R-:W-:-:S03]  /*184c0*/  PRMT R0, R15, 0x7771, RZ ;  /* 0x000077710f007816 */ /* 0x008fc600000000ff */
[----:B------:R-:W-:Y:S01]  /*184d0*/  STL [R1+0x10], R12 ;  /* 0x0000100c01007387 */ /* 0x000fe20000100800 */
[----:B------:R-:W-:-:S03]  /*184e0*/  PRMT R14, R8, 0x7772, RZ ;  /* 0x00007772080e7816 */ /* 0x000fc600000000ff */
[----:B------:R3:W-:Y:S01]  /*184f0*/  STL [R1], R0 ;  /* 0x0000000001007387 */ /* 0x0007e20000100800 */
[----:B--2---:R-:W-:-:S05]  /*18500*/  PRMT R13, R8, 0x7773, RZ ;  /* 0x00007773080d7816 */ /* 0x004fca00000000ff */
[----:B------:R2:W-:Y:S01]  /*18510*/  STL [R1+0x54], R13 ;  /* 0x0000540d01007387 */ /* 0x0005e20000100800 */
[----:B---3--:R-:W-:-:S03]  /*18520*/  PRMT R0, R8, 0x7771, RZ ;  /* 0x0000777108007816 */ /* 0x008fc600000000ff */
[----:B------:R-:W-:Y:S04]  /*18530*/  STL [R1+0x44], R14 ;  /* 0x0000440e01007387 */ /* 0x000fe80000100800 */
[----:B------:R3:W-:Y:S01]  /*18540*/  STL [R1+0x34], R0 ;  /* 0x0000340001007387 */ /* 0x0007e20000100800 */
[----:B--2---:R-:W-:Y:S02]  /*18550*/  PRMT R13, R8, 0x7770, RZ ;  /* 0x00007770080d7816 */ /* 0x004fe400000000ff */
[----:B------:R-:W-:-:S03]  /*18560*/  PRMT R8, R9, 0x7773, RZ ;  /* 0x0000777309087816 */ /* 0x000fc600000000ff */
[----:B------:R2:W-:Y:S01]  /*18570*/  STL [R1+0x18], R13 ;  /* 0x0000180d01007387 */ /* 0x0005e20000100800 */
[----:B---3--:R-:W-:-:S03]  /*18580*/  PRMT R0, R9, 0x7772, RZ ;  /* 0x0000777209007816 */ /* 0x008fc600000000ff */
[----:B------:R3:W-:Y:S04]  /*18590*/  STL [R1+0x5c], R8 ;  /* 0x00005c0801007387 */ /* 0x0007e80000100800 */
[----:B------:R4:W-:Y:S01]  /*185a0*/  STL [R1+0x48], R0 ;  /* 0x0000480001007387 */ /* 0x0009e20000100800 */
[C---:B--2---:R-:W-:Y:S02]  /*185b0*/  PRMT R13, R9.reuse, 0x7771, RZ ;  /* 0x00007771090d7816 */ /* 0x044fe400000000ff */
[----:B---3--:R-:W-:Y:S02]  /*185c0*/  PRMT R8, R9, 0x7770, RZ ;  /* 0x0000777009087816 */ /* 0x008fe400000000ff */
[C---:B------:R-:W-:Y:S02]  /*185d0*/  PRMT R9, R10.reuse, 0x7772, RZ ;  /* 0x000077720a097816 */ /* 0x040fe400000000ff */
[C---:B----4-:R-:W-:Y:S01]  /*185e0*/  PRMT R0, R10.reuse, 0x7773, RZ ;  /* 0x000077730a007816 */ /* 0x050fe200000000ff */
[----:B------:R-:W-:Y:S04]  /*185f0*/  STL [R1+0x38], R13 ;  /* 0x0000380d01007387 */ /* 0x000fe80000100800 */
[----:B------:R2:W-:Y:S04]  /*18600*/  STL [R1+0x28], R8 ;  /* 0x0000280801007387 */ /* 0x0005e80000100800 */
[----:B------:R3:W-:Y:S04]  /*18610*/  STL [R1+0x60], R0 ;  /* 0x0000600001007387 */ /* 0x0007e80000100800 */
[----:B------:R4:W-:Y:S01]  /*18620*/  STL [R1+0x4c], R9 ;  /* 0x00004c0901007387 */ /* 0x0009e20000100800 */
[----:B--2---:R-:W-:-:S02]  /*18630*/  PRMT R8, R10, 0x7771, RZ ;  /* 0x000077710a087816 */ /* 0x004fc400000000ff */
[----:B---3--:R-:W-:-:S03]  /*18640*/  PRMT R0, R10, 0x7770, RZ ;  /* 0x000077700a007816 */ /* 0x008fc600000000ff */
[----:B------:R2:W-:Y:S01]  /*18650*/  STL [R1+0x3c], R8 ;  /* 0x00003c0801007387 */ /* 0x0005e20000100800 */
[----:B----4-:R-:W-:-:S03]  /*18660*/  PRMT R9, R11, 0x7773, RZ ;  /* 0x000077730b097816 */ /* 0x010fc600000000ff */
[----:B------:R-:W-:Y:S04]  /*18670*/  STL [R1+0x2c], R0 ;  /* 0x00002c0001007387 */ /* 0x000fe80000100800 */
[----:B------:R3:W-:Y:S01]  /*18680*/  STL [R1+0x64], R9 ;  /* 0x0000640901007387 */ /* 0x0007e20000100800 */
[C---:B--2---:R-:W-:Y:S02]  /*18690*/  PRMT R8, R11.reuse, 0x7772, RZ ;  /* 0x000077720b087816 */ /* 0x044fe400000000ff */
[----:B---3--:R-:W-:-:S03]  /*186a0*/  PRMT R9, R11, 0x7771, RZ ;  /* 0x000077710b097816 */ /* 0x008fc600000000ff */
[----:B------:R2:W-:Y:S01]  /*186b0*/  STL [R1+0x50], R8 ;  /* 0x0000500801007387 */ /* 0x0005e20000100800 */
[----:B------:R-:W-:Y:S02]  /*186c0*/  LOP3.LUT R37, R59, 0xffff, RZ, 0xc0, !PT ;  /* 0x0000ffff3b257812 */ /* 0x000fe400078ec0ff */
[C---:B------:R-:W-:Y:S01]  /*186d0*/  PRMT R10, R20.reuse, 0x7771, RZ ;  /* 0x00007771140a7816 */ /* 0x040fe200000000ff */
[----:B------:R3:W-:Y:S01]  /*186e0*/  STL [R1+0x40], R9 ;  /* 0x0000400901007387 */ /* 0x0007e20000100800 */
[----:B--2---:R-:W-:Y:S01]  /*186f0*/  PRMT R8, R11, 0x7770, RZ ;  /* 0x000077700b087816 */ /* 0x004fe200000000ff */
[----:B------:R-:W2:Y:S01]  /*18700*/  S2R R0, SR_CTAID.X ;  /* 0x0000000000007919 */ /* 0x000ea20000002500 */
[C---:B------:R-:W-:Y:S01]  /*18710*/  PRMT R11, R20.reuse, 0x7772, RZ ;  /* 0x00007772140b7816 */ /* 0x040fe200000000ff */
[----:B------:R-:W4:Y:S01]  /*18720*/  LDC.64 R58, c[0x0][0x398] ;  /* 0x0000e600ff3a7b82 */ /* 0x000f220000000a00 */
[----:B---3--:R-:W-:Y:S01]  /*18730*/  PRMT R9, R20, 0x7773, RZ ;  /* 0x0000777314097816 */ /* 0x008fe200000000ff */
[----:B------:R-:W-:Y:S01]  /*18740*/  STL [R1+0x30], R8 ;  /* 0x0000300801007387 */ /* 0x000fe20000100800 */
[----:B------:R-:W-:-:S02]  /*18750*/  PRMT R36, R56, 0x4210, R37 ;  /* 0x0000421038247816 */ /* 0x000fc40000000025 */
[----:B------:R-:W-:Y:S01]  /*18760*/  PRMT R37, R24, 0x5210, R37 ;  /* 0x0000521018257816 */ /* 0x000fe20000000025 */
[----:B------:R3:W-:Y:S01]  /*18770*/  STL [R1+0x94], R9 ;  /* 0x0000940901007387 */ /* 0x0007e20000100800 */
[----:B------:R-:W-:Y:S01]  /*18780*/  PRMT R39, R3, 0x5210, R26 ;  /* 0x0000521003277816 */ /* 0x000fe2000000001a */
[----:B------:R-:W-:Y:S01]  /*18790*/  BAR.SYNC.DEFER_BLOCKING 0x0 ;  /* 0x0000000000007b1d */ /* 0x000fe20000010000 */
[----:B---3--:R-:W-:-:S05]  /*187a0*/  PRMT R9, R20, 0x7770, RZ ;  /* 0x0000777014097816 */ /* 0x008fca00000000ff */
[----:B------:R3:W-:Y:S04]  /*187b0*/  STL [R1+0x88], R11 ;  /* 0x0000880b01007387 */ /* 0x0007e80000100800 */
[----:B------:R5:W-:Y:S01]  /*187c0*/  STL [R1+0x74], R10 ;  /* 0x0000740a01007387 */ /* 0x000be20000100800 */
[----:B---3--:R-:W-:-:S03]  /*187d0*/  PRMT R11, R21, 0x7773, RZ ;  /* 0x00007773150b7816 */ /* 0x008fc600000000ff */
[----:B------:R3:W-:Y:S01]  /*187e0*/  STL [R1+0x58], R9 ;  /* 0x0000580901007387 */ /* 0x0007e20000100800 */
[----:B-----5:R-:W-:-:S03]  /*187f0*/  PRMT R10, R21, 0x7772, RZ ;  /* 0x00007772150a7816 */ /* 0x020fc600000000ff */
[----:B------:R-:W5:Y:S01]  /*18800*/  LDS.128 R24, [R43] ;  /* 0x000000002b187984 */ /* 0x000f620000000c00 */
[----:B------:R-:W-:Y:S01]  /*18810*/  BAR.SYNC.DEFER_BLOCKING 0x0 ;  /* 0x0000000000007b1d */ /* 0x000fe20000010000 */
[----:B---3--:R-:W-:-:S05]  /*18820*/  PRMT R9, R21, 0x7771, RZ ;  /* 0x0000777115097816 */ /* 0x008fca00000000ff */
[----:B------:R3:W-:Y:S04]  /*18830*/  STL [R1+0x98], R11 ;  /* 0x0000980b01007387 */ /* 0x0007e80000100800 */
[----:B------:R0:W-:Y:S01]  /*18840*/  STL [R1+0x84], R10 ;  /* 0x0000840a01007387 */ /* 0x0001e20000100800 */
[----:B---3--:R-:W-:-:S03]  /*18850*/  PRMT R11, R21, 0x7770, RZ ;  /* 0x00007770150b7816 */ /* 0x008fc600000000ff */
[----:B------:R3:W-:Y:S01]  /*18860*/  STL [R1+0x7c], R9 ;  /* 0x00007c0901007387 */ /* 0x0007e20000100800 */
[----:B0-----:R-:W-:-:S03]  /*18870*/  PRMT R10, R22, 0x7773, RZ ;  /* 0x00007773160a7816 */ /* 0x001fc600000000ff */
[----:B------:R0:W-:Y:S04]  /*18880*/  STL [R1+0x68], R11 ;  /* 0x0000680b01007387 */ /* 0x0001e80000100800 */
[----:B------:R1:W-:Y:S01]  /*18890*/  STL [R1+0xa4], R10 ;  /* 0x0000a40a01007387 */ /* 0x0003e20000100800 */
[C---:B---3--:R-:W-:Y:S02]  /*188a0*/  PRMT R9, R22.reuse, 0x7772, RZ ;  /* 0x0000777216097816 */ /* 0x048fe400000000ff */
[----:B0-----:R-:W-:-:S03]  /*188b0*/  PRMT R11, R22, 0x7771, RZ ;  /* 0x00007771160b7816 */ /* 0x001fc600000000ff */
[----:B------:R0:W-:Y:S01]  /*188c0*/  STL [R1+0x8c], R9 ;  /* 0x00008c0901007387 */ /* 0x0001e20000100800 */
[----:B-1----:R-:W-:-:S03]  /*188d0*/  PRMT R10, R22, 0x7770, RZ ;  /* 0x00007770160a7816 */ /* 0x002fc600000000ff */
[----:B------:R1:W-:Y:S04]  /*188e0*/  STL [R1+0x78], R11 ;  /* 0x0000780b01007387 */ /* 0x0003e80000100800 */
[----:B------:R3:W-:Y:S01]  /*188f0*/  STL [R1+0x70], R10 ;  /* 0x0000700a01007387 */ /* 0x0007e20000100800 */
[C---:B0-----:R-:W-:Y:S02]  /*18900*/  PRMT R9, R23.reuse, 0x7773, RZ ;  /* 0x0000777317097816 */ /* 0x041fe400000000ff */
[----:B-1----:R-:W-:-:S03]  /*18910*/  PRMT R11, R23, 0x7772, RZ ;  /* 0x00007772170b7816 */ /* 0x002fc600000000ff */
[----:B------:R0:W-:Y:S01]  /*18920*/  STL [R1+0x9c], R9 ;  /* 0x00009c0901007387 */ /* 0x0001e20000100800 */
[----:B---3--:R-:W-:-:S03]  /*18930*/  PRMT R10, R23, 0x7771, RZ ;  /* 0x00007771170a7816 */ /* 0x008fc600000000ff */
[----:B------:R-:W-:Y:S01]  /*18940*/  STL [R1+0x90], R11 ;  /* 0x0000900b01007387 */ /* 0x000fe20000100800 */
[----:B------:R-:W-:-:S03]  /*18950*/  SHF.R.U32.HI R12, RZ, 0x8, R42 ;  /* 0x00000008ff0c7819 */ /* 0x000fc6000001162a */
[----:B------:R1:W-:Y:S01]  /*18960*/  STL [R1+0x80], R10 ;  /* 0x0000800a01007387 */ /* 0x0003e20000100800 */
[----:B0-----:R-:W-:-:S03]  /*18970*/  PRMT R9, R23, 0x7770, RZ ;  /* 0x0000777017097816 */ /* 0x001fc600000000ff */
[----:B------:R0:W-:Y:S01]  /*18980*/  STSM.16.M88.4 [R2], R36 ;  /* 0x0000002402007844 */ /* 0x0001e20000000200 */
[----:B------:R-:W-:Y:S02]  /*18990*/  LOP3.LUT R42, R42, 0xff, RZ, 0xc0, !PT ;  /* 0x000000ff2a2a7812 */ /* 0x000fe400078ec0ff */
[----:B-1----:R-:W-:Y:S01]  /*189a0*/  PRMT R10, R16, 0x7773, RZ ;  /* 0x00007773100a7816 */ /* 0x002fe200000000ff */
[----:B------:R-:W-:Y:S02]  /*189b0*/  STL [R1+0x6c], R9 ;  /* 0x00006c0901007387 */ /* 0x000fe40000100800 */
[----:B--2---:R-:W-:Y:S01]  /*189c0*/  IMAD R0, R0, 0x100, R42 ;  /* 0x0000010000007824 */ /* 0x004fe200078e022a */
[----:B------:R-:W-:Y:S01]  /*189d0*/  PRMT R40, R29, 0x7773, RZ ;  /* 0x000077731d287816 */ /* 0x000fe200000000ff */
[----:B------:R1:W-:Y:S01]  /*189e0*/  STL [R1+0xa0], R10 ;  /* 0x0000a00a01007387 */ /* 0x0003e20000100800 */
[C---:B0-----:R-:W-:Y:S02]  /*189f0*/  PRMT R38, R28.reuse, 0x7773, RZ ;  /* 0x000077731c267816 */ /* 0x041fe400000000ff */
[----:B------:R-:W-:-:S03]  /*18a00*/  PRMT R37, R28, 0x7771, RZ ;  /* 0x000077711c257816 */ /* 0x000fc600000000ff */
[----:B------:R0:W-:Y:S01]  /*18a10*/  STL [R1+0x100], R38 ;  /* 0x0001002601007387 */ /* 0x0001e20000100800 */
[----:B-1----:R-:W-:Y:S01]  /*18a20*/  PRMT R10, R28, 0x7772, RZ ;  /* 0x000077721c0a7816 */ /* 0x002fe200000000ff */
[----:B------:R-:W-:Y:S01]  /*18a30*/  IMAD R0, R0, UR5, RZ ;  /* 0x0000000500007c24 */ /* 0x000fe2000f8e02ff */
[C---:B------:R-:W-:Y:S01]  /*18a40*/  PRMT R39, R29.reuse, 0x7771, RZ ;  /* 0x000077711d277816 */ /* 0x040fe200000000ff */
[----:B------:R-:W-:Y:S01]  /*18a50*/  STL [R1+0xfc], R40 ;  /* 0x0000fc2801007387 */ /* 0x000fe20000100800 */
[C---:B------:R-:W-:Y:S02]  /*18a60*/  PRMT R41, R29.reuse, 0x7770, RZ ;  /* 0x000077701d297816 */ /* 0x040fe400000000ff */
[----:B0-----:R-:W-:Y:S02]  /*18a70*/  PRMT R38, R28, 0x7770, RZ ;  /* 0x000077701c267816 */ /* 0x001fe400000000ff */
[----:B------:R-:W-:Y:S02]  /*18a80*/  PRMT R28, R29, 0x7772, RZ ;  /* 0x000077721d1c7816 */ /* 0x000fe400000000ff */
[----:B------:R-:W-:Y:S01]  /*18a90*/  PRMT R29, R30, 0x7773, RZ ;  /* 0x000077731e1d7816 */ /* 0x000fe200000000ff */
[----:B------:R-:W-:-:S02]  /*18aa0*/  USHF.R.S32.HI UR5, URZ, 0x1f, UR4 ;  /* 0x0000001fff057899 */ /* 0x000fc40008011404 */
[----:B------:R0:W-:Y:S01]  /*18ab0*/  STL [R1+0xf0], R28 ;  /* 0x0000f01c01007387 */ /* 0x0001e20000100800 */
[----:B----4-:R-:W-:Y:S01]  /*18ac0*/  IADD3 R58, P3, P4, R0, UR4, R58 ;  /* 0x00000004003a7c10 */ /* 0x010fe2000fc7e03a */
[----:B------:R-:W1:Y:S01]  /*18ad0*/  LDCU UR4, c[0x0][0x3ec] ;  /* 0x00007d80ff0477ac */ /* 0x000e620008000800 */
[----:B------:R-:W-:Y:S01]  /*18ae0*/  SHF.R.S32.HI R0, RZ, 0x1f, R0 ;  /* 0x0000001fff007819 */ /* 0x000fe20000011400 */
[----:B------:R2:W-:Y:S01]  /*18af0*/  STL [R1+0xf8], R29 ;  /* 0x0000f81d01007387 */ /* 0x0005e20000100800 */
[----:B0-----:R-:W-:Y:S02]  /*18b00*/  PRMT R28, R30, 0x7772, RZ ;  /* 0x000077721e1c7816 */ /* 0x001fe400000000ff */
[----:B------:R-:W-:Y:S02]  /*18b10*/  IADD3.X R0, PT, PT, R0, UR5, R59, P3, P4 ;  /* 0x0000000500007c10 */ /* 0x000fe40009fe843b */
[----:B--2---:R-:W-:Y:S01]  /*18b20*/  PRMT R29, R31, 0x7773, RZ ;  /* 0x000077731f1d7816 */ /* 0x004fe200000000ff */
[----:B------:R0:W-:Y:S01]  /*18b30*/  STL [R1+0xe0], R28 ;  /* 0x0000e01c01007387 */ /* 0x0001e20000100800 */
[----:B-----5:R-:W-:-:S03]  /*18b40*/  PRMT R59, R24, 0x7773, RZ ;  /* 0x00007773183b7816 */ /* 0x020fc600000000ff */
[----:B------:R2:W-:Y:S01]  /*18b50*/  STL [R1+0xf4], R29 ;  /* 0x0000f41d01007387 */ /* 0x0005e20000100800 */
[----:B0-----:R-:W-:Y:S02]  /*18b60*/  PRMT R28, R31, 0x7772, RZ ;  /* 0x000077721f1c7816 */ /* 0x001fe400000000ff */
[----:B--2---:R-:W-:-:S03]  /*18b70*/  PRMT R29, R24, 0x7772, RZ ;  /* 0x00007772181d7816 */ /* 0x004fc600000000ff */
[----:B------:R-:W-:Y:S04]  /*18b80*/  STL [R1+0xcc], R28 ;  /* 0x0000cc1c01007387 */ /* 0x000fe80000100800 */
[----:B------:R0:W-:Y:S04]  /*18b90*/  STL [R1+0xec], R59 ;  /* 0x0000ec3b01007387 */ /* 0x0001e80000100800 */
[----:B------:R2:W-:Y:S01]  /*18ba0*/  STL [R1+0xe8], R29 ;  /* 0x0000e81d01007387 */ /* 0x0005e20000100800 */
[C---:B0-----:R-:W-:Y:S02]  /*18bb0*/  PRMT R59, R24.reuse, 0x7771, RZ ;  /* 0x00007771183b7816 */ /* 0x041fe400000000ff */
[----:B------:R-:W-:-:S02]  /*18bc0*/  PRMT R24, R24, 0x7770, RZ ;  /* 0x0000777018187816 */ /* 0x000fc400000000ff */
[----:B--2---:R-:W-:Y:S01]  /*18bd0*/  PRMT R29, R25, 0x7773, RZ ;  /* 0x00007773191d7816 */ /* 0x004fe200000000ff */
[----:B------:R0:W-:Y:S04]  /*18be0*/  STL [R1+0xe4], R59 ;  /* 0x0000e43b01007387 */ /* 0x0001e80000100800 */
[----:B------:R2:W-:Y:S01]  /*18bf0*/  STL [R1+0xd0], R24 ;  /* 0x0000d01801007387 */ /* 0x0005e20000100800 */
[----:B------:R-:W-:-:S03]  /*18c00*/  SGXT.U32 R8, R12, 0x1 ;  /* 0x000000010c08781a */ /* 0x000fc60000000000 */
[----:B------:R3:W-:Y:S01]  /*18c10*/  STL [R1+0xdc], R29 ;  /* 0x0000dc1d01007387 */ /* 0x0007e20000100800 */
[C---:B0-----:R-:W-:Y:S02]  /*18c20*/  PRMT R59, R25.reuse, 0x7772, RZ ;  /* 0x00007772193b7816 */ /* 0x041fe400000000ff */
[----:B--2---:R-:W-:-:S03]  /*18c30*/  PRMT R24, R25, 0x7771, RZ ;  /* 0x0000777119187816 */ /* 0x004fc600000000ff */
[----:B------:R-:W-:Y:S01]  /*18c40*/  STL [R1+0xd8], R59 ;  /* 0x0000d83b01007387 */ /* 0x000fe20000100800 */
[----:B---3--:R-:W-:Y:S02]  /*18c50*/  PRMT R29, R25, 0x7770, RZ ;  /* 0x00007770191d7816 */ /* 0x008fe400000000ff */
[----:B------:R-:W-:Y:S01]  /*18c60*/  PRMT R25, R26, 0x7773, RZ ;  /* 0x000077731a197816 */ /* 0x000fe200000000ff */
[----:B------:R0:W-:Y:S01]  /*18c70*/  STL [R1+0xd4], R24 ;  /* 0x0000d41801007387 */ /* 0x0001e20000100800 */
[----:B------:R-:W-:-:S03]  /*18c80*/  IMAD R23, R8, R52, RZ ;  /* 0x0000003408177224 */ /* 0x000fc600078e02ff */
[----:B------:R2:W-:Y:S04]  /*18c90*/  STL [R1+0xbc], R29 ;  /* 0x0000bc1d01007387 */ /* 0x0005e80000100800 */
[----:B------:R3:W-:Y:S01]  /*18ca0*/  STL [R1+0xc8], R25 ;  /* 0x0000c81901007387 */ /* 0x0007e20000100800 */
[C---:B0-----:R-:W-:Y:S02]  /*18cb0*/  PRMT R24, R26.reuse, 0x7772, RZ ;  /* 0x000077721a187816 */ /* 0x041fe400000000ff */
[----:B--2---:R-:W-:-:S03]  /*18cc0*/  PRMT R29, R26, 0x7771, RZ ;  /* 0x000077711a1d7816 */ /* 0x004fc600000000ff */
[----:B------:R0:W-:Y:S01]  /*18cd0*/  STL [R1+0xc4], R24 ;  /* 0x0000c41801007387 */ /* 0x0001e20000100800 */
[----:B---3--:R-:W-:Y:S01]  /*18ce0*/  PRMT R25, R26, 0x7770, RZ ;  /* 0x000077701a197816 */ /* 0x008fe200000000ff */
[C---:B------:R-:W-:Y:S02]  /*18cf0*/  IMAD R55, R52.reuse, 0x2, R23 ;  /* 0x0000000234377824 */ /* 0x040fe400078e0217 */
[----:B------:R-:W-:Y:S01]  /*18d00*/  STL [R1+0xc0], R29 ;  /* 0x0000c01d01007387 */ /* 0x000fe20000100800 */
[C---:B------:R-:W-:Y:S02]  /*18d10*/  PRMT R26, R27.reuse, 0x7772, RZ ;  /* 0x000077721b1a7816 */ /* 0x040fe400000000ff */
[----:B0-----:R-:W-:Y:S01]  /*18d20*/  PRMT R24, R27, 0x7773, RZ ;  /* 0x000077731b187816 */ /* 0x001fe200000000ff */
[----:B------:R0:W-:Y:S01]  /*18d30*/  STL [R1+0xac], R25 ;  /* 0x0000ac1901007387 */ /* 0x0001e20000100800 */
[----:B------:R-:W-:Y:S01]  /*18d40*/  IADD3 R22, P3, PT, R23, R58, RZ ;  /* 0x0000003a17167210 */ /* 0x000fe20007f7e0ff */
[----:B------:R-:W-:-:S02]  /*18d50*/  IMAD R56, R52, 0x2, R55 ;  /* 0x0000000234387824 */ /* 0x000fc400078e0237 */
[----:B------:R2:W-:Y:S01]  /*18d60*/  STL [R1+0xb8], R24 ;  /* 0x0000b81801007387 */ /* 0x0005e20000100800 */
[----:B------:R-:W-:Y:S02]  /*18d70*/  PRMT R32, R4, 0x7770, RZ ;  /* 0x0000777004207816 */ /* 0x000fe400000000ff */
[----:B0-----:R-:W-:Y:S01]  /*18d80*/  PRMT R25, R27, 0x7771, RZ ;  /* 0x000077711b197816 */ /* 0x001fe200000000ff */
[----:B------:R-:W-:Y:S01]  /*18d90*/  STL [R1+0xb4], R26 ;  /* 0x0000b41a01007387 */ /* 0x000fe20000100800 */
[----:B------:R-:W-:Y:S01]  /*18da0*/  LEA.HI.X.SX32 R23, R23, R0, 0x1, P3 ;  /* 0x0000000017177211 */ /* 0x000fe200018f0eff */
[----:B------:R-:W-:Y:S01]  /*18db0*/  BAR.SYNC.DEFER_BLOCKING 0x0 ;  /* 0x0000000000007b1d */ /* 0x000fe20000010000 */
[----:B------:R-:W-:Y:S02]  /*18dc0*/  IADD3 R28, P3, PT, R55, R58, RZ ;  /* 0x0000003a371c7210 */ /* 0x000fe40007f7e0ff */
[----:B------:R-:W-:-:S03]  /*18dd0*/  PRMT R33, R5, 0x7770, RZ ;  /* 0x0000777005217816 */ /* 0x000fc600000000ff */
[----:B------:R-:W3:Y:S04]  /*18de0*/  LDL.LU R59, [R1+0x1c] ;  /* 0x00001c00013b7983 */ /* 0x000ee80000300800 */
[----:B------:R0:W-:Y:S01]  /*18df0*/  STL [R1+0xb0], R25 ;  /* 0x0000b01901007387 */ /* 0x0001e20000100800 */
[----:B--2---:R-:W-:Y:S02]  /*18e00*/  PRMT R24, R27, 0x7770, RZ ;  /* 0x000077701b187816 */ /* 0x004fe400000000ff */
[----:B------:R-:W-:Y:S01]  /*18e10*/  LEA.HI.X.SX32 R29, R55, R0, 0x1, P3 ;  /* 0x00000000371d7211 */ /* 0x000fe200018f0eff */
[C---:B0-----:R-:W-:Y:S01]  /*18e20*/  IMAD R25, R52.reuse, 0x2, R56 ;  /* 0x0000000234197824 */ /* 0x041fe200078e0238 */
[----:B------:R0:W-:Y:S03]  /*18e30*/  STG.E.U8 desc[UR10][R22.64], R32 ;  /* 0x0000002016007986 */ /* 0x0001e6000c10110a */
[----:B------:R-:W-:Y:S01]  /*18e40*/  IMAD R27, R52, 0x2, R25 ;  /* 0x00000002341b7824 */ /* 0x000fe200078e0219 */
[----:B------:R-:W-:Y:S01]  /*18e50*/  PRMT R34, R6, 0x7770, RZ ;  /* 0x0000777006227816 */ /* 0x000fe200000000ff */
[----:B------:R2:W-:Y:S01]  /*18e60*/  STG.E.U8 desc[UR10][R28.64], R33 ;  /* 0x000000211c007986 */ /* 0x0005e2000c10110a */
[----:B0-----:R-:W-:-:S04]  /*18e70*/  IADD3 R22, P3, PT, R56, R58, RZ ;  /* 0x0000003a38167210 */ /* 0x001fc80007f7e0ff */
[----:B------:R-:W-:Y:S01]  /*18e80*/  LEA.HI.X.SX32 R23, R56, R0, 0x1, P3 ;  /* 0x0000000038177211 */ /* 0x000fe200018f0eff */
[C---:B--2---:R-:W-:Y:S01]  /*18e90*/  IMAD R28, R52.reuse, 0x2, R27 ;  /* 0x00000002341c7824 */ /* 0x044fe200078e021b */
[C---:B------:R-:W-:Y:S01]  /*18ea0*/  IADD3 R26, P3, PT, R27.reuse, R58, RZ ;  /* 0x0000003a1b1a7210 */ /* 0x040fe20007f7e0ff */
[----:B------:R-:W-:Y:S03]  /*18eb0*/  STL [R1+0xa8], R24 ;  /* 0x0000a81801007387 */ /* 0x000fe60000100800 */
[----:B------:R-:W-:Y:S01]  /*18ec0*/  LEA.HI.X.SX32 R27, R27, R0, 0x1, P3 ;  /* 0x000000001b1b7211 */ /* 0x000fe200018f0eff */
[----:B------:R0:W-:Y:S04]  /*18ed0*/  STG.E.U8 desc[UR10][R22.64], R34 ;  /* 0x0000002216007986 */ /* 0x0001e8000c10110a */
[----:B------:R-:W2:Y:S01]  /*18ee0*/  LDL.LU R55, [R1+0x14] ;  /* 0x0000140001377983 */ /* 0x000ea20000300800 */
[----:B------:R-:W-:-:S03]  /*18ef0*/  IMAD R29, R52, 0x2, R28 ;  /* 0x00000002341d7824 */ /* 0x000fc600078e021c */
[----:B------:R-:W4:Y:S01]  /*18f00*/  LDL.LU R32, [R1+0xc] ;  /* 0x00000c0001207983 */ /* 0x000f220000300800 */
[----:B0-----:R-:W-:-:S03]  /*18f10*/  IADD3 R22, P3, PT, R28, R58, RZ ;  /* 0x0000003a1c167210 */ /* 0x001fc60007f7e0ff */
[----:B------:R-:W5:Y:S01]  /*18f20*/  LDL.LU R56, [R1+0x8] ;  /* 0x0000080001387983 */ /* 0x000f620000300800 */
[----:B------:R-:W-:-:S03]  /*18f30*/  LEA.HI.X.SX32 R23, R28, R0, 0x1, P3 ;  /* 0x000000001c177211 */ /* 0x000fc600018f0eff */
[----:B------:R-:W2:Y:S04]  /*18f40*/  LDL.LU R33, [R1+0x4] ;  /* 0x0000040001217983 */ /* 0x000ea80000300800 */
[----:B------:R-:W2:Y:S04]  /*18f50*/  LDL.LU R34, [R1+0x10] ;  /* 0x0000100001227983 */ /* 0x000ea80000300800 */
[----:B------:R-:W2:Y:S01]  /*18f60*/  LDL.LU R28, [R1] ;  /* 0x00000000011c7983 */ /* 0x000ea20000300800 */
[C---:B------:R-:W-:Y:S02]  /*18f70*/  PRMT R46, R4.reuse, 0x7773, RZ ;  /* 0x00007773042e7816 */ /* 0x040fe400000000ff */
[----:B------:R-:W-:-:S02]  /*18f80*/  PRMT R3, R4, 0x7772, RZ ;  /* 0x0000777204037816 */ /* 0x000fc400000000ff */
[----:B------:R-:W-:Y:S02]  /*18f90*/  PRMT R2, R4, 0x7771, RZ ;  /* 0x0000777104027816 */ /* 0x000fe400000000ff */
[----:B------:R-:W-:Y:S02]  /*18fa0*/  IADD3 R24, P4, PT, R25, R58, RZ ;  /* 0x0000003a19187210 */ /* 0x000fe40007f9e0ff */
[C---:B------:R-:W-:Y:S02]  /*18fb0*/  PRMT R48, R5.reuse, 0x7773, RZ ;  /* 0x0000777305307816 */ /* 0x040fe400000000ff */
[C---:B------:R-:W-:Y:S02]  /*18fc0*/  PRMT R43, R5.reuse, 0x7772, RZ ;  /* 0x00007772052b7816 */ /* 0x040fe400000000ff */
[----:B------:R-:W-:Y:S02]  /*18fd0*/  PRMT R4, R5, 0x7771, RZ ;  /* 0x0000777105047816 */ /* 0x000fe400000000ff */
[----:B------:R-:W-:-:S02]  /*18fe0*/  PRMT R49, R6, 0x7773, RZ ;  /* 0x0000777306317816 */ /* 0x000fc400000000ff */
[C---:B------:R-:W-:Y:S02]  /*18ff0*/  PRMT R44, R6.reuse, 0x7772, RZ ;  /* 0x00007772062c7816 */ /* 0x040fe400000000ff */
[----:B------:R-:W-:Y:S02]  /*19000*/  PRMT R5, R6, 0x7771, RZ ;  /* 0x0000777106057816 */ /* 0x000fe400000000ff */
[C---:B------:R-:W-:Y:S02]  /*19010*/  PRMT R50, R7.reuse, 0x7773, RZ ;  /* 0x0000777307327816 */ /* 0x040fe400000000ff */
[C---:B------:R-:W-:Y:S02]  /*19020*/  PRMT R45, R7.reuse, 0x7772, RZ ;  /* 0x00007772072d7816 */ /* 0x040fe400000000ff */
[C---:B------:R-:W-:Y:S02]  /*19030*/  PRMT R6, R7.reuse, 0x7771, RZ ;  /* 0x0000777107067816 */ /* 0x040fe400000000ff */
[----:B------:R-:W-:-:S02]  /*19040*/  PRMT R7, R7, 0x7770, RZ ;  /* 0x0000777007077816 */ /* 0x000fc400000000ff */
[----:B------:R-:W-:-:S05]  /*19050*/  LEA.HI.X.SX32 R25, R25, R0, 0x1, P4 ;  /* 0x0000000019197211 */ /* 0x000fca00020f0eff */
[----:B------:R0:W-:Y:S04]  /*19060*/  STG.E.U8 desc[UR10][R24.64], R7 ;  /* 0x0000000718007986 */ /* 0x0001e8000c10110a */
[----:B------:R1:W-:Y:S01]  /*19070*/  STG.E.U8 desc[UR10][R26.64], R2 ;  /* 0x000000021a007986 */ /* 0x0003e2000c10110a */
[----:B0-----:R-:W-:Y:S01]  /*19080*/  IMAD R7, R52, 0x2, R29 ;  /* 0x0000000234077824 */ /* 0x001fe200078e021d */
[----:B------:R-:W-:-:S03]  /*19090*/  IADD3 R24, P3, PT, R29, R58, RZ ;  /* 0x0000003a1d187210 */ /* 0x000fc60007f7e0ff */
[C---:B-1----:R-:W-:Y:S01]  /*190a0*/  IMAD R2, R52.reuse, 0x2, R7 ;  /* 0x0000000234027824 */ /* 0x042fe200078e0207 */
[----:B------:R-:W-:Y:S02]  /*190b0*/  IADD3 R26, P4, PT, R7, R58, RZ ;  /* 0x0000003a071a7210 */ /* 0x000fe40007f9e0ff */
[-C--:B------:R-:W-:Y:S01]  /*190c0*/  LEA.HI.X.SX32 R25, R29, R0.reuse, 0x1, P3 ;  /* 0x000000001d197211 */ /* 0x080fe200018f0eff */
[----:B------:R0:W-:Y:S01]  /*190d0*/  STG.E.U8 desc[UR10][R22.64], R4 ;  /* 0x0000000416007986 */ /* 0x0001e2000c10110a */
[----:B------:R-:W-:Y:S01]  /*190e0*/  LEA.HI.X.SX32 R27, R7, R0, 0x1, P4 ;  /* 0x00000000071b7211 */ /* 0x000fe200020f0eff */
[----:B------:R-:W-:Y:S02]  /*190f0*/  IMAD R7, R52, 0x2, R2 ;  /* 0x0000000234077824 */ /* 0x000fe400078e0202 */
[----:B------:R1:W-:Y:S01]  /*19100*/  STG.E.U8 desc[UR10][R24.64], R5 ;  /* 0x0000000518007986 */ /* 0x0003e2000c10110a */
[----:B0-----:R-:W-:-:S03]  /*19110*/  IADD3 R4, P3, PT, R2, R58, RZ ;  /* 0x0000003a02047210 */ /* 0x001fc60007f7e0ff */
[----:B------:R0:W-:Y:S01]  /*19120*/  STG.E.U8 desc[UR10][R26.64], R6 ;  /* 0x000000061a007986 */ /* 0x0001e2000c10110a */
[----:B-1----:R-:W-:Y:S01]  /*19130*/  IMAD R24, R52, 0x2, R7 ;  /* 0x0000000234187824 */ /* 0x002fe200078e0207 */
[----:B------:R-:W-:Y:S02]  /*19140*/  LEA.HI.X.SX32 R5, R2, R0, 0x1, P3 ;  /* 0x0000000002057211 */ /* 0x000fe400018f0eff */
[----:B------:R-:W-:-:S04]  /*19150*/  IADD3 R22, P3, PT, R7, R58, RZ ;  /* 0x0000003a07167210 */ /* 0x000fc80007f7e0ff */
[----:B------:R-:W-:Y:S01]  /*19160*/  LEA.HI.X.SX32 R23, R7, R0, 0x1, P3 ;  /* 0x0000000007177211 */ /* 0x000fe200018f0eff */
[----:B0-----:R-:W-:Y:S01]  /*19170*/  IMAD R6, R52, 0x2, R24 ;  /* 0x0000000234067824 */ /* 0x001fe200078e0218 */
[----:B------:R0:W-:Y:S01]  /*19180*/  STG.E.U8 desc[UR10][R4.64], R3 ;  /* 0x0000000304007986 */ /* 0x0001e2000c10110a */
[-C--:B------:R-:W-:Y:S02]  /*19190*/  IADD3 R2, P3, PT, R24, R58.reuse, RZ ;  /* 0x0000003a18027210 */ /* 0x080fe40007f7e0ff */
[----:B------:R-:W-:Y:S01]  /*191a0*/  IMAD R7, R52, 0x2, R6 ;  /* 0x0000000234077824 */ /* 0x000fe200078e0206 */
[----:B------:R1:W-:Y:S01]  /*191b0*/  STG.E.U8 desc[UR10][R22.64], R43 ;  /* 0x0000002b16007986 */ /* 0x0003e2000c10110a */
[----:B0-----:R-:W-:Y:S02]  /*191c0*/  IADD3 R4, P4, PT, R6, R58, RZ ;  /* 0x0000003a06047210 */ /* 0x001fe40007f9e0ff */
[-C--:B------:R-:W-:Y:S01]  /*191d0*/  LEA.HI.X.SX32 R3, R24, R0.reuse, 0x1, P3 ;  /* 0x0000000018037211 */ /* 0x080fe200018f0eff */
[----:B-1----:R-:W-:Y:S01]  /*191e0*/  IMAD R22, R52, 0x2, R7 ;  /* 0x0000000234167824 */ /* 0x002fe200078e0207 */
[----:B------:R-:W-:-:S02]  /*191f0*/  LEA.HI.X.SX32 R5, R6, R0, 0x1, P4 ;  /* 0x0000000006057211 */ /* 0x000fc400020f0eff */
[C---:B------:R-:W-:Y:S01]  /*19200*/  IADD3 R6, P3, PT, R7.reuse, R58, RZ ;  /* 0x0000003a07067210 */ /* 0x040fe20007f7e0ff */
[----:B------:R-:W-:Y:S01]  /*19210*/  IMAD R23, R52, 0x2, R22 ;  /* 0x0000000234177824 */ /* 0x000fe200078e0216 */
[----:B------:R0:W-:Y:S02]  /*19220*/  STG.E.U8 desc[UR10][R2.64], R44 ;  /* 0x0000002c02007986 */ /* 0x0001e4000c10110a */
[----:B------:R-:W-:Y:S02]  /*19230*/  LEA.HI.X.SX32 R7, R7, R0, 0x1, P3 ;  /* 0x0000000007077211 */ /* 0x000fe400018f0eff */
[----:B------:R1:W-:Y:S04]  /*19240*/  STG.E.U8 desc[UR10][R4.64], R45 ;  /* 0x0000002d04007986 */ /* 0x0003e8000c10110a */
[----:B------:R1:W-:Y:S01]  /*19250*/  STG.E.U8 desc[UR10][R6.64], R46 ;  /* 0x0000002e06007986 */ /* 0x0003e2000c10110a */
[----:B0-----:R-:W-:Y:S01]  /*19260*/  IADD3 R2, P3, PT, R22, R58, RZ ;  /* 0x0000003a16027210 */ /* 0x001fe20007f7e0ff */
[----:B-1----:R-:W-:-:S03]  /*19270*/  IMAD R5, R52, 0x2, R23 ;  /* 0x0000000234057824 */ /* 0x002fc600078e0217 */
[----:B------:R-:W-:Y:S02]  /*19280*/  LEA.HI.X.SX32 R3, R22, R0, 0x1, P3 ;  /* 0x0000000016037211 */ /* 0x000fe400018f0eff */
[-C--:B------:R-:W-:Y:S01]  /*19290*/  IADD3 R6, P3, PT, R23, R58.reuse, RZ ;  /* 0x0000003a17067210 */ /* 0x080fe20007f7e0ff */
[C---:B------:R-:W-:Y:S01]  /*192a0*/  IMAD R22, R52.reuse, 0x2, R5 ;  /* 0x0000000234167824 */ /* 0x040fe200078e0205 */
[----:B------:R-:W-:Y:S01]  /*192b0*/  IADD3 R4, P4, PT, R5, R58, RZ ;  /* 0x0000003a05047210 */ /* 0x000fe20007f9e0ff */
[----:B------:R0:W-:Y:S01]  /*192c0*/  STG.E.U8 desc[UR10][R2.64], R48 ;  /* 0x0000003002007986 */ /* 0x0001e2000c10110a */
[-C--:B------:R-:W-:Y:S01]  /*192d0*/  LEA.HI.X.SX32 R7, R23, R0.reuse, 0x1, P3 ;  /* 0x0000000017077211 */ /* 0x080fe200018f0eff */
[----:B------:R-:W-:Y:S01]  /*192e0*/  IMAD R23, R52, 0x2, R22 ;  /* 0x0000000234177824 */ /* 0x000fe200078e0216 */
[----:B------:R-:W-:Y:S02]  /*192f0*/  LEA.HI.X.SX32 R5, R5, R0, 0x1, P4 ;  /* 0x0000000005057211 */ /* 0x000fe400020f0eff */
[C---:B0-----:R-:W-:Y:S01]  /*19300*/  IADD3 R2, P3, PT, R22.reuse, R58, RZ ;  /* 0x0000003a16027210 */ /* 0x041fe20007f7e0ff */
[----:B------:R0:W-:Y:S03]  /*19310*/  STG.E.U8 desc[UR10][R6.64], R49 ;  /* 0x0000003106007986 */ /* 0x0001e6000c10110a */
[----:B------:R-:W-:Y:S01]  /*19320*/  LEA.HI.X.SX32 R3, R22, R0, 0x1, P3 ;  /* 0x0000000016037211 */ /* 0x000fe200018f0eff */
[----:B------:R-:W-:Y:S01]  /*19330*/  IMAD R22, R52, 0x2, R23 ;  /* 0x0000000234167824 */ /* 0x000fe200078e0217 */
[----:B------:R1:W-:Y:S01]  /*19340*/  STG.E.U8 desc[UR10][R4.64], R50 ;  /* 0x0000003204007986 */ /* 0x0003e2000c10110a */
[----:B0-----:R-:W-:-:S03]  /*19350*/  IADD3 R6, P3, PT, R23, R58, RZ ;  /* 0x0000003a17067210 */ /* 0x001fc60007f7e0ff */
[----:B------:R0:W-:Y:S01]  /*19360*/  STG.E.U8 desc[UR10][R2.64], R47 ;  /* 0x0000002f02007986 */ /* 0x0001e2000c10110a */
[----:B-1----:R-:W-:Y:S01]  /*19370*/  IMAD R5, R52, 0x2, R22 ;  /* 0x0000000234057824 */ /* 0x002fe200078e0216 */
[----:B------:R-:W-:-:S03]  /*19380*/  LEA.HI.X.SX32 R7, R23, R0, 0x1, P3 ;  /* 0x0000000017077211 */ /* 0x000fc600018f0eff */
[----:B------:R-:W-:Y:S01]  /*19390*/  IMAD R23, R52, 0x2, R5 ;  /* 0x0000000234177824 */ /* 0x000fe200078e0205 */
[C---:B0-----:R-:W-:Y:S01]  /*193a0*/  IADD3 R2, P3, PT, R22.reuse, R58, RZ ;  /* 0x0000003a16027210 */ /* 0x041fe20007f7e0ff */
[----:B------:R0:W-:Y:S03]  /*193b0*/  STG.E.U8 desc[UR10][R6.64], R51 ;  /* 0x0000003306007986 */ /* 0x0001e6000c10110a */
[----:B------:R-:W-:Y:S01]  /*193c0*/  LEA.HI.X.SX32 R3, R22, R0, 0x1, P3 ;  /* 0x0000000016037211 */ /* 0x000fe200018f0eff */
[----:B------:R-:W-:Y:S01]  /*193d0*/  IMAD R22, R52, 0x2, R23 ;  /* 0x0000000234167824 */ /* 0x000fe200078e0217 */
[----:B------:R-:W-:-:S03]  /*193e0*/  IADD3 R4, P4, PT, R5, R58, RZ ;  /* 0x0000003a05047210 */ /* 0x000fc60007f9e0ff */
[----:B------:R1:W-:Y:S01]  /*193f0*/  STG.E.U8 desc[UR10][R2.64], R53 ;  /* 0x0000003502007986 */ /* 0x0003e2000c10110a */
[----:B0-----:R-:W-:-:S04]  /*19400*/  IADD3 R6, P3, PT, R23, R58, RZ ;  /* 0x0000003a17067210 */ /* 0x001fc80007f7e0ff */
[----:B------:R-:W-:Y:S01]  /*19410*/  LEA.HI.X.SX32 R7, R23, R0, 0x1, P3 ;  /* 0x0000000017077211 */ /* 0x000fe200018f0eff */
[----:B------:R-:W-:Y:S01]  /*19420*/  IMAD R23, R52, 0x2, R22 ;  /* 0x0000000234177824 */ /* 0x000fe200078e0216 */
[C---:B-1----:R-:W-:Y:S02]  /*19430*/  IADD3 R2, P3, PT, R22.reuse, R58, RZ ;  /* 0x0000003a16027210 */ /* 0x042fe40007f7e0ff */
[----:B------:R-:W-:Y:S02]  /*19440*/  PRMT R54, R15, 0x7770, RZ ;  /* 0x000077700f367816 */ /* 0x000fe400000000ff */
[-C--:B------:R-:W-:Y:S02]  /*19450*/  LEA.HI.X.SX32 R5, R5, R0.reuse, 0x1, P4 ;  /* 0x0000000005057211 */ /* 0x080fe400020f0eff */
[----:B------:R-:W-:Y:S01]  /*19460*/  LEA.HI.X.SX32 R3, R22, R0, 0x1, P3 ;  /* 0x0000000016037211 */ /* 0x000fe200018f0eff */
[C---:B------:R-:W-:Y:S02]  /*19470*/  IMAD R22, R52.reuse, 0x2, R23 ;  /* 0x0000000234167824 */ /* 0x040fe400078e0217 */
[----:B------:R0:W-:Y:S02]  /*19480*/  STG.E.U8 desc[UR10][R4.64], R54 ;  /* 0x0000003604007986 */ /* 0x0001e4000c10110a */
[----:B------:R-:W-:-:S02]  /*19490*/  IMAD R24, R52, 0x2, R22 ;  /* 0x0000000234187824 */ /* 0x000fc400078e0216 */
[----:B------:R1:W-:Y:S04]  /*194a0*/  STG.E.U8 desc[UR10][R6.64], R57 ;  /* 0x0000003906007986 */ /* 0x0003e8000c10110a */
[----:B------:R1:W-:Y:S01]  /*194b0*/  STG.E.U8 desc[UR10][R2.64], R60 ;  /* 0x0000003c02007986 */ /* 0x0003e2000c10110a */
[CC--:B0-----:R-:W-:Y:S02]  /*194c0*/  IADD3 R4, P3, PT, R23.reuse, R58.reuse, RZ ;  /* 0x0000003a17047210 */ /* 0x0c1fe40007f7e0ff */
[C---:B-1----:R-:W-:Y:S02]  /*194d0*/  IADD3 R6, P4, PT, R22.reuse, R58, RZ ;  /* 0x0000003a16067210 */ /* 0x042fe40007f9e0ff */
[-C--:B------:R-:W-:Y:S02]  /*194e0*/  LEA.HI.X.SX32 R5, R23, R0.reuse, 0x1, P3 ;  /* 0x0000000017057211 */ /* 0x080fe400018f0eff */
[----:B------:R-:W-:Y:S01]  /*194f0*/  LEA.HI.X.SX32 R7, R22, R0, 0x1, P4 ;  /* 0x0000000016077211 */ /* 0x000fe200020f0eff */
[----:B------:R-:W-:Y:S01]  /*19500*/  IMAD R22, R52, 0x2, R24 ;  /* 0x0000000234167824 */ /* 0x000fe200078e0218 */
[----:B------:R-:W-:Y:S01]  /*19510*/  IADD3 R2, P3, PT, R24, R58, RZ ;  /* 0x0000003a18027210 */ /* 0x000fe20007f7e0ff */
[----:B------:R0:W-:Y:S02]  /*19520*/  STG.E.U8 desc[UR10][R4.64], R61 ;  /* 0x0000003d04007986 */ /* 0x0001e4000c10110a */
[----:B------:R-:W-:Y:S01]  /*19530*/  IMAD R23, R52, 0x2, R22 ;  /* 0x0000000234177824 */ /* 0x000fe200078e0216 */
[----:B------:R-:W-:-:S02]  /*19540*/  LEA.HI.X.SX32 R3, R24, R0, 0x1, P3 ;  /* 0x0000000018037211 */ /* 0x000fc400018f0eff */
[----:B0-----:R-:W-:-:S04]  /*19550*/  IADD3 R4, P3, PT, R22, R58, RZ ;  /* 0x0000003a16047210 */ /* 0x001fc80007f7e0ff */
[----:B------:R-:W-:Y:S01]  /*19560*/  LEA.HI.X.SX32 R5, R22, R0, 0x1, P3 ;  /* 0x0000000016057211 */ /* 0x000fe200018f0eff */
[----:B--2---:R0:W-:Y:S04]  /*19570*/  STG.E.U8 desc[UR10][R6.64], R28 ;  /* 0x0000001c06007986 */ /* 0x0041e8000c10110a */
[----:B------:R1:W-:Y:S01]  /*19580*/  STG.E.U8 desc[UR10][R2.64], R33 ;  /* 0x0000002102007986 */ /* 0x0003e2000c10110a */
[----:B0-----:R-:W-:-:S03]  /*19590*/  IMAD R7, R52, 0x2, R23 ;  /* 0x0000000234077824 */ /* 0x001fc600078e0217 */
[----:B-1----:R-:W2:Y:S01]  /*195a0*/  LDL.LU R33, [R1+0x20] ;  /* 0x0000200001217983 */ /* 0x002ea20000300800 */
[C---:B------:R-:W-:Y:S01]  /*195b0*/  IADD3 R2, P3, PT, R23.reuse, R58, RZ ;  /* 0x0000003a17027210 */ /* 0x040fe20007f7e0ff */
[C---:B------:R-:W-:Y:S02]  /*195c0*/  IMAD R22, R52.reuse, 0x2, R7 ;  /* 0x0000000234167824 */ /* 0x040fe400078e0207 */
[----:B------:R-:W2:Y:S01]  /*195d0*/  LDL.LU R28, [R1+0x24] ;  /* 0x00002400011c7983 */ /* 0x000ea20000300800 */
[----:B------:R-:W-:Y:S01]  /*195e0*/  LEA.HI.X.SX32 R3, R23, R0, 0x1, P3 ;  /* 0x0000000017037211 */ /* 0x000fe200018f0eff */
[----:B------:R-:W-:Y:S02]  /*195f0*/  IMAD R23, R52, 0x2, R22 ;  /* 0x0000000234177824 */ /* 0x000fe400078e0216 */
[----:B-----5:R0:W-:Y:S01]  /*19600*/  STG.E.U8 desc[UR10][R4.64], R56 ;  /* 0x0000003804007986 */ /* 0x0201e2000c10110a */
[----:B------:R-:W-:-:S03]  /*19610*/  IADD3 R6, P4, PT, R7, R58, RZ ;  /* 0x0000003a07067210 */ /* 0x000fc60007f9e0ff */
[----:B----4-:R1:W-:Y:S01]  /*19620*/  STG.E.U8 desc[UR10][R2.64], R32 ;  /* 0x0000002002007986 */ /* 0x0103e2000c10110a */
[----:B------:R-:W-:-:S03]  /*19630*/  LEA.HI.X.SX32 R7, R7, R0, 0x1, P4 ;  /* 0x0000000007077211 */ /* 0x000fc600020f0eff */
[----:B0-----:R-:W4:Y:S01]  /*19640*/  LDL.LU R56, [R1+0x18] ;  /* 0x0000180001387983 */ /* 0x001f220000300800 */
[----:B------:R-:W-:-:S03]  /*19650*/  IADD3 R4, P3, PT, R22, R58, RZ ;  /* 0x0000003a16047210 */ /* 0x000fc60007f7e0ff */
[----:B-1----:R-:W5:Y:S01]  /*19660*/  LDL.LU R32, [R1+0x28] ;  /* 0x0000280001207983 */ /* 0x002f620000300800 */
[----:B------:R-:W-:Y:S02]  /*19670*/  LEA.HI.X.SX32 R5, R22, R0, 0x1, P3 ;  /* 0x0000000016057211 */ /* 0x000fe400018f0eff */
[C---:B------:R-:W-:Y:S01]  /*19680*/  IADD3 R2, P3, PT, R23.reuse, R58, RZ ;  /* 0x0000003a17027210 */ /* 0x040fe20007f7e0ff */
[----:B------:R-:W-:Y:S03]  /*19690*/  STG.E.U8 desc[UR10][R6.64], R34 ;  /* 0x0000002206007986 */ /* 0x000fe6000c10110a */
[----:B------:R-:W-:Y:S01]  /*196a0*/  LEA.HI.X.SX32 R3, R23, R0, 0x1, P3 ;  /* 0x0000000017037211 */ /* 0x000fe200018f0eff */
[----:B------:R0:W-:Y:S04]  /*196b0*/  STG.E.U8 desc[UR10][R4.64], R55 ;  /* 0x0000003704007986 */ /* 0x0001e8000c10110a */
[----:B---3--:R1:W-:Y:S04]  /*196c0*/  STG.E.U8 desc[UR10][R2.64], R59 ;  /* 0x0000003b02007986 */ /* 0x0083e8000c10110a */
[----:B0-----:R-:W3:Y:S04]  /*196d0*/  LDL.LU R55, [R1+0x2c] ;  /* 0x00002c0001377983 */ /* 0x001ee80000300800 */
[----:B------:R-:W3:Y:S04]  /*196e0*/  LDL.LU R34, [R1+0x30] ;  /* 0x0000300001227983 */ /* 0x000ee80000300800 */
[----:B-1----:R-:W3:Y:S01]  /*196f0*/  LDL.LU R59, [R1+0x34] ;  /* 0x00003400013b7983 */ /* 0x002ee20000300800 */
[----:B------:R-:W-:-:S04]  /*19700*/  IMAD R22, R52, 0x2, R23 ;  /* 0x0000000234167824 */ /* 0x000fc800078e0217 */
[----:B------:R-:W-:Y:S01]  /*19710*/  IMAD R23, R52, 0x2, R22 ;  /* 0x0000000234177824 */ /* 0x000fe200078e0216 */
[----:B------:R-:W-:-:S03]  /*19720*/  IADD3 R6, P3, PT, R22, R58, RZ ;  /* 0x0000003a16067210 */ /* 0x000fc60007f7e0ff */
[----:B------:R-:W-:Y:S01]  /*19730*/  IMAD R24, R52, 0x2, R23 ;  /* 0x0000000234187824 */ /* 0x000fe200078e0217 */
[C---:B------:R-:W-:Y:S02]  /*19740*/  IADD3 R4, P4, PT, R23.reuse, R58, RZ ;  /* 0x0000003a17047210 */ /* 0x040fe40007f9e0ff */
[-C--:B------:R-:W-:Y:S01]  /*19750*/  LEA.HI.X.SX32 R7, R22, R0.reuse, 0x1, P3 ;  /* 0x0000000016077211 */ /* 0x080fe200018f0eff */
[----:B------:R-:W-:Y:S01]  /*19760*/  IMAD R22, R52, 0x2, R24 ;  /* 0x0000000234167824 */ /* 0x000fe200078e0218 */
[----:B------:R-:W-:Y:S02]  /*19770*/  LEA.HI.X.SX32 R5, R23, R0, 0x1, P4 ;  /* 0x0000000017057211 */ /* 0x000fe400020f0eff */
[----:B------:R-:W-:Y:S01]  /*19780*/  IADD3 R2, P3, PT, R24, R58, RZ ;  /* 0x0000003a18027210 */ /* 0x000fe20007f7e0ff */
[----:B------:R-:W-:-:S03]  /*19790*/  IMAD R23, R52, 0x2, R22 ;  /* 0x0000000234177824 */ /* 0x000fc600078e0216 */
[----:B------:R-:W-:Y:S01]  /*197a0*/  LEA.HI.X.SX32 R3, R24, R0, 0x1, P3 ;  /* 0x0000000018037211 */ /* 0x000fe200018f0eff */
[----:B--2---:R0:W-:Y:S04]  /*197b0*/  STG.E.U8 desc[UR10][R6.64], R33 ;  /* 0x0000002106007986 */ /* 0x0041e8000c10110a */
[----:B------:R1:W-:Y:S04]  /*197c0*/  STG.E.U8 desc[UR10][R4.64], R28 ;  /* 0x0000001c04007986 */ /* 0x0003e8000c10110a */
[----:B0-----:R-:W2:Y:S01]  /*197d0*/  LDL.LU R33, [R1+0x38] ;  /* 0x0000380001217983 */ /* 0x001ea20000300800 */
[----:B------:R-:W-:Y:S01]  /*197e0*/  IADD3 R6, P3, PT, R22, R58, RZ ;  /* 0x0000003a16067210 */ /* 0x000fe20007f7e0ff */
[----:B-1----:R-:W-:-:S03]  /*197f0*/  IMAD R5, R52, 0x2, R23 ;  /* 0x0000000234057824 */ /* 0x002fc600078e0217 */
[----:B------:R-:W-:Y:S01]  /*19800*/  LEA.HI.X.SX32 R7, R22, R0, 0x1, P3 ;  /* 0x0000000016077211 */ /* 0x000fe200018f0eff */
[----:B----4-:R0:W-:Y:S01]  /*19810*/  STG.E.U8 desc[UR10][R2.64], R56 ;  /* 0x0000003802007986 */ /* 0x0101e2000c10110a */
[----:B------:R-:W-:Y:S01]  /*19820*/  IMAD R22, R52, 0x2, R5 ;  /* 0x0000000234167824 */ /* 0x000fe200078e0205 */
[-C--:B------:R-:W-:Y:S02]  /*19830*/  IADD3 R4, P4, PT, R5, R58.reuse, RZ ;  /* 0x0000003a05047210 */ /* 0x080fe40007f9e0ff */
[----:B-----5:R1:W-:Y:S04]  /*19840*/  STG.E.U8 desc[UR10][R6.64], R32 ;  /* 0x0000002006007986 */ /* 0x0203e8000c10110a */
[----:B0-----:R-:W4:Y:S01]  /*19850*/  LDL.LU R56, [R1+0x3c] ;  /* 0x00003c0001387983 */ /* 0x001f220000300800 */
[----:B------:R-:W-:-:S03]  /*19860*/  IADD3 R2, P3, PT, R23, R58, RZ ;  /* 0x0000003a17027210 */ /* 0x000fc60007f7e0ff */
[----:B------:R-:W5:Y:S01]  /*19870*/  LDL.LU R28, [R1+0x40] ;  /* 0x00004000011c7983 */ /* 0x000f620000300800 */
[----:B------:R-:W-:Y:S02]  /*19880*/  LEA.HI.X.SX32 R3, R23, R0, 0x1, P3 ;  /* 0x0000000017037211 */ /* 0x000fe400018f0eff */
[C---:B-1----:R-:W-:Y:S01]  /*19890*/  IADD3 R6, P3, PT, R22.reuse, R58, RZ ;  /* 0x0000003a16067210 */ /* 0x042fe20007f7e0ff */
[----:B------:R-:W5:Y:S01]  /*198a0*/  LDL.LU R32, [R1+0x44] ;  /* 0x0000440001207983 */ /* 0x000f620000300800 */
[-C--:B------:R-:W-:Y:S02]  /*198b0*/  LEA.HI.X.SX32 R5, R5, R0.reuse, 0x1, P4 ;  /* 0x0000000005057211 */ /* 0x080fe400020f0eff */
[----:B------:R-:W-:Y:S01]  /*198c0*/  LEA.HI.X.SX32 R7, R22, R0, 0x1, P3 ;  /* 0x0000000016077211 */ /* 0x000fe200018f0eff */
[----:B---3--:R0:W-:Y:S04]  /*198d0*/  STG.E.U8 desc[UR10][R2.64], R55 ;  /* 0x0000003702007986 */ /* 0x0081e8000c10110a */
[----:B------:R-:W-:Y:S04]  /*198e0*/  STG.E.U8 desc[UR10][R4.64], R34 ;  /* 0x0000002204007986 */ /* 0x000fe8000c10110a */
[----:B------:R1:W-:Y:S04]  /*198f0*/  STG.E.U8 desc[UR10][R6.64], R59 ;  /* 0x0000003b06007986 */ /* 0x0003e8000c10110a */
[----:B0-----:R-:W3:Y:S04]  /*19900*/  LDL.LU R55, [R1+0x48] ;  /* 0x0000480001377983 */ /* 0x001ee80000300800 */
[----:B-1----:R-:W3:Y:S01]  /*19910*/  LDL.LU R59, [R1+0x4c] ;  /* 0x00004c00013b7983 */ /* 0x002ee20000300800 */
[----:B------:R-:W-:-:S03]  /*19920*/  IMAD R23, R52, 0x2, R22 ;  /* 0x0000000234177824 */ /* 0x000fc600078e0216 */
[----:B------:R-:W3:Y:S01]  /*19930*/  LDL.LU R34, [R1+0x50] ;  /* 0x0000500001227983 */ /* 0x000ee20000300800 */
[----:B------:R-:W-:Y:S01]  /*19940*/  IMAD R22, R52, 0x2, R23 ;  /* 0x0000000234167824 */ /* 0x000fe200078e0217 */
[----:B------:R-:W-:-:S04]  /*19950*/  IADD3 R2, P3, PT, R23, R58, RZ ;  /* 0x0000003a17027210 */ /* 0x000fc80007f7e0ff */
[----:B------:R-:W-:Y:S01]  /*19960*/  LEA.HI.X.SX32 R3, R23, R0, 0x1, P3 ;  /* 0x0000000017037211 */ /* 0x000fe200018f0eff */
[----:B------:R-:W-:Y:S01]  /*19970*/  IMAD R23, R52, 0x2, R22 ;  /* 0x0000000234177824 */ /* 0x000fe200078e0216 */
[----:B------:R-:W-:-:S03]  /*19980*/  IADD3 R4, P3, PT, R22, R58, RZ ;  /* 0x0000003a16047210 */ /* 0x000fc60007f7e0ff */
[----:B------:R-:W-:Y:S01]  /*19990*/  IMAD R24, R52, 0x2, R23 ;  /* 0x0000000234187824 */ /* 0x000fe200078e0217 */
[C---:B------:R-:W-:Y:S02]  /*199a0*/  IADD3 R6, P4, PT, R23.reuse, R58, RZ ;  /* 0x0000003a17067210 */ /* 0x040fe40007f9e0ff */
[-C--:B------:R-:W-:Y:S01]  /*199b0*/  LEA.HI.X.SX32 R5, R22, R0.reuse, 0x1, P3 ;  /* 0x0000000016057211 */ /* 0x080fe200018f0eff */
[----:B------:R-:W-:Y:S01]  /*199c0*/  IMAD R22, R52, 0x2, R24 ;  /* 0x0000000234167824 */ /* 0x000fe200078e0218 */
[----:B------:R-:W-:-:S03]  /*199d0*/  LEA.HI.X.SX32 R7, R23, R0, 0x1, P4 ;  /* 0x0000000017077211 */ /* 0x000fc600020f0eff */
[----:B------:R-:W-:Y:S01]  /*199e0*/  IMAD R23, R52, 0x2, R22 ;  /* 0x0000000234177824 */ /* 0x000fe200078e0216 */
[----:B--2---:R0:W-:Y:S02]  /*199f0*/  STG.E.U8 desc[UR10][R2.64], R33 ;  /* 0x0000002102007986 */ /* 0x0041e4000c10110a */
[C---:B0-----:R-:W-:Y:S02]  /*19a00*/  IADD3 R2, P3, PT, R24.reuse, R58, RZ ;  /* 0x0000003a18027210 */ /* 0x041fe40007f7e0ff */
[----:B------:R-:W2:Y:S02]  /*19a10*/  LDL.LU R33, [R1+0x54] ;  /* 0x0000540001217983 */ /* 0x000ea40000300800 */
[----:B------:R-:W-:Y:S02]  /*19a20*/  LEA.HI.X.SX32 R3, R24, R0, 0x1, P3 ;  /* 0x0000000018037211 */ /* 0x000fe400018f0eff */
[----:B----4-:R0:W-:Y:S04]  /*19a30*/  STG.E.U8 desc[UR10][R4.64], R56 ;  /* 0x0000003804007986 */ /* 0x0101e8000c10110a */
[----:B-----5:R1:W-:Y:S04]  /*19a40*/  STG.E.U8 desc[UR10][R6.64], R28 ;  /* 0x0000001c06007986 */ /* 0x0203e8000c10110a */
[----:B------:R4:W-:Y:S04]  /*19a50*/  STG.E.U8 desc[UR10][R2.64], R32 ;  /* 0x0000002002007986 */ /* 0x0009e8000c10110a */
[----:B0-----:R-:W5:Y:S01]  /*19a60*/  LDL.LU R56, [R1+0x5c] ;  /* 0x00005c0001387983 */ /* 0x001f620000300800 */
[----:B------:R-:W-:-:S03]  /*19a70*/  IADD3 R4, P3, PT, R22, R58, RZ ;  /* 0x0000003a16047210 */ /* 0x000fc60007f7e0ff */
[----:B-1----:R-:W5:Y:S01]  /*19a80*/  LDL.LU R28, [R1+0x60] ;  /* 0x00006000011c7983 */ /* 0x002f620000300800 */
[----:B------:R-:W-:Y:S02]  /*19a90*/  LEA.HI.X.SX32 R5, R22, R0, 0x1, P3 ;  /* 0x0000000016057211 */ /* 0x000fe400018f0eff */
[C---:B----4-:R-:W-:Y:S01]  /*19aa0*/  IADD3 R2, P3, PT, R23.reuse, R58, RZ ;  /* 0x0000003a17027210 */ /* 0x050fe20007f7e0ff */
[----:B------:R-:W4:Y:S03]  /*19ab0*/  LDL.LU R32, [R1+0x64] ;  /* 0x0000640001207983 */ /* 0x000f260000300800 */
[----:B------:R-:W-:Y:S01]  /*19ac0*/  LEA.HI.X.SX32 R3, R23, R0, 0x1, P3 ;  /* 0x0000000017037211 */ /* 0x000fe200018f0eff */
[----:B---3--:R0:W-:Y:S04]  /*19ad0*/  STG.E.U8 desc[UR10][R4.64], R55 ;  /* 0x0000003704007986 */ /* 0x0081e8000c10110a */
[----:B------:R1:W-:Y:S04]  /*19ae0*/  STG.E.U8 desc[UR10][R2.64], R59 ;  /* 0x0000003b02007986 */ /* 0x0003e8000c10110a */
[----:B0-----:R-:W3:Y:S04]  /*19af0*/  LDL.LU R55, [R1+0x58] ;  /* 0x0000580001377983 */ /* 0x001ee80000300800 */
[----:B-1----:R-:W3:Y:S01]  /*19b00*/  LDL.LU R59, [R1+0x68] ;  /* 0x00006800013b7983 */ /* 0x002ee20000300800 */
[----:B------:R-:W-:-:S04]  /*19b10*/  IMAD R7, R52, 0x2, R23 ;  /* 0x0000000234077824 */ /* 0x000fc800078e0217 */
[----:B------:R-:W-:-:S04]  /*19b20*/  IMAD R22, R52, 0x2, R7 ;  /* 0x0000000234167824 */ /* 0x000fc800078e0207 */
[----:B------:R-:W-:Y:S01]  /*19b30*/  IMAD R23, R52, 0x2, R22 ;  /* 0x0000000234177824 */ /* 0x000fe200078e0216 */
[CC--:B------:R-:W-:Y:S02]  /*19b40*/  IADD3 R4, P3, PT, R22.reuse, R58.reuse, RZ ;  /* 0x0000003a16047210 */ /* 0x0c0fe40007f7e0ff */
[----:B------:R-:W-:Y:S02]  /*19b50*/  IADD3 R6, P4, PT, R7, R58, RZ ;  /* 0x0000003a07067210 */ /* 0x000fe40007f9e0ff */
[----:B------:R-:W-:Y:S01]  /*19b60*/  LEA.HI.X.SX32 R5, R22, R0, 0x1, P3 ;  /* 0x0000000016057211 */ /* 0x000fe200018f0eff */
[C---:B------:R-:W-:Y:S01]  /*19b70*/  IMAD R22, R52.reuse, 0x2, R23 ;  /* 0x0000000234167824 */ /* 0x040fe200078e0217 */
[----:B------:R-:W-:Y:S02]  /*19b80*/  IADD3 R2, P3, PT, R23, R58, RZ ;  /* 0x0000003a17027210 */ /* 0x000fe40007f7e0ff */
[-C--:B------:R-:W-:Y:S02]  /*19b90*/  LEA.HI.X.SX32 R7, R7, R0.reuse, 0x1, P4 ;  /* 0x0000000007077211 */ /* 0x080fe400020f0eff */
[----:B------:R-:W-:Y:S01]  /*19ba0*/  LEA.HI.X.SX32 R3, R23, R0, 0x1, P3 ;  /* 0x0000000017037211 */ /* 0x000fe200018f0eff */
[----:B------:R-:W-:-:S02]  /*19bb0*/  IMAD R23, R52, 0x2, R22 ;  /* 0x0000000234177824 */ /* 0x000fc400078e0216 */
[----:B------:R0:W-:Y:S02]  /*19bc0*/  STG.E.U8 desc[UR10][R6.64], R34 ;  /* 0x0000002206007986 */ /* 0x0001e4000c10110a */
[----:B------:R-:W-:Y:S01]  /*19bd0*/  IMAD R24, R52, 0x2, R23 ;  /* 0x0000000234187824 */ /* 0x000fe200078e0217 */
[C---:B0-----:R-:W-:Y:S01]  /*19be0*/  IADD3 R6, P3, PT, R22.reuse, R58, RZ ;  /* 0x0000003a16067210 */ /* 0x041fe20007f7e0ff */
[----:B------:R-:W3:Y:S03]  /*19bf0*/  LDL.LU R34, [R1+0x70] ;  /* 0x0000700001227983 */ /* 0x000ee60000300800 */
[----:B------:R-:W-:Y:S01]  /*19c00*/  LEA.HI.X.SX32 R7, R22, R0, 0x1, P3 ;  /* 0x0000000016077211 */ /* 0x000fe200018f0eff */
[----:B------:R-:W-:Y:S01]  /*19c10*/  IMAD R22, R52, 0x2, R24 ;  /* 0x0000000234167824 */ /* 0x000fe200078e0218 */
[----:B--2---:R0:W-:Y:S02]  /*19c20*/  STG.E.U8 desc[UR10][R4.64], R33 ;  /* 0x0000002104007986 */ /* 0x0041e4000c10110a */
[----:B0-----:R-:W-:-:S02]  /*19c30*/  IADD3 R4, P4, PT, R23, R58, RZ ;  /* 0x0000003a17047210 */ /* 0x001fc40007f9e0ff */
[----:B------:R-:W2:Y:S04]  /*19c40*/  LDL.LU R33, [R1+0x6c] ;  /* 0x00006c0001217983 */ /* 0x000ea80000300800 */
[----:B-----5:R0:W-:Y:S01]  /*19c50*/  STG.E.U8 desc[UR10][R2.64], R56 ;  /* 0x0000003802007986 */ /* 0x0201e2000c10110a */
[----:B------:R-:W-:-:S03]  /*19c60*/  LEA.HI.X.SX32 R5, R23, R0, 0x1, P4 ;  /* 0x0000000017057211 */ /* 0x000fc600020f0eff */
[----:B------:R1:W-:Y:S01]  /*19c70*/  STG.E.U8 desc[UR10][R6.64], R28 ;  /* 0x0000001c06007986 */ /* 0x0003e2000c10110a */
[----:B0-----:R-:W-:-:S03]  /*19c80*/  IADD3 R2, P3, PT, R24, R58, RZ ;  /* 0x0000003a18027210 */ /* 0x001fc60007f7e0ff */
[----:B------:R-:W5:Y:S01]  /*19c90*/  LDL.LU R56, [R1+0x74] ;  /* 0x0000740001387983 */ /* 0x000f620000300800 */
[----:B------:R-:W-:Y:S02]  /*19ca0*/  LEA.HI.X.SX32 R3, R24, R0, 0x1, P3 ;  /* 0x0000000018037211 */ /* 0x000fe400018f0eff */
[C---:B-1----:R-:W-:Y:S01]  /*19cb0*/  IADD3 R6, P3, PT, R22.reuse, R58, RZ ;  /* 0x0000003a16067210 */ /* 0x042fe20007f7e0ff */
[----:B----4-:R0:W-:Y:S03]  /*19cc0*/  STG.E.U8 desc[UR10][R4.64], R32 ;  /* 0x0000002004007986 */ /* 0x0101e6000c10110a */
[----:B------:R-:W-:Y:S01]  /*19cd0*/  LEA.HI.X.SX32 R7, R22, R0, 0x1, P3 ;  /* 0x0000000016077211 */ /* 0x000fe200018f0eff */
[----:B---3--:R1:W-:Y:S04]  /*19ce0*/  STG.E.U8 desc[UR10][R2.64], R55 ;  /* 0x0000003702007986 */ /* 0x0083e8000c10110a */
[----:B0-----:R-:W3:Y:S04]  /*19cf0*/  LDL.LU R32, [R1+0x7c] ;  /* 0x00007c0001207983 */ /* 0x001ee80000300800 */
[----:B------:R0:W-:Y:S04]  /*19d00*/  STG.E.U8 desc[UR10][R6.64], R59 ;  /* 0x0000003b06007986 */ /* 0x0001e8000c10110a */
[----:B-1----:R-:W4:Y:S04]  /*19d10*/  LDL.LU R55, [R1+0x78] ;  /* 0x0000780001377983 */ /* 0x002f280000300800 */
[----:B0-----:R-:W4:Y:S01]  /*19d20*/  LDL.LU R59, [R1+0x80] ;  /* 0x00008000013b7983 */ /* 0x001f220000300800 */
[----:B------:R-:W-:-:S03]  /*19d30*/  IMAD R23, R52, 0x2, R22 ;  /* 0x0000000234177824 */ /* 0x000fc600078e0216 */
[----:B------:R-:W4:Y:S01]  /*19d40*/  LDL.LU R29, [R1+0x88] ;  /* 0x00008800011d7983 */ /* 0x000f220000300800 */
[C---:B------:R-:W-:Y:S01]  /*19d50*/  IMAD R5, R52.reuse, 0x2, R23 ;  /* 0x0000000234057824 */ /* 0x040fe200078e0217 */
[C---:B------:R-:W-:Y:S02]  /*19d60*/  IADD3 R2, P3, PT, R23.reuse, R58, RZ ;  /* 0x0000003a17027210 */ /* 0x040fe40007f7e0ff */
[----:B------:R-:W4:Y:S01]  /*19d70*/  LDL.LU R28, [R1+0x84] ;  /* 0x00008400011c7983 */ /* 0x000f220000300800 */
[----:B------:R-:W-:Y:S01]  /*19d80*/  IMAD R22, R52, 0x2, R5 ;  /* 0x0000000234167824 */ /* 0x000fe200078e0205 */
[----:B------:R-:W-:-:S03]  /*19d90*/  LEA.HI.X.SX32 R3, R23, R0, 0x1, P3 ;  /* 0x0000000017037211 */ /* 0x000fc600018f0eff */
[----:B------:R-:W-:Y:S01]  /*19da0*/  IMAD R23, R52, 0x2, R22 ;  /* 0x0000000234177824 */ /* 0x000fe200078e0216 */
[CC--:B------:R-:W-:Y:S02]  /*19db0*/  IADD3 R4, P4, PT, R5.reuse, R58.reuse, RZ ;  /* 0x0000003a05047210 */ /* 0x0c0fe40007f9e0ff */
[----:B------:R-:W-:Y:S01]  /*19dc0*/  IADD3 R6, P3, PT, R22, R58, RZ ;  /* 0x0000003a16067210 */ /* 0x000fe20007f7e0ff */
[----:B------:R-:W-:Y:S01]  /*19dd0*/  IMAD R24, R52, 0x2, R23 ;  /* 0x0000000234187824 */ /* 0x000fe200078e0217 */
[-C--:B------:R-:W-:Y:S02]  /*19de0*/  LEA.HI.X.SX32 R5, R5, R0.reuse, 0x1, P4 ;  /* 0x0000000005057211 */ /* 0x080fe400020f0eff */
[----:B------:R-:W-:Y:S01]  /*19df0*/  LEA.HI.X.SX32 R7, R22, R0, 0x1, P3 ;  /* 0x0000000016077211 */ /* 0x000fe200018f0eff */
[----:B------:R0:W-:Y:S01]  /*19e00*/  STG.E.U8 desc[UR10][R2.64], R34 ;  /* 0x0000002202007986 */ /* 0x0001e2000c10110a */
[----:B------:R-:W-:-:S03]  /*19e10*/  IMAD R25, R52, 0x2, R24 ;  /* 0x0000000234197824 */ /* 0x000fc600078e0218 */
[----:B0-----:R-:W4:Y:S01]  /*19e20*/  LDL.LU R34, [R1+0x8c] ;  /* 0x00008c0001227983 */ /* 0x001f220000300800 */
[----:B------:R-:W-:-:S04]  /*19e30*/  IADD3 R2, P3, PT, R23, R58, RZ ;  /* 0x0000003a17027210 */ /* 0x000fc80007f7e0ff */
[----:B------:R-:W-:Y:S01]  /*19e40*/  LEA.HI.X.SX32 R3, R23, R0, 0x1, P3 ;  /* 0x0000000017037211 */ /* 0x000fe200018f0eff */
[----:B--2---:R0:W-:Y:S02]  /*19e50*/  STG.E.U8 desc[UR10][R4.64], R33 ;  /* 0x0000002104007986 */ /* 0x0041e4000c10110a */
[C---:B0-----:R-:W-:Y:S02]  /*19e60*/  IADD3 R4, P4, PT, R24.reuse, R58, RZ ;  /* 0x0000003a18047210 */ /* 0x041fe40007f9e0ff */
[----:B------:R-:W2:Y:S04]  /*19e70*/  LDL.LU R33, [R1+0x90] ;  /* 0x0000900001217983 */ /* 0x000ea80000300800 */
[----:B-----5:R0:W-:Y:S01]  /*19e80*/  STG.E.U8 desc[UR10][R6.64], R56 ;  /* 0x0000003806007986 */ /* 0x0201e2000c10110a */
[----:B------:R-:W-:-:S02]  /*19e90*/  LEA.HI.X.SX32 R5, R24, R0, 0x1, P4 ;  /* 0x0000000018057211 */ /* 0x000fc400020f0eff */
[C---:B0-----:R-:W-:Y:S01]  /*19ea0*/  IADD3 R6, P3, PT, R25.reuse, R58, RZ ;  /* 0x0000003a19067210 */ /* 0x041fe20007f7e0ff */
[----:B------:R-:W5:Y:S03]  /*19eb0*/  LDL.LU R56, [R1+0x94] ;  /* 0x0000940001387983 */ /* 0x000f660000300800 */
[----:B------:R-:W-:Y:S01]  /*19ec0*/  LEA.HI.X.SX32 R7, R25, R0, 0x1, P3 ;  /* 0x0000000019077211 */ /* 0x000fe200018f0eff */
[----:B---3--:R0:W-:Y:S04]  /*19ed0*/  STG.E.U8 desc[UR10][R2.64], R32 ;  /* 0x0000002002007986 */ /* 0x0081e8000c10110a */
[----:B----4-:R1:W-:Y:S04]  /*19ee0*/  STG.E.U8 desc[UR10][R4.64], R55 ;  /* 0x0000003704007986 */ /* 0x0103e8000c10110a */
[----:B0-----:R-:W3:Y:S04]  /*19ef0*/  LDL.LU R32, [R1+0x98] ;  /* 0x0000980001207983 */ /* 0x001ee80000300800 */
[----:B------:R0:W-:Y:S04]  /*19f00*/  STG.E.U8 desc[UR10][R6.64], R59 ;  /* 0x0000003b06007986 */ /* 0x0001e8000c10110a */
[----:B-1----:R-:W4:Y:S04]  /*19f10*/  LDL.LU R55, [R1+0xa4] ;  /* 0x0000a40001377983 */ /* 0x002f280000300800 */
[----:B0-----:R-:W4:Y:S01]  /*19f20*/  LDL.LU R59, [R1+0x9c] ;  /* 0x00009c00013b7983 */ /* 0x001f220000300800 */
[----:B------:R-:W-:-:S04]  /*19f30*/  IMAD R22, R52, 0x2, R25 ;  /* 0x0000000234167824 */ /* 0x000fc800078e0219 */
[----:B------:R-:W-:-:S04]  /*19f40*/  IMAD R23, R52, 0x2, R22 ;  /* 0x0000000234177824 */ /* 0x000fc800078e0216 */
[----:B------:R-:W-:Y:S01]  /*19f50*/  IMAD R24, R52, 0x2, R23 ;  /* 0x0000000234187824 */ /* 0x000fe200078e0217 */
[-C--:B------:R-:W-:Y:S02]  /*19f60*/  IADD3 R2, P3, PT, R22, R58.reuse, RZ ;  /* 0x0000003a16027210 */ /* 0x080fe40007f7e0ff */
[C---:B------:R-:W-:Y:S01]  /*19f70*/  IADD3 R4, P4, PT, R23.reuse, R58, RZ ;  /* 0x0000003a17047210 */ /* 0x040fe20007f9e0ff */
[----:B------:R-:W-:Y:S01]  /*19f80*/  IMAD R26, R52, 0x2, R24 ;  /* 0x00000002341a7824 */ /* 0x000fe200078e0218 */
[-C--:B------:R-:W-:Y:S02]  /*19f90*/  LEA.HI.X.SX32 R3, R22, R0.reuse, 0x1, P3 ;  /* 0x0000000016037211 */ /* 0x080fe400018f0eff */
[----:B------:R-:W-:Y:S01]  /*19fa0*/  LEA.HI.X.SX32 R5, R23, R0, 0x1, P4 ;  /* 0x0000000017057211 */ /* 0x000fe200020f0eff */
[----:B------:R-:W-:Y:S01]  /*19fb0*/  IMAD R27, R52, 0x2, R26 ;  /* 0x00000002341b7824 */ /* 0x000fe200078e021a */
[----:B------:R-:W-:Y:S01]  /*19fc0*/  IADD3 R6, P3, PT, R24, R58, RZ ;  /* 0x0000003a18067210 */ /* 0x000fe20007f7e0ff */
[----:B------:R0:W-:Y:S02]  /*19fd0*/  STG.E.U8 desc[UR10][R2.64], R29 ;  /* 0x0000001d02007986 */ /* 0x0001e4000c10110a */
[----:B------:R-:W-:Y:S01]  /*19fe0*/  IMAD R22, R52, 0x2, R27 ;  /* 0x0000000234167824 */ /* 0x000fe200078e021b */
[----:B------:R-:W-:Y:S01]  /*19ff0*/  LEA.HI.X.SX32 R7, R24, R0, 0x1, P3 ;  /* 0x0000000018077211 */ /* 0x000fe200018f0eff */
[----:B------:R1:W-:Y:S02]  /*1a000*/  STG.E.U8 desc[UR10][R4.64], R28 ;  /* 0x0000001c04007986 */ /* 0x0003e4000c10110a */
[----:B------:R-:W-:-:S02]  /*1a010*/  IMAD R23, R52, 0x2, R22 ;  /* 0x0000000234177824 */ /* 0x000fc400078e0216 */
[----:B------:R1:W-:Y:S01]  /*1a020*/  STG.E.U8 desc[UR10][R6.64], R34 ;  /* 0x0000002206007986 */ /* 0x0003e2000c10110a */
[CC--:B0-----:R-:W-:Y:S02]  /*1a030*/  IADD3 R2, P3, PT, R26.reuse, R58.reuse, RZ ;  /* 0x0000003a1a027210 */ /* 0x0c1fe40007f7e0ff */
[C---:B-1----:R-:W-:Y:S02]  /*1a040*/  IADD3 R4, P4, PT, R27.reuse, R58, RZ ;  /* 0x0000003a1b047210 */ /* 0x042fe40007f9e0ff */
[-C--:B------:R-:W-:Y:S01]  /*1a050*/  LEA.HI.X.SX32 R3, R26, R0.reuse, 0x1, P3 ;  /* 0x000000001a037211 */ /* 0x080fe200018f0eff */
[----:B------:R-:W-:Y:S01]  /*1a060*/  IMAD R25, R52, 0x2, R23 ;  /* 0x0000000234197824 */ /* 0x000fe200078e0217 */
[----:B------:R-:W-:Y:S02]  /*1a070*/  LEA.HI.X.SX32 R5, R27, R0, 0x1, P4 ;  /* 0x000000001b057211 */ /* 0x000fe400020f0eff */
[----:B------:R-:W-:-:S04]  /*1a080*/  IADD3 R6, P3, PT, R22, R58, RZ ;  /* 0x0000003a16067210 */ /* 0x000fc80007f7e0ff */
[----:B------:R-:W-:Y:S01]  /*1a090*/  LEA.HI.X.SX32 R7, R22, R0, 0x1, P3 ;  /* 0x0000000016077211 */ /* 0x000fe200018f0eff */
[----:B--2---:R0:W-:Y:S02]  /*1a0a0*/  STG.E.U8 desc[UR10][R2.64], R33 ;  /* 0x0000002102007986 */ /* 0x0041e4000c10110a */
[C---:B0-----:R-:W-:Y:S02]  /*1a0b0*/  IADD3 R2, P3, PT, R23.reuse, R58, RZ ;  /* 0x0000003a17027210 */ /* 0x041fe40007f7e0ff */
[----:B-----5:R0:W-:Y:S02]  /*1a0c0*/  STG.E.U8 desc[UR10][R4.64], R56 ;  /* 0x0000003804007986 */ /* 0x0201e4000c10110a */
[----:B------:R-:W-:Y:S02]  /*1a0d0*/  LEA.HI.X.SX32 R3, R23, R0, 0x1, P3 ;  /* 0x0000000017037211 */ /* 0x000fe400018f0eff */
[----:B0-----:R-:W-:-:S04]  /*1a0e0*/  IADD3 R4, P4, PT, R25, R58, RZ ;  /* 0x0000003a19047210 */ /* 0x001fc80007f9e0ff */
[----:B------:R-:W-:Y:S01]  /*1a0f0*/  LEA.HI.X.SX32 R5, R25, R0, 0x1, P4 ;  /* 0x0000000019057211 */ /* 0x000fe200020f0eff */
[----:B---3--:R-:W-:Y:S04]  /*1a100*/  STG.E.U8 desc[UR10][R6.64], R32 ;  /* 0x0000002006007986 */ /* 0x008fe8000c10110a */
[----:B----4-:R-:W-:Y:S04]  /*1a110*/  STG.E.U8 desc[UR10][R2.64], R55 ;  /* 0x0000003702007986 */ /* 0x010fe8000c10110a */
[----:B------:R0:W-:Y:S04]  /*1a120*/  STG.E.U8 desc[UR10][R4.64], R59 ;  /* 0x0000003b04007986 */ /* 0x0001e8000c10110a */
[----:B0-----:R-:W2:Y:S01]  /*1a130*/  LDL.LU R59, [R1+0xa0] ;  /* 0x0000a000013b7983 */ /* 0x001ea20000300800 */
        /* <DEDUP_REMOVED lines=8> */
[----:B------:R-:W-:-:S04]  /*1a1c0*/  IMAD R23, R52, 0x2, R26 ;  /* 0x0000000234177824 */ /* 0x000fc800078e021a */
[----:B------:R-:W-:Y:S01]  /*1a1d0*/  IMAD R24, R52, 0x2, R23 ;  /* 0x0000000234187824 */ /* 0x000fe200078e0217 */
[----:B------:R-:W-:-:S03]  /*1a1e0*/  PRMT R9, R16, 0x7772, RZ ;  /* 0x0000777210097816 */ /* 0x000fc600000000ff */
[----:B------:R-:W-:Y:S01]  /*1a1f0*/  IMAD R25, R52, 0x2, R24 ;  /* 0x0000000234197824 */ /* 0x000fe200078e0218 */
[----:B------:R-:W-:Y:S02]  /*1a200*/  PRMT R8, R16, 0x7771, RZ ;  /* 0x0000777110087816 */ /* 0x000fe400000000ff */
[-C--:B------:R-:W-:Y:S01]  /*1a210*/  IADD3 R4, P4, PT, R29, R58.reuse, RZ ;  /* 0x0000003a1d047210 */ /* 0x080fe20007f9e0ff */
[----:B------:R-:W-:Y:S01]  /*1a220*/  IMAD R32, R52, 0x2, R25 ;  /* 0x0000000234207824 */ /* 0x000fe200078e0219 */
[----:B------:R-:W-:Y:S02]  /*1a230*/  PRMT R16, R16, 0x7770, RZ ;  /* 0x0000777010107816 */ /* 0x000fe400000000ff */
[----:B------:R-:W-:Y:S02]  /*1a240*/  IADD3 R2, P3, PT, R27, R58, RZ ;  /* 0x0000003a1b027210 */ /* 0x000fe40007f7e0ff */
[----:B------:R-:W-:Y:S01]  /*1a250*/  LEA.HI.X.SX32 R5, R29, R0, 0x1, P4 ;  /* 0x000000001d057211 */ /* 0x000fe200020f0eff */
[----:B------:R-:W-:Y:S01]  /*1a260*/  IMAD R29, R52, 0x2, R32 ;  /* 0x00000002341d7824 */ /* 0x000fe200078e0220 */
[C---:B------:R-:W-:Y:S01]  /*1a270*/  PRMT R11, R17.reuse, 0x7773, RZ ;  /* 0x00007773110b7816 */ /* 0x040fe200000000ff */
[----:B------:R0:W-:Y:S01]  /*1a280*/  STG.E.U8 desc[UR10][R6.64], R16 ;  /* 0x0000001006007986 */ /* 0x0001e2000c10110a */
[----:B------:R-:W-:-:S02]  /*1a290*/  PRMT R12, R17, 0x7772, RZ ;  /* 0x00007772110c7816 */ /* 0x000fc400000000ff */
[C---:B------:R-:W-:Y:S02]  /*1a2a0*/  PRMT R13, R17.reuse, 0x7771, RZ ;  /* 0x00007771110d7816 */ /* 0x040fe400000000ff */
[----:B------:R-:W-:Y:S02]  /*1a2b0*/  PRMT R17, R17, 0x7770, RZ ;  /* 0x0000777011117816 */ /* 0x000fe400000000ff */
[----:B------:R-:W-:Y:S01]  /*1a2c0*/  LEA.HI.X.SX32 R3, R27, R0, 0x1, P3 ;  /* 0x000000001b037211 */ /* 0x000fe200018f0eff */
[----:B------:R-:W-:Y:S01]  /*1a2d0*/  IMAD R33, R52, 0x2, R29 ;  /* 0x0000000234217824 */ /* 0x000fe200078e021d */
[----:B0-----:R-:W-:-:S03]  /*1a2e0*/  IADD3 R6, P3, PT, R28, R58, RZ ;  /* 0x0000003a1c067210 */ /* 0x001fc60007f7e0ff */
[----:B------:R0:W-:Y:S01]  /*1a2f0*/  STG.E.U8 desc[UR10][R2.64], R17 ;  /* 0x0000001102007986 */ /* 0x0001e2000c10110a */
[----:B------:R-:W-:Y:S02]  /*1a300*/  PRMT R36, R18, 0x7770, RZ ;  /* 0x0000777012247816 */ /* 0x000fe400000000ff */
[----:B------:R-:W-:Y:S01]  /*1a310*/  LEA.HI.X.SX32 R7, R28, R0, 0x1, P3 ;  /* 0x000000001c077211 */ /* 0x000fe200018f0eff */
[----:B------:R-:W-:Y:S01]  /*1a320*/  IMAD R27, R52, 0x2, R33 ;  /* 0x00000002341b7824 */ /* 0x000fe200078e0221 */
[C---:B------:R-:W-:Y:S02]  /*1a330*/  PRMT R15, R18.reuse, 0x7773, RZ ;  /* 0x00007773120f7816 */ /* 0x040fe400000000ff */
[C---:B------:R-:W-:Y:S02]  /*1a340*/  PRMT R14, R18.reuse, 0x7772, RZ ;  /* 0x00007772120e7816 */ /* 0x040fe400000000ff */
[----:B------:R-:W-:Y:S02]  /*1a350*/  PRMT R20, R18, 0x7771, RZ ;  /* 0x0000777112147816 */ /* 0x000fe400000000ff */
[----:B0-----:R-:W-:Y:S01]  /*1a360*/  IADD3 R2, P3, PT, R22, R58, RZ ;  /* 0x0000003a16027210 */ /* 0x001fe20007f7e0ff */
[----:B------:R0:W-:Y:S01]  /*1a370*/  STG.E.U8 desc[UR10][R4.64], R36 ;  /* 0x0000002404007986 */ /* 0x0001e2000c10110a */
[----:B------:R-:W-:-:S02]  /*1a380*/  PRMT R21, R19, 0x7773, RZ ;  /* 0x0000777313157816 */ /* 0x000fc400000000ff */
[C---:B------:R-:W-:Y:S02]  /*1a390*/  PRMT R35, R19.reuse, 0x7772, RZ ;  /* 0x0000777213237816 */ /* 0x040fe400000000ff */
[C---:B------:R-:W-:Y:S02]  /*1a3a0*/  PRMT R18, R19.reuse, 0x7771, RZ ;  /* 0x0000777113127816 */ /* 0x040fe400000000ff */
[----:B------:R-:W-:Y:S01]  /*1a3b0*/  LEA.HI.X.SX32 R3, R22, R0, 0x1, P3 ;  /* 0x0000000016037211 */ /* 0x000fe200018f0eff */
[----:B------:R-:W-:Y:S01]  /*1a3c0*/  IMAD R22, R52, 0x2, R27 ;  /* 0x0000000234167824 */ /* 0x000fe200078e021b */
[----:B------:R-:W-:Y:S02]  /*1a3d0*/  PRMT R19, R19, 0x7770, RZ ;  /* 0x0000777013137816 */ /* 0x000fe400000000ff */
[----:B0-----:R-:W-:Y:S01]  /*1a3e0*/  IADD3 R4, P4, PT, R26, R58, RZ ;  /* 0x0000003a1a047210 */ /* 0x001fe20007f9e0ff */
[----:B------:R-:W-:Y:S02]  /*1a3f0*/  IMAD R28, R52, 0x2, R22 ;  /* 0x00000002341c7824 */ /* 0x000fe400078e0216 */
[----:B------:R0:W-:Y:S01]  /*1a400*/  STG.E.U8 desc[UR10][R6.64], R19 ;  /* 0x0000001306007986 */ /* 0x0001e2000c10110a */
[----:B------:R-:W-:Y:S01]  /*1a410*/  LEA.HI.X.SX32 R5, R26, R0, 0x1, P4 ;  /* 0x000000001a057211 */ /* 0x000fe200020f0eff */
[----:B------:R-:W-:-:S02]  /*1a420*/  IMAD R26, R52, 0x2, R28 ;  /* 0x00000002341a7824 */ /* 0x000fc400078e021c */
[----:B------:R-:W-:Y:S04]  /*1a430*/  STG.E.U8 desc[UR10][R2.64], R8 ;  /* 0x0000000802007986 */ /* 0x000fe8000c10110a */
[----:B------:R1:W-:Y:S01]  /*1a440*/  STG.E.U8 desc[UR10][R4.64], R13 ;  /* 0x0000000d04007986 */ /* 0x0003e2000c10110a */
[----:B0-----:R-:W-:-:S04]  /*1a450*/  IADD3 R6, P3, PT, R23, R58, RZ ;  /* 0x0000003a17067210 */ /* 0x001fc80007f7e0ff */
[----:B------:R-:W-:Y:S01]  /*1a460*/  LEA.HI.X.SX32 R7, R23, R0, 0x1, P3 ;  /* 0x0000000017077211 */ /* 0x000fe200018f0eff */
[----:B------:R-:W-:Y:S01]  /*1a470*/  IMAD R23, R52, 0x2, R26 ;  /* 0x0000000234177824 */ /* 0x000fe200078e021a */
[CC--:B------:R-:W-:Y:S02]  /*1a480*/  IADD3 R16, P3, PT, R24.reuse, R58.reuse, RZ ;  /* 0x0000003a18107210 */ /* 0x0c0fe40007f7e0ff */
[C---:B-1----:R-:W-:Y:S02]  /*1a490*/  IADD3 R4, P4, PT, R25.reuse, R58, RZ ;  /* 0x0000003a19047210 */ /* 0x042fe40007f9e0ff */
[-C--:B------:R-:W-:Y:S02]  /*1a4a0*/  LEA.HI.X.SX32 R17, R24, R0.reuse, 0x1, P3 ;  /* 0x0000000018117211 */ /* 0x080fe400018f0eff */
[----:B------:R-:W-:Y:S01]  /*1a4b0*/  LEA.HI.X.SX32 R5, R25, R0, 0x1, P4 ;  /* 0x0000000019057211 */ /* 0x000fe200020f0eff */
[----:B------:R-:W-:Y:S01]  /*1a4c0*/  IMAD R25, R52, 0x2, R23 ;  /* 0x0000000234197824 */ /* 0x000fe200078e0217 */
[----:B------:R-:W-:Y:S01]  /*1a4d0*/  IADD3 R2, P3, PT, R32, R58, RZ ;  /* 0x0000003a20027210 */ /* 0x000fe20007f7e0ff */
[----:B------:R0:W-:Y:S02]  /*1a4e0*/  STG.E.U8 desc[UR10][R6.64], R20 ;  /* 0x0000001406007986 */ /* 0x0001e4000c10110a */
[----:B------:R-:W-:Y:S01]  /*1a4f0*/  IMAD R24, R52, 0x2, R25 ;  /* 0x0000000234187824 */ /* 0x000fe200078e0219 */
[----:B------:R-:W-:Y:S01]  /*1a500*/  LEA.HI.X.SX32 R3, R32, R0, 0x1, P3 ;  /* 0x0000000020037211 */ /* 0x000fe200018f0eff */
[----:B------:R-:W-:Y:S01]  /*1a510*/  STG.E.U8 desc[UR10][R16.64], R18 ;  /* 0x0000001210007986 */ /* 0x000fe2000c10110a */
[----:B------:R-:W-:-:S03]  /*1a520*/  IADD3 R8, P3, PT, R29, R58, RZ ;  /* 0x0000003a1d087210 */ /* 0x000fc60007f7e0ff */
[----:B------:R1:W-:Y:S01]  /*1a530*/  STG.E.U8 desc[UR10][R4.64], R9 ;  /* 0x0000000904007986 */ /* 0x0003e2000c10110a */
[----:B0-----:R-:W-:-:S03]  /*1a540*/  IADD3 R6, P4, PT, R33, R58, RZ ;  /* 0x0000003a21067210 */ /* 0x001fc60007f9e0ff */
[----:B------:R0:W-:Y:S01]  /*1a550*/  STG.E.U8 desc[UR10][R2.64], R12 ;  /* 0x0000000c02007986 */ /* 0x0001e2000c10110a */
[C---:B-1----:R-:W-:Y:S01]  /*1a560*/  IMAD R4, R52.reuse, 0x2, R24 ;  /* 0x0000000234047824 */ /* 0x042fe200078e0218 */
[----:B------:R-:W-:Y:S02]  /*1a570*/  LEA.HI.X.SX32 R9, R29, R0, 0x1, P3 ;  /* 0x000000001d097211 */ /* 0x000fe400018f0eff */
[----:B0-----:R-:W-:Y:S01]  /*1a580*/  IADD3 R2, P3, PT, R27, R58, RZ ;  /* 0x0000003a1b027210 */ /* 0x001fe20007f7e0ff */
[C---:B------:R-:W-:Y:S01]  /*1a590*/  IMAD R20, R52.reuse, 0x2, R4 ;  /* 0x0000000234147824 */ /* 0x040fe200078e0204 */
[-C--:B------:R-:W-:Y:S01]  /*1a5a0*/  LEA.HI.X.SX32 R7, R33, R0.reuse, 0x1, P4 ;  /* 0x0000000021077211 */ /* 0x080fe200020f0eff */
[----:B------:R0:W-:Y:S01]  /*1a5b0*/  STG.E.U8 desc[UR10][R8.64], R14 ;  /* 0x0000000e08007986 */ /* 0x0001e2000c10110a */
        /* <DEDUP_REMOVED lines=8> */
[----:B-1----:R-:W-:-:S04]  /*1a640*/  IMAD R6, R52, 0x2, R5 ;  /* 0x0000000234067824 */ /* 0x002fc800078e0205 */
[----:B------:R-:W-:-:S04]  /*1a650*/  IMAD R7, R52, 0x2, R6 ;  /* 0x0000000234077824 */ /* 0x000fc800078e0206 */
[----:B------:R-:W-:Y:S01]  /*1a660*/  IMAD R13, R52, 0x2, R7 ;  /* 0x00000002340d7824 */ /* 0x000fe200078e0207 */
[C---:B------:R-:W-:Y:S02]  /*1a670*/  PRMT R40, R30.reuse, 0x7771, RZ ;  /* 0x000077711e287816 */ /* 0x040fe400000000ff */
[----:B------:R-:W-:Y:S02]  /*1a680*/  PRMT R42, R30, 0x7770, RZ ;  /* 0x000077701e2a7816 */ /* 0x000fe400000000ff */
[C---:B------:R-:W-:Y:S02]  /*1a690*/  PRMT R30, R31.reuse, 0x7771, RZ ;  /* 0x000077711f1e7816 */ /* 0x040fe400000000ff */
[----:B------:R-:W-:Y:S01]  /*1a6a0*/  PRMT R31, R31, 0x7770, RZ ;  /* 0x000077701f1f7816 */ /* 0x000fe200000000ff */
[----:B--2---:R0:W-:Y:S04]  /*1a6b0*/  STG.E.U8 desc[UR10][R2.64], R59 ;  /* 0x0000003b02007986 */ /* 0x0041e8000c10110a */
[----:B------:R-:W-:Y:S01]  /*1a6c0*/  STG.E.U8 desc[UR10][R16.64], R11 ;  /* 0x0000000b10007986 */ /* 0x000fe2000c10110a */
[----:B0-----:R-:W-:-:S03]  /*1a6d0*/  IADD3 R2, P3, PT, R26, R58, RZ ;  /* 0x0000003a1a027210 */ /* 0x001fc60007f7e0ff */
[----:B------:R0:W-:Y:S01]  /*1a6e0*/  STG.E.U8 desc[UR10][R8.64], R15 ;  /* 0x0000000f08007986 */ /* 0x0001e2000c10110a */
[----:B------:R-:W-:Y:S02]  /*1a6f0*/  LEA.HI.X.SX32 R3, R26, R0, 0x1, P3 ;  /* 0x000000001a037211 */ /* 0x000fe400018f0eff */
[----:B------:R-:W-:-:S03]  /*1a700*/  IADD3 R22, P3, PT, R23, R58, RZ ;  /* 0x0000003a17167210 */ /* 0x000fc60007f7e0ff */
[----:B------:R1:W-:Y:S01]  /*1a710*/  STG.E.U8 desc[UR10][R2.64], R21 ;  /* 0x0000001502007986 */ /* 0x0003e2000c10110a */
[----:B------:R-:W-:Y:S02]  /*1a720*/  LEA.HI.X.SX32 R23, R23, R0, 0x1, P3 ;  /* 0x0000000017177211 */ /* 0x000fe400018f0eff */
[----:B0-----:R-:W-:-:S04]  /*1a730*/  IADD3 R8, P4, PT, R25, R58, RZ ;  /* 0x0000003a19087210 */ /* 0x001fc80007f9e0ff */
[----:B------:R-:W-:Y:S01]  /*1a740*/  LEA.HI.X.SX32 R9, R25, R0, 0x1, P4 ;  /* 0x0000000019097211 */ /* 0x000fe200020f0eff */
[----:B------:R0:W-:Y:S01]  /*1a750*/  STG.E.U8 desc[UR10][R22.64], R38 ;  /* 0x0000002616007986 */ /* 0x0001e2000c10110a */
[----:B-1----:R-:W-:-:S03]  /*1a760*/  IADD3 R2, P3, PT, R24, R58, RZ ;  /* 0x0000003a18027210 */ /* 0x002fc60007f7e0ff */
[----:B------:R1:W-:Y:S01]  /*1a770*/  STG.E.U8 desc[UR10][R8.64], R41 ;  /* 0x0000002908007986 */ /* 0x0003e2000c10110a */
[----:B------:R-:W-:Y:S01]  /*1a780*/  IMAD R11, R52, 0x2, R13 ;  /* 0x00000002340b7824 */ /* 0x000fe200078e020d */
[----:B------:R-:W-:Y:S02]  /*1a790*/  LEA.HI.X.SX32 R3, R24, R0, 0x1, P3 ;  /* 0x0000000018037211 */ /* 0x000fe400018f0eff */
[-C--:B0-----:R-:W-:Y:S02]  /*1a7a0*/  IADD3 R22, P3, PT, R4, R58.reuse, RZ ;  /* 0x0000003a04167210 */ /* 0x081fe40007f7e0ff */
[----:B-1----:R-:W-:Y:S01]  /*1a7b0*/  IADD3 R8, P4, PT, R20, R58, RZ ;  /* 0x0000003a14087210 */ /* 0x002fe20007f9e0ff */
[----:B------:R-:W-:Y:S01]  /*1a7c0*/  IMAD R17, R52, 0x2, R11 ;  /* 0x0000000234117824 */ /* 0x000fe200078e020b */
[-C--:B------:R-:W-:Y:S02]  /*1a7d0*/  LEA.HI.X.SX32 R23, R4, R0.reuse, 0x1, P3 ;  /* 0x0000000004177211 */ /* 0x080fe400018f0eff */
[----:B------:R-:W-:-:S02]  /*1a7e0*/  LEA.HI.X.SX32 R9, R20, R0, 0x1, P4 ;  /* 0x0000000014097211 */ /* 0x000fc400020f0eff */
[C---:B------:R-:W-:Y:S01]  /*1a7f0*/  IADD3 R20, P3, PT, R19.reuse, R58, RZ ;  /* 0x0000003a13147210 */ /* 0x040fe20007f7e0ff */
[C---:B------:R-:W-:Y:S01]  /*1a800*/  IMAD R15, R52.reuse, 0x2, R17 ;  /* 0x00000002340f7824 */ /* 0x040fe200078e0211 */
[----:B------:R-:W-:Y:S02]  /*1a810*/  STG.E.U8 desc[UR10][R2.64], R42 ;  /* 0x0000002a02007986 */ /* 0x000fe4000c10110a */
[----:B------:R-:W-:Y:S02]  /*1a820*/  LEA.HI.X.SX32 R21, R19, R0, 0x1, P3 ;  /* 0x0000000013157211 */ /* 0x000fe400018f0eff */
[----:B------:R0:W-:Y:S01]  /*1a830*/  STG.E.U8 desc[UR10][R22.64], R31 ;  /* 0x0000001f16007986 */ /* 0x0001e2000c10110a */
[C---:B------:R-:W-:Y:S01]  /*1a840*/  IADD3 R24, P3, PT, R5.reuse, R58, RZ ;  /* 0x0000003a05187210 */ /* 0x040fe20007f7e0ff */
[C---:B------:R-:W-:Y:S02]  /*1a850*/  IMAD R18, R52.reuse, 0x2, R15 ;  /* 0x0000000234127824 */ /* 0x040fe400078e020f */
[----:B------:R-:W-:Y:S01]  /*1a860*/  STG.E.U8 desc[UR10][R8.64], R37 ;  /* 0x0000002508007986 */ /* 0x000fe2000c10110a */
[----:B------:R-:W-:Y:S01]  /*1a870*/  LEA.HI.X.SX32 R25, R5, R0, 0x1, P3 ;  /* 0x0000000005197211 */ /* 0x000fe200018f0eff */
[----:B------:R-:W-:-:S02]  /*1a880*/  IMAD R12, R52, 0x2, R18 ;  /* 0x00000002340c7824 */ /* 0x000fc400078e0212 */
[----:B------:R1:W-:Y:S01]  /*1a890*/  STG.E.U8 desc[UR10][R20.64], R39 ;  /* 0x0000002714007986 */ /* 0x0003e2000c10110a */
[----:B0-----:R-:W-:-:S04]  /*1a8a0*/  IADD3 R22, P4, PT, R6, R58, RZ ;  /* 0x0000003a06167210 */ /* 0x001fc80007f9e0ff */
[----:B------:R-:W-:Y:S02]  /*1a8b0*/  LEA.HI.X.SX32 R23, R6, R0, 0x1, P4 ;  /* 0x0000000006177211 */ /* 0x000fe400020f0eff */
[C---:B-1----:R-:W-:Y:S01]  /*1a8c0*/  IADD3 R20, P3, PT, R7.reuse, R58, RZ ;  /* 0x0000003a07147210 */ /* 0x042fe20007f7e0ff */
[----:B------:R-:W-:Y:S01]  /*1a8d0*/  STG.E.U8 desc[UR10][R24.64], R40 ;  /* 0x0000002818007986 */ /* 0x000fe2000c10110a */
[C---:B------:R-:W-:Y:S02]  /*1a8e0*/  IMAD R14, R52.reuse, 0x2, R12 ;  /* 0x00000002340e7824 */ /* 0x040fe400078e020c */
[----:B------:R-:W-:Y:S01]  /*1a8f0*/  LEA.HI.X.SX32 R21, R7, R0, 0x1, P3 ;  /* 0x0000000007157211 */ /* 0x000fe200018f0eff */
[----:B------:R0:W-:Y:S01]  /*1a900*/  STG.E.U8 desc[UR10][R22.64], R30 ;  /* 0x0000001e16007986 */ /* 0x0001e2000c10110a */
[----:B------:R-:W-:Y:S01]  /*1a910*/  IADD3 R28, P3, PT, R13, R58, RZ ;  /* 0x0000003a0d1c7210 */ /* 0x000fe20007f7e0ff */
[----:B------:R-:W-:-:S03]  /*1a920*/  IMAD R16, R52, 0x2, R14 ;  /* 0x0000000234107824 */ /* 0x000fc600078e020e */
[----:B------:R-:W-:Y:S02]  /*1a930*/  LEA.HI.X.SX32 R29, R13, R0, 0x1, P3 ;  /* 0x000000000d1d7211 */ /* 0x000fe400018f0eff */
[-C--:B------:R-:W-:Y:S02]  /*1a940*/  IADD3 R60, P3, PT, R17, R58.reuse, RZ ;  /* 0x0000003a113c7210 */ /* 0x080fe40007f7e0ff */
[----:B0-----:R-:W-:Y:S01]  /*1a950*/  IADD3 R30, P4, PT, R11, R58, RZ ;  /* 0x0000003a0b1e7210 */ /* 0x001fe20007f9e0ff */
[----:B------:R-:W-:-:S03]  /*1a960*/  IMAD R2, R52, 0x2, R16 ;  /* 0x0000000234027824 */ /* 0x000fc600078e0210 */
[----:B------:R-:W-:Y:S02]  /*1a970*/  LEA.HI.X.SX32 R31, R11, R0, 0x1, P4 ;  /* 0x000000000b1f7211 */ /* 0x000fe400020f0eff */
[-C--:B------:R-:W-:Y:S02]  /*1a980*/  IADD3 R34, P4, PT, R15, R58.reuse, RZ ;  /* 0x0000003a0f227210 */ /* 0x080fe40007f9e0ff */
[----:B------:R-:W-:Y:S02]  /*1a990*/  IADD3 R32, P5, PT, R18, R58, RZ ;  /* 0x0000003a12207210 */ /* 0x000fe40007fbe0ff */
[-C--:B------:R-:W-:Y:S02]  /*1a9a0*/  LEA.HI.X.SX32 R61, R17, R0.reuse, 0x1, P3 ;  /* 0x00000000113d7211 */ /* 0x080fe400018f0eff */
[----:B------:R-:W-:Y:S02]  /*1a9b0*/  LEA.HI.X.SX32 R35, R15, R0, 0x1, P4 ;  /* 0x000000000f237211 */ /* 0x000fe400020f0eff */
[-C--:B------:R-:W-:Y:S01]  /*1a9c0*/  IADD3 R24, P3, PT, R12, R58.reuse, RZ ;  /* 0x0000003a0c187210 */ /* 0x080fe20007f7e0ff */
[----:B------:R-:W-:Y:S01]  /*1a9d0*/  IMAD R4, R52, 0x2, R2 ;  /* 0x0000000234047824 */ /* 0x000fe200078e0202 */
[----:B------:R-:W-:-:S02]  /*1a9e0*/  IADD3 R22, P4, PT, R14, R58, RZ ;  /* 0x0000003a0e167210 */ /* 0x000fc40007f9e0ff */
[-C--:B------:R-:W-:Y:S01]  /*1a9f0*/  LEA.HI.X.SX32 R33, R18, R0.reuse, 0x1, P5 ;  /* 0x0000000012217211 */ /* 0x080fe200028f0eff */
[----:B------:R0:W-:Y:S01]  /*1aa00*/  STG.E.U8 desc[UR10][R20.64], R10 ;  /* 0x0000000a14007986 */ /* 0x0001e2000c10110a */
[-C--:B------:R-:W-:Y:S01]  /*1aa10*/  LEA.HI.X.SX32 R25, R12, R0.reuse, 0x1, P3 ;  /* 0x000000000c197211 */ /* 0x080fe200018f0eff */
[----:B------:R-:W-:Y:S01]  /*1aa20*/  IMAD R8, R52, 0x2, R4 ;  /* 0x0000000234087824 */ /* 0x000fe200078e0204 */
[----:B------:R-:W-:Y:S01]  /*1aa30*/  LEA.HI.X.SX32 R23, R14, R0, 0x1, P4 ;  /* 0x000000000e177211 */ /* 0x000fe200020f0eff */
[----:B------:R-:W-:Y:S04]  /*1aa40*/  STL [R1+0x604], R31 ;  /* 0x0006041f01007387 */ /* 0x000fe80000100800 */
[----:B------:R-:W-:Y:S01]  /*1aa50*/  STL [R1+0x600], R61 ;  /* 0x0006003d01007387 */ /* 0x000fe20000100800 */
[----:B0-----:R-:W-:-:S03]  /*1aa60*/  IADD3 R20, P5, PT, R16, R58, RZ ;  /* 0x0000003a10147210 */ /* 0x001fc60007fbe0ff */
[----:B------:R-:W-:Y:S04]  /*1aa70*/  STL.64 [R1+0x40], R34 ;  /* 0x0000402201007387 */ /* 0x000fe80000100a00 */
[----:B------:R-:W-:Y:S01]  /*1aa80*/  STL.64 [R1+0x38], R32 ;  /* 0x0000382001007387 */ /* 0x000fe20000100a00 */
[----:B------:R-:W-:-:S03]  /*1aa90*/  LEA.HI.X.SX32 R21, R16, R0, 0x1, P5 ;  /* 0x0000000010157211 */ /* 0x000fc600028f0eff */
[----:B------:R-:W-:Y:S01]  /*1aaa0*/  STL.64 [R1+0x30], R24 ;  /* 0x0000301801007387 */ /* 0x000fe20000100a00 */
[----:B------:R-:W-:-:S03]  /*1aab0*/  IADD3 R26, P3, PT, R2, R58, RZ ;  /* 0x0000003a021a7210 */ /* 0x000fc60007f7e0ff */
[----:B------:R0:W-:Y:S01]  /*1aac0*/  STL.64 [R1+0x28], R22 ;  /* 0x0000281601007387 */ /* 0x0001e20000100a00 */
[----:B------:R-:W-:Y:S01]  /*1aad0*/  LEA.HI.X.SX32 R27, R2, R0, 0x1, P3 ;  /* 0x00000000021b7211 */ /* 0x000fe200018f0eff */
[----:B------:R-:W-:Y:S02]  /*1aae0*/  IMAD R3, R52, 0x2, R8 ;  /* 0x0000000234037824 */ /* 0x000fe400078e0208 */
[----:B------:R-:W-:Y:S01]  /*1aaf0*/  STL.64 [R1+0x20], R20 ;  /* 0x0000201401007387 */ /* 0x000fe20000100a00 */
[----:B0-----:R-:W-:-:S04]  /*1ab00*/  IADD3 R22, P5, PT, R8, R58, RZ ;  /* 0x0000003a08167210 */ /* 0x001fc80007fbe0ff */
[----:B------:R-:W-:Y:S02]  /*1ab10*/  LEA.HI.X.SX32 R23, R8, R0, 0x1, P5 ;  /* 0x0000000008177211 */ /* 0x000fe400028f0eff */
[----:B------:R-:W-:Y:S01]  /*1ab20*/  IADD3 R24, P4, PT, R4, R58, RZ ;  /* 0x0000003a04187210 */ /* 0x000fe20007f9e0ff */
[----:B------:R-:W-:Y:S02]  /*1ab30*/  IMAD R5, R52, 0x2, R3 ;  /* 0x0000000234057824 */ /* 0x000fe400078e0203 */
[----:B------:R-:W-:Y:S01]  /*1ab40*/  STL.64 [R1+0x8], R22 ;  /* 0x0000081601007387 */ /* 0x000fe20000100a00 */
[----:B------:R-:W-:-:S03]  /*1ab50*/  LEA.HI.X.SX32 R25, R4, R0, 0x1, P4 ;  /* 0x0000000004197211 */ /* 0x000fc600020f0eff */
[----:B------:R0:W-:Y:S01]  /*1ab60*/  STL.64 [R1+0x18], R26 ;  /* 0x0000181a01007387 */ /* 0x0001e20000100a00 */
[----:B------:R-:W-:-:S03]  /*1ab70*/  IADD3 R2, P4, PT, R5, R58, RZ ;  /* 0x0000003a05027210 */ /* 0x000fc60007f9e0ff */
[----:B------:R-:W-:Y:S04]  /*1ab80*/  STL.64 [R1+0x10], R24 ;  /* 0x0000101801007387 */ /* 0x000fe80000100a00 */
[----:B------:R-:W2:Y:S01]  /*1ab90*/  LDL.LU R31, [R1+0xf0] ;  /* 0x0000f000011f7983 */ /* 0x000ea20000300800 */
[----:B0-----:R-:W-:-:S03]  /*1aba0*/  IADD3 R26, P3, PT, R3, R58, RZ ;  /* 0x0000003a031a7210 */ /* 0x001fc60007f7e0ff */
[----:B------:R-:W3:Y:S01]  /*1abb0*/  LDL.LU R61, [R1+0xe0] ;  /* 0x0000e000013d7983 */ /* 0x000ee20000300800 */
[----:B------:R-:W-:-:S05]  /*1abc0*/  LEA.HI.X.SX32 R27, R3, R0, 0x1, P3 ;  /* 0x00000000031b7211 */ /* 0x000fca00018f0eff */
[----:B------:R-:W-:Y:S04]  /*1abd0*/  STL.64 [R1], R26 ;  /* 0x0000001a01007387 */ /* 0x000fe80000100a00 */
[----:B------:R0:W-:Y:S04]  /*1abe0*/  STL [R1+0x580], R2 ;  /* 0x0005800201007387 */ /* 0x0001e80000100800 */
[----:B0-----:R-:W4:Y:S04]  /*1abf0*/  LDL.LU R2, [R1+0xa8] ;  /* 0x0000a80001027983 */ /* 0x001f280000300800 */
[----:B----4-:R0:W-:Y:S04]  /*1ac00*/  STL [R1+0x590], R2 ;  /* 0x0005900201007387 */ /* 0x0101e80000100800 */
        /* <DEDUP_REMOVED lines=8> */
[----:B0-----:R-:W4:Y:S01]  /*1ac90*/  LDL.LU R2, [R1+0xf8] ;  /* 0x0000f80001027983 */ /* 0x001f220000300800 */
[----:B------:R-:W-:Y:S01]  /*1aca0*/  IMAD R6, R52, 0x2, R5 ;  /* 0x0000000234067824 */ /* 0x000fe200078e0205 */
[----:B------:R-:W-:-:S02]  /*1acb0*/  LEA.HI.X.SX32 R3, R5, R0, 0x1, P4 ;  /* 0x0000000005037211 */ /* 0x000fc400020f0eff */
[----:B----4-:R0:W-:Y:S04]  /*1acc0*/  STL [R1+0x5e0], R2 ;  /* 0x0005e00201007387 */ /* 0x0101e80000100800 */
[----:B0-----:R-:W4:Y:S01]  /*1acd0*/  LDL.LU R2, [R1+0xfc] ;  /* 0x0000fc0001027983 */ /* 0x001f220000300800 */
[----:B------:R-:W-:-:S04]  /*1ace0*/  IADD3 R4, P5, PT, R6, R58, RZ ;  /* 0x0000003a06047210 */ /* 0x000fc80007fbe0ff */
[----:B------:R-:W-:Y:S01]  /*1acf0*/  LEA.HI.X.SX32 R5, R6, R0, 0x1, P5 ;  /* 0x0000000006057211 */ /* 0x000fe200028f0eff */
[----:B----4-:R0:W-:Y:S04]  /*1ad00*/  STL [R1+0x5f0], R2 ;  /* 0x0005f00201007387 */ /* 0x0101e80000100800 */
[----:B0-----:R-:W4:Y:S04]  /*1ad10*/  LDL.LU R2, [R1+0x100] ;  /* 0x0001000001027983 */ /* 0x001f280000300800 */
[----:B------:R0:W-:Y:S04]  /*1ad20*/  STL [R1+0x574], R3 ;  /* 0x0005740301007387 */ /* 0x0001e80000100800 */
[----:B0-----:R-:W5:Y:S04]  /*1ad30*/  LDL.LU R3, [R1+0xe4] ;  /* 0x0000e40001037983 */ /* 0x001f680000300800 */
[----:B------:R0:W-:Y:S04]  /*1ad40*/  STL [R1+0x570], R5 ;  /* 0x0005700501007387 */ /* 0x0001e80000100800 */
[----:B0-----:R-:W2:Y:S04]  /*1ad50*/  LDL.LU R5, [R1+0xd4] ;  /* 0x0000d40001057983 */ /* 0x001ea80000300800 */
[----:B--2---:R0:W-:Y:S04]  /*1ad60*/  STL.64 [R1+0x578], R4 ;  /* 0x0005780401007387 */ /* 0x0041e80000100a00 */
[----:B0-----:R-:W2:Y:S04]  /*1ad70*/  LDL.LU.64 R4, [R1] ;  /* 0x0000000001047983 */ /* 0x001ea80000300a00 */
[----:B--2---:R0:W-:Y:S04]  /*1ad80*/  STL.64 [R1+0x588], R4 ;  /* 0x0005880401007387 */ /* 0x0041e80000100a00 */
[----:B0-----:R-:W2:Y:S04]  /*1ad90*/  LDL.LU.64 R4, [R1+0x8] ;  /* 0x0000080001047983 */ /* 0x001ea80000300a00 */
        /* <DEDUP_REMOVED lines=9> */
[----:B0-----:R-:W2:Y:S01]  /*1ae30*/  LDL.LU.64 R4, [R1+0x30] ;  /* 0x0000300001047983 */ /* 0x001ea20000300a00 */
[----:B------:R-:W-:-:S04]  /*1ae40*/  IMAD R7, R52, 0x2, R6 ;  /* 0x0000000234077824 */ /* 0x000fc800078e0206 */
        /* <DEDUP_REMOVED lines=11> */
[C---:B------:R-:W-:Y:S01]  /*1af00*/  IMAD R35, R52.reuse, 0x2, R33 ;  /* 0x0000000234237824 */ /* 0x040fe200078e0221 */
[----:B--2---:R0:W-:Y:S04]  /*1af10*/  STL.64 [R1+0x5e8], R4 ;  /* 0x0005e80401007387 */ /* 0x0041e80000100a00 */
[----:B0-----:R-:W2:Y:S01]  /*1af20*/  LDL.LU.64 R4, [R1+0x38] ;  /* 0x0000380001047983 */ /* 0x001ea20000300a00 */
[----:B------:R-:W-:-:S04]  /*1af30*/  IMAD R37, R52, 0x2, R35 ;  /* 0x0000000234257824 */ /* 0x000fc800078e0223 */
[----:B------:R-:W-:-:S04]  /*1af40*/  IMAD R39, R52, 0x2, R37 ;  /* 0x0000000234277824 */ /* 0x000fc800078e0225 */
[C---:B------:R-:W-:Y:S01]  /*1af50*/  IMAD R41, R52.reuse, 0x2, R39 ;  /* 0x0000000234297824 */ /* 0x040fe200078e0227 */
[-C--:B------:R-:W-:Y:S02]  /*1af60*/  IADD3 R6, P3, PT, R7, R58.reuse, RZ ;  /* 0x0000003a07067210 */ /* 0x080fe40007f7e0ff */
[-C--:B------:R-:W-:Y:S01]  /*1af70*/  IADD3 R8, P4, PT, R9, R58.reuse, RZ ;  /* 0x0000003a09087210 */ /* 0x080fe20007f9e0ff */
[C---:B------:R-:W-:Y:S01]  /*1af80*/  IMAD R43, R52.reuse, 0x2, R41 ;  /* 0x00000002342b7824 */ /* 0x040fe200078e0229 */
[----:B------:R-:W-:Y:S02]  /*1af90*/  IADD3 R10, P5, PT, R11, R58, RZ ;  /* 0x0000003a0b0a7210 */ /* 0x000fe40007fbe0ff */
[-C--:B------:R-:W-:Y:S01]  /*1afa0*/  LEA.HI.X.SX32 R7, R7, R0.reuse, 0x1, P3 ;  /* 0x0000000007077211 */ /* 0x080fe200018f0eff */
[----:B------:R-:W-:Y:S01]  /*1afb0*/  IMAD R45, R52, 0x2, R43 ;  /* 0x00000002342d7824 */ /* 0x000fe200078e022b */
[-C--:B------:R-:W-:Y:S02]  /*1afc0*/  LEA.HI.X.SX32 R9, R9, R0.reuse, 0x1, P4 ;  /* 0x0000000009097211 */ /* 0x080fe400020f0eff */
[----:B------:R-:W-:-:S02]  /*1afd0*/  LEA.HI.X.SX32 R11, R11, R0, 0x1, P5 ;  /* 0x000000000b0b7211 */ /* 0x000fc400028f0eff */
[-C--:B------:R-:W-:Y:S02]  /*1afe0*/  IADD3 R12, P3, PT, R13, R58.reuse, RZ ;  /* 0x0000003a0d0c7210 */ /* 0x080fe40007f7e0ff */
[-C--:B------:R-:W-:Y:S02]  /*1aff0*/  IADD3 R14, P4, PT, R15, R58.reuse, RZ ;  /* 0x0000003a0f0e7210 */ /* 0x080fe40007f9e0ff */
[----:B------:R-:W-:Y:S01]  /*1b000*/  IADD3 R16, P5, PT, R17, R58, RZ ;  /* 0x0000003a11107210 */ /* 0x000fe20007fbe0ff */
[C---:B------:R-:W-:Y:S01]  /*1b010*/  IMAD R47, R52.reuse, 0x2, R45 ;  /* 0x00000002342f7824 */ /* 0x040fe200078e022d */
[-C--:B------:R-:W-:Y:S02]  /*1b020*/  LEA.HI.X.SX32 R13, R13, R0.reuse, 0x1, P3 ;  /* 0x000000000d0d7211 */ /* 0x080fe400018f0eff */
[-C--:B------:R-:W-:Y:S02]  /*1b030*/  LEA.HI.X.SX32 R15, R15, R0.reuse, 0x1, P4 ;  /* 0x000000000f0f7211 */ /* 0x080fe400020f0eff */
[----:B------:R-:W-:Y:S01]  /*1b040*/  LEA.HI.X.SX32 R17, R17, R0, 0x1, P5 ;  /* 0x0000000011117211 */ /* 0x000fe200028f0eff */
[----:B------:R-:W-:Y:S01]  /*1b050*/  IMAD R49, R52, 0x2, R47 ;  /* 0x0000000234317824 */ /* 0x000fe200078e022f */
[----:B------:R-:W-:-:S02]  /*1b060*/  IADD3 R18, P3, PT, R19, R58, RZ ;  /* 0x0000003a13127210 */ /* 0x000fc40007f7e0ff */
[-C--:B------:R-:W-:Y:S02]  /*1b070*/  IADD3 R20, P4, PT, R21, R58.reuse, RZ ;  /* 0x0000003a15147210 */ /* 0x080fe40007f9e0ff */
[----:B------:R-:W-:Y:S01]  /*1b080*/  IADD3 R22, P5, PT, R23, R58, RZ ;  /* 0x0000003a17167210 */ /* 0x000fe20007fbe0ff */
[----:B------:R-:W-:Y:S01]  /*1b090*/  IMAD R51, R52, 0x2, R49 ;  /* 0x0000000234337824 */ /* 0x000fe200078e0231 */
[-C--:B------:R-:W-:Y:S02]  /*1b0a0*/  LEA.HI.X.SX32 R19, R19, R0.reuse, 0x1, P3 ;  /* 0x0000000013137211 */ /* 0x080fe400018f0eff */
[-C--:B------:R-:W-:Y:S02]  /*1b0b0*/  LEA.HI.X.SX32 R21, R21, R0.reuse, 0x1, P4 ;  /* 0x0000000015157211 */ /* 0x080fe400020f0eff */
[----:B------:R-:W-:Y:S02]  /*1b0c0*/  LEA.HI.X.SX32 R23, R23, R0, 0x1, P5 ;  /* 0x0000000017177211 */ /* 0x000fe400028f0eff */
        /* <DEDUP_REMOVED lines=24> */
[----:B------:R-:W-:Y:S02]  /*1b250*/  IADD3 R50, P5, PT, R51, R58, RZ ;  /* 0x0000003a33327210 */ /* 0x000fe40007fbe0ff */
[-C--:B------:R-:W-:Y:S02]  /*1b260*/  LEA.HI.X.SX32 R47, R47, R0.reuse, 0x1, P3 ;  /* 0x000000002f2f7211 */ /* 0x080fe400018f0eff */
[-C--:B------:R-:W-:Y:S02]  /*1b270*/  LEA.HI.X.SX32 R49, R49, R0.reuse, 0x1, P4 ;  /* 0x0000000031317211 */ /* 0x080fe400020f0eff */
[----:B------:R-:W-:Y:S02]  /*1b280*/  LEA.HI.X.SX32 R51, R51, R0, 0x1, P5 ;  /* 0x0000000033337211 */ /* 0x000fe400028f0eff */
[----:B------:R-:W-:-:S02]  /*1b290*/  IADD3 R52, P3, PT, R53, R58, RZ ;  /* 0x0000003a35347210 */ /* 0x000fc40007f7e0ff */
[-C--:B------:R-:W-:Y:S02]  /*1b2a0*/  IADD3 R54, P4, PT, R55, R58.reuse, RZ ;  /* 0x0000003a37367210 */ /* 0x080fe40007f9e0ff */
[-C--:B------:R-:W-:Y:S02]  /*1b2b0*/  IADD3 R56, P5, PT, R57, R58.reuse, RZ ;  /* 0x0000003a39387210 */ /* 0x080fe40007fbe0ff */
[----:B------:R-:W-:Y:S01]  /*1b2c0*/  IADD3 R58, P6, PT, R59, R58, RZ ;  /* 0x0000003a3b3a7210 */ /* 0x000fe20007fde0ff */
[----:B------:R-:W-:Y:S01]  /*1b2d0*/  STG.E.U8 desc[UR10][R28.64], R31 ;  /* 0x0000001f1c007986 */ /* 0x000fe2000c10110a */
[-C--:B------:R-:W-:Y:S02]  /*1b2e0*/  LEA.HI.X.SX32 R53, R53, R0.reuse, 0x1, P3 ;  /* 0x0000000035357211 */ /* 0x080fe400018f0eff */
[-C--:B------:R-:W-:Y:S02]  /*1b2f0*/  LEA.HI.X.SX32 R55, R55, R0.reuse, 0x1, P4 ;  /* 0x0000000037377211 */ /* 0x080fe400020f0eff */
[----:B------:R-:W-:-:S02]  /*1b300*/  LEA.HI.X.SX32 R57, R57, R0, 0x1, P5 ;  /* 0x0000000039397211 */ /* 0x000fc400028f0eff */
[----:B------:R-:W-:Y:S01]  /*1b310*/  LEA.HI.X.SX32 R59, R59, R0, 0x1, P6 ;  /* 0x000000003b3b7211 */ /* 0x000fe200030f0eff */
[----:B--2---:R0:W-:Y:S04]  /*1b320*/  STL.64 [R1+0x5f8], R4 ;  /* 0x0005f80401007387 */ /* 0x0041e80000100a00 */
[----:B0-----:R-:W4:Y:S04]  /*1b330*/  LDL.LU.64 R4, [R1+0x40] ;  /* 0x0000400001047983 */ /* 0x001f280000300a00 */
[----:B------:R0:W-:Y:S04]  /*1b340*/  STL [R1+0x56c], R7 ;  /* 0x00056c0701007387 */ /* 0x0001e80000100800 */
[----:B0-----:R-:W2:Y:S04]  /*1b350*/  LDL.LU R7, [R1+0xc0] ;  /* 0x0000c00001077983 */ /* 0x001ea80000300800 */
[----:B------:R0:W-:Y:S04]  /*1b360*/  STL [R1+0x568], R9 ;  /* 0x0005680901007387 */ /* 0x0001e80000100800 */
[----:B0-----:R-:W2:Y:S04]  /*1b370*/  LDL.LU R9, [R1+0xb0] ;  /* 0x0000b00001097983 */ /* 0x001ea80000300800 */
[----:B------:R-:W2:Y:S04]  /*1b380*/  LDL.LU R0, [R1+0xb8] ;  /* 0x0000b80001007983 */ /* 0x000ea80000300800 */
[----:B------:R-:W3:Y:S04]  /*1b390*/  LDL.LU R31, [R1+0x604] ;  /* 0x00060400011f7983 */ /* 0x000ee80000300800 */
[----:B------:R-:W2:Y:S04]  /*1b3a0*/  LDL.LU R28, [R1+0xcc] ;  /* 0x0000cc00011c7983 */ /* 0x000ea80000300800 */
[----:B---3--:R0:W-:Y:S04]  /*1b3b0*/  STG.E.U8 desc[UR10][R30.64], R61 ;  /* 0x0000003d1e007986 */ /* 0x0081e8000c10110a */
[----:B0-----:R-:W2:Y:S04]  /*1b3c0*/  LDL.LU R61, [R1+0x600] ;  /* 0x00060000013d7983 */ /* 0x001ea80000300800 */
[----:B--2---:R0:W-:Y:S04]  /*1b3d0*/  STG.E.U8 desc[UR10][R60.64], R28 ;  /* 0x0000001c3c007986 */ /* 0x0041e8000c10110a */
[----:B----4-:R1:W-:Y:S04]  /*1b3e0*/  STG.E.U8 desc[UR10][R4.64], R2 ;  /* 0x0000000204007986 */ /* 0x0103e8000c10110a */
[----:B0-----:R-:W2:Y:S04]  /*1b3f0*/  LDL.LU R60, [R1+0xdc] ;  /* 0x0000dc00013c7983 */ /* 0x001ea80000300800 */
[----:B------:R-:W3:Y:S04]  /*1b400*/  LDL.LU R61, [R1+0xc8] ;  /* 0x0000c800013d7983 */ /* 0x000ee80000300800 */
[----:B-1----:R-:W4:Y:S04]  /*1b410*/  LDL.LU.64 R4, [R1+0x5f8] ;  /* 0x0005f80001047983 */ /* 0x002f280000300a00 */
[----:B------:R-:W4:Y:S04]  /*1b420*/  LDL.LU R2, [R1+0x5f0] ;  /* 0x0005f00001027983 */ /* 0x000f280000300800 */
[----:B----4-:R0:W-:Y:S04]  /*1b430*/  STG.E.U8 desc[UR10][R4.64], R2 ;  /* 0x0000000204007986 */ /* 0x0101e8000c10110a */
[----:B0-----:R-:W4:Y:S04]  /*1b440*/  LDL.LU.64 R4, [R1+0x5e8] ;  /* 0x0005e80001047983 */ /* 0x001f280000300a00 */
        /* <DEDUP_REMOVED lines=17> */
[----:B0-----:R-:W5:Y:S04]  /*1b560*/  LDL.LU.64 R4, [R1+0x588] ;  /* 0x0005880001047983 */ /* 0x001f680000300a00 */
[----:B------:R-:W4:Y:S04]  /*1b570*/  LDL.LU R2, [R1+0x580] ;  /* 0x0005800001027983 */ /* 0x000f280000300800 */
[----:B-----5:R0:W-:Y:S04]  /*1b580*/  STG.E.U8 desc[UR10][R4.64], R3 ;  /* 0x0000000304007986 */ /* 0x0201e8000c10110a */
[----:B0-----:R-:W4:Y:S04]  /*1b590*/  LDL.LU.64 R4, [R1+0x578] ;  /* 0x0005780001047983 */ /* 0x001f280000300a00 */
[----:B------:R-:W4:Y:S04]  /*1b5a0*/  LDL.LU R3, [R1+0x574] ;  /* 0x0005740001037983 */ /* 0x000f280000300800 */
[----:B----4-:R0:W-:Y:S04]  /*1b5b0*/  STG.E.U8 desc[UR10][R2.64], R5 ;  /* 0x0000000502007986 */ /* 0x0101e8000c10110a */
[----:B0-----:R-:W4:Y:S04]  /*1b5c0*/  LDL.LU R5, [R1+0x570] ;  /* 0x0005700001057983 */ /* 0x001f280000300800 */
[----:B------:R-:W5:Y:S04]  /*1b5d0*/  LDL.LU R2, [R1+0xb4] ;  /* 0x0000b40001027983 */ /* 0x000f680000300800 */
[----:B------:R-:W2:Y:S04]  /*1b5e0*/  LDL.LU R3, [R1+0xec] ;  /* 0x0000ec0001037983 */ /* 0x000ea80000300800 */
[----:B----4-:R0:W-:Y:S04]  /*1b5f0*/  STG.E.U8 desc[UR10][R4.64], R7 ;  /* 0x0000000704007986 */ /* 0x0101e8000c10110a */
[----:B0-----:R-:W4:Y:S04]  /*1b600*/  LDL.LU R7, [R1+0x56c] ;  /* 0x00056c0001077983 */ /* 0x001f280000300800 */
[----:B------:R-:W2:Y:S04]  /*1b610*/  LDL.LU R4, [R1+0xd8] ;  /* 0x0000d80001047983 */ /* 0x000ea80000300800 */
[----:B------:R-:W2:Y:S04]  /*1b620*/  LDL.LU R5, [R1+0xc4] ;  /* 0x0000c40001057983 */ /* 0x000ea80000300800 */
[----:B----4-:R0:W-:Y:S04]  /*1b630*/  STG.E.U8 desc[UR10][R6.64], R9 ;  /* 0x0000000906007986 */ /* 0x0101e8000c10110a */
[----:B0-----:R-:W4:Y:S04]  /*1b640*/  LDL.LU R9, [R1+0x568] ;  /* 0x0005680001097983 */ /* 0x001f280000300800 */
[----:B------:R-:W4:Y:S01]  /*1b650*/  LDL.LU R7, [R1+0xe8] ;  /* 0x0000e80001077983 */ /* 0x000f220000300800 */
[----:B------:R-:W0:Y:S02]  /*1b660*/  S2R R29, SR_TID.X ;  /* 0x00000000001d7919 */ /* 0x000e240000002100 */
[----:B0-----:R-:W-:-:S04]  /*1b670*/  LOP3.LUT R29, R29, 0x1ff, RZ, 0xc0, !PT ;  /* 0x000001ff1d1d7812 */ /* 0x001fc800078ec0ff */
[----:B------:R-:W-:-:S06]  /*1b680*/  LEA R29, R29, UR7, 0x4 ;  /* 0x000000071d1d7c11 */ /* 0x000fcc000f8e20ff */
[----:B------:R-:W0:Y:S04]  /*1b690*/  LDS.128 R28, [R29] ;  /* 0x000000001d1c7984 */ /* 0x000e280000000c00 */
[----:B----4-:R1:W-:Y:S04]  /*1b6a0*/  STG.E.U8 desc[UR10][R8.64], R7 ;  /* 0x0000000708007986 */ /* 0x0103e8000c10110a */
[----:B-1----:R-:W4:Y:S04]  /*1b6b0*/  LDL.LU R8, [R1+0x1e4] ;  /* 0x0001e40001087983 */ /* 0x002f280000300800 */
[----:B--2---:R-:W-:Y:S04]  /*1b6c0*/  STG.E.U8 desc[UR10][R10.64], R4 ;  /* 0x000000040a007986 */ /* 0x004fe8000c10110a */
[----:B------:R-:W-:Y:S04]  /*1b6d0*/  STG.E.U8 desc[UR10][R12.64], R5 ;  /* 0x000000050c007986 */ /* 0x000fe8000c10110a */
[----:B-----5:R-:W-:Y:S04]  /*1b6e0*/  STG.E.U8 desc[UR10][R14.64], R2 ;  /* 0x000000020e007986 */ /* 0x020fe8000c10110a */
[----:B------:R1:W-:Y:S04]  /*1b6f0*/  STG.E.U8 desc[UR10][R16.64], R3 ;  /* 0x0000000310007986 */ /* 0x0003e8000c10110a */
[----:B-1----:R-:W2:Y:S01]  /*1b700*/  LDL.LU R16, [R1+0x1e0] ;  /* 0x0001e00001107983 */ /* 0x002ea20000300800 */
[----:B0-----:R-:W-:Y:S01]  /*1b710*/  PRMT R4, R28, 0x7772, RZ ;  /* 0x000077721c047816 */ /* 0x001fe200000000ff */
[----:B------:R-:W0:Y:S02]  /*1b720*/  LDC.64 R2, c[0x0][0x3a0] ;  /* 0x0000e800ff027b82 */ /* 0x000e240000000a00 */
[----:B------:R-:W5:Y:S04]  /*1b730*/  LDL.LU R14, [R1+0x1ec] ;  /* 0x0001ec00010e7983 */ /* 0x000f680000300800 */
[----:B------:R-:W5:Y:S01]  /*1b740*/  LDL.LU R12, [R1+0x1e8] ;  /* 0x0001e800010c7983 */ /* 0x000f620000300800 */
[----:B------:R-:W-:-:S03]  /*1b750*/  PRMT R11, R29, 0x7773, RZ ;  /* 0x000077731d0b7816 */ /* 0x000fc600000000ff */
[----:B------:R1:W-:Y:S01]  /*1b760*/  STG.E.U8 desc[UR10][R18.64], R60 ;  /* 0x0000003c12007986 */ /* 0x0003e2000c10110a */
[----:B------:R-:W-:Y:S01]  /*1b770*/  PRMT R6, R29, 0x7772, RZ ;  /* 0x000077721d067816 */ /* 0x000fe200000000ff */
[----:B------:R-:W0:Y:S02]  /*1b780*/  S2R R10, SR_TID.X ;  /* 0x00000000000a7919 */ /* 0x000e240000002100 */
[----:B---3--:R3:W-:Y:S01]  /*1b790*/  STG.E.U8 desc[UR10][R20.64], R61 ;  /* 0x0000003d14007986 */ /* 0x0087e2000c10110a */
[----:B------:R-:W-:-:S03]  /*1b7a0*/  PRMT R5, R31, 0x7773, RZ ;  /* 0x000077731f057816 */ /* 0x000fc600000000ff */
[----:B------:R3:W-:Y:S01]  /*1b7b0*/  STG.E.U8 desc[UR10][R22.64], R0 ;  /* 0x0000000016007986 */ /* 0x0007e2000c10110a */
[----:B-1----:R-:W-:Y:S02]  /*1b7c0*/  PRMT R60, R28, 0x7771, RZ ;  /* 0x000077711c3c7816 */ /* 0x002fe400000000ff */
[----:B------:R-:W-:Y:S02]  /*1b7d0*/  PRMT R19, R30, 0x7770, RZ ;  /* 0x000077701e137816 */ /* 0x000fe400000000ff */
[----:B------:R-:W-:Y:S02]  /*1b7e0*/  PRMT R7, R31, 0x7772, RZ ;  /* 0x000077721f077816 */ /* 0x000fe400000000ff */
[C---:B---3--:R-:W-:Y:S02]  /*1b7f0*/  PRMT R61, R28.reuse, 0x7773, RZ ;  /* 0x000077731c3d7816 */ /* 0x048fe400000000ff */
[----:B------:R-:W-:Y:S02]  /*1b800*/  PRMT R28, R28, 0x7770, RZ ;  /* 0x000077701c1c7816 */ /* 0x000fe400000000ff */
[----:B------:R-:W-:-:S02]  /*1b810*/  PRMT R0, R29, 0x7771, RZ ;  /* 0x000077711d007816 */ /* 0x000fc400000000ff */
[----:B------:R-:W-:Y:S02]  /*1b820*/  PRMT R29, R29, 0x7770, RZ ;  /* 0x000077701d1d7816 */ /* 0x000fe400000000ff */
[C---:B------:R-:W-:Y:S02]  /*1b830*/  PRMT R15, R31.reuse, 0x7771, RZ ;  /* 0x000077711f0f7816 */ /* 0x040fe400000000ff */
[----:B------:R-:W-:Y:S01]  /*1b840*/  PRMT R31, R31, 0x7770, RZ ;  /* 0x000077701f1f7816 */ /* 0x000fe200000000ff */
[----:B------:R-:W-:Y:S04]  /*1b850*/  STG.E.U8 desc[UR10][R24.64], R28 ;  /* 0x0000001c18007986 */ /* 0x000fe8000c10110a */
[----:B------:R-:W-:Y:S04]  /*1b860*/  STG.E.U8 desc[UR10][R26.64], R29 ;  /* 0x0000001d1a007986 */ /* 0x000fe8000c10110a */
[----:B------:R1:W-:Y:S04]  /*1b870*/  STG.E.U8 desc[UR10][R32.64], R19 ;  /* 0x0000001320007986 */ /* 0x0003e8000c10110a */
[----:B------:R-:W-:Y:S04]  /*1b880*/  STG.E.U8 desc[UR10][R34.64], R31 ;  /* 0x0000001f22007986 */ /* 0x000fe8000c10110a */
[----:B------:R-:W-:Y:S04]  /*1b890*/  STG.E.U8 desc[UR10][R36.64], R60 ;  /* 0x0000003c24007986 */ /* 0x000fe8000c10110a */
[----:B------:R4:W-:Y:S01]  /*1b8a0*/  STG.E.U8 desc[UR10][R38.64], R0 ;  /* 0x0000000026007986 */ /* 0x0009e2000c10110a */
[----:B------:R-:W-:-:S02]  /*1b8b0*/  PRMT R17, R30, 0x7771, RZ ;  /* 0x000077711e117816 */ /* 0x000fc400000000ff */
[----:B------:R-:W-:-:S03]  /*1b8c0*/  PRMT R13, R30, 0x7772, RZ ;  /* 0x000077721e0d7816 */ /* 0x000fc600000000ff */
[----:B------:R-:W-:Y:S01]  /*1b8d0*/  STG.E.U8 desc[UR10][R40.64], R17 ;  /* 0x0000001128007986 */ /* 0x000fe2000c10110a */
[----:B------:R-:W-:-:S03]  /*1b8e0*/  PRMT R9, R30, 0x7773, RZ ;  /* 0x000077731e097816 */ /* 0x000fc600000000ff */
[----:B------:R-:W-:Y:S04]  /*1b8f0*/  STG.E.U8 desc[UR10][R42.64], R15 ;  /* 0x0000000f2a007986 */ /* 0x000fe8000c10110a */
[----:B------:R2:W-:Y:S04]  /*1b900*/  STG.E.U8 desc[UR10][R44.64], R4 ;  /* 0x000000042c007986 */ /* 0x0005e8000c10110a */
[----:B------:R5:W-:Y:S04]  /*1b910*/  STG.E.U8 desc[UR10][R46.64], R6 ;  /* 0x000000062e007986 */ /* 0x000be8000c10110a */
[----:B------:R-:W-:Y:S04]  /*1b920*/  STG.E.U8 desc[UR10][R48.64], R13 ;  /* 0x0000000d30007986 */ /* 0x000fe8000c10110a */
[----:B------:R3:W-:Y:S01]  /*1b930*/  STG.E.U8 desc[UR10][R50.64], R7 ;  /* 0x0000000732007986 */ /* 0x0007e2000c10110a */
[----:B0-----:R-:W-:-:S03]  /*1b940*/  LOP3.LUT R18, R10, 0xff, RZ, 0xc0, !PT ;  /* 0x000000ff0a127812 */ /* 0x001fc600078ec0ff */
[----:B------:R0:W-:Y:S04]  /*1b950*/  STG.E.U8 desc[UR10][R52.64], R61 ;  /* 0x0000003d34007986 */ /* 0x0001e8000c10110a */
[----:B------:R0:W-:Y:S04]  /*1b960*/  STG.E.U8 desc[UR10][R54.64], R11 ;  /* 0x0000000b36007986 */ /* 0x0001e8000c10110a */
[----:B------:R0:W-:Y:S04]  /*1b970*/  STG.E.U8 desc[UR10][R56.64], R9 ;  /* 0x0000000938007986 */ /* 0x0001e8000c10110a */
[----:B------:R0:W-:Y:S01]  /*1b980*/  STG.E.U8 desc[UR10][R58.64], R5 ;  /* 0x000000053a007986 */ /* 0x0001e2000c10110a */
[----:B------:R-:W0:Y:S01]  /*1b990*/  S2R R10, SR_CTAID.X ;  /* 0x00000000000a7919 */ /* 0x000e220000002500 */
[----:B------:R-:W-:-:S04]  /*1b9a0*/  UIMAD UR4, UR6, UR4, URZ ;  /* 0x00000004060472a4 */ /* 0x000fc8000f8e02ff */
[----:B------:R-:W-:Y:S01]  /*1b9b0*/  USHF.L.U32 UR5, UR4, 0x2, URZ ;  /* 0x0000000204057899 */ /* 0x000fe200080006ff */
[----:B0-----:R-:W-:-:S04]  /*1b9c0*/  IMAD R10, R10, 0x100, R18 ;  /* 0x000001000a0a7824 */ /* 0x001fc800078e0212 */
[----:B-1----:R-:W-:Y:S01]  /*1b9d0*/  IMAD.SHL.U32 R19, R10, 0x4, RZ ;  /* 0x000000040a137824 */ /* 0x002fe200078e00ff */
[----:B----4-:R-:W-:Y:S02]  /*1b9e0*/  FSEL R0, R8, -INF , P1 ;  /* 0xff80000008007808 */ /* 0x010fe40000800000 */
[----:B------:R-:W0:Y:S01]  /*1b9f0*/  S2R R8, SR_TID.X ;  /* 0x0000000000087919 */ /* 0x000e220000002100 */
[----:B--2---:R-:W-:Y:S01]  /*1ba00*/  FSEL R4, R16, -INF , P2 ;  /* 0xff80000010047808 */ /* 0x004fe20001000000 */
[----:B0-----:R-:W-:Y:S02]  /*1ba10*/  IMAD.SHL.U32 R8, R8, 0x2, RZ ;  /* 0x0000000208087824 */ /* 0x001fe400078e00ff */
[----:B-----5:R-:W-:Y:S02]  /*1ba20*/  FFMA R6, R0, 0.69314718246459960938, R14 ;  /* 0x3f31721800067823 */ /* 0x020fe4000000000e */
[----:B---3--:R-:W-:Y:S01]  /*1ba30*/  FFMA R7, R4, 0.69314718246459960938, R12 ;  /* 0x3f31721804077823 */ /* 0x008fe2000000000c */
[----:B------:R-:W-:Y:S01]  /*1ba40*/  LOP3.LUT R4, R8, 0x3f8, RZ, 0xc0, !PT ;  /* 0x000003f808047812 */ /* 0x000fe200078ec0ff */
[----:B------:R-:W-:Y:S01]  /*1ba50*/  BAR.SYNC.DEFER_BLOCKING 0x0 ;  /* 0x0000000000007b1d */ /* 0x000fe20000010000 */
[----:B------:R-:W-:Y:S01]  /*1ba60*/  IADD3 R2, P1, P2, R19, UR5, R2 ;  /* 0x0000000513027c10 */ /* 0x000fe2000fa3e002 */
[----:B------:R-:W-:Y:S01]  /*1ba70*/  UIMAD.WIDE UR4, UR4, 0x4, URZ ;  /* 0x00000004040478a5 */ /* 0x000fe2000f8e02ff */
[----:B------:R-:W-:-:S03]  /*1ba80*/  IMAD.HI R0, R10, 0x4, RZ ;  /* 0x000000040a007827 */ /* 0x000fc600078e02ff */
[----:B------:R0:W-:Y:S02]  /*1ba90*/  STS.64 [R4+UR7], R6 ;  /* 0x0000000604007988 */ /* 0x0001e40008000a07 */
[----:B------:R-:W-:Y:S01]  /*1baa0*/  IADD3.X R3, PT, PT, R0, UR5, R3, P1, P2 ;  /* 0x0000000500037c10 */ /* 0x000fe20008fe4403 */
[----:B------:R-:W-:Y:S06]  /*1bab0*/  BAR.SYNC.DEFER_BLOCKING 0x0 ;  /* 0x0000000000007b1d */ /* 0x000fec0000010000 */
[----:B------:R-:W-:Y:S05]  /*1bac0*/  @P0 EXIT ;  /* 0x000000000000094d */ /* 0x000fea0003800000 */
[----:B------:R-:W2:Y:S04]  /*1bad0*/  LDL.LU R10, [R1+0x110] ;  /* 0x00011000010a7983 */ /* 0x000ea80000300800 */
[----:B--2---:R-:W1:Y:S04]  /*1bae0*/  LDS R5, [R10] ;  /* 0x000000000a057984 */ /* 0x004e680000000800 */
[----:B-1----:R-:W-:Y:S01]  /*1baf0*/  STG.E desc[UR10][R2.64], R5 ;  /* 0x0000000502007986 */ /* 0x002fe2000c10190a */
[----:B------:R-:W-:Y:S05]  /*1bb00*/  EXIT ;  /* 0x000000000000794d */ /* 0x000fea0003800000 */
.L_x_2:
[----:B------:R-:W-:-:S00]  /*1bb10*/  BRA `(.L_x_2) ;  /* 0xfffffffc00fc7947 */ /* 0x000fc0000383ffff */
[----:B------:R-:W-:-:S00]  /*1bb20*/  NOP ;  /* 0x0000000000007918 */ /* 0x000fc00000000000 */
        /* <DEDUP_REMOVED lines=13> */
.L_x_3:


//--------------------- .nv.global.init           --------------------------
	.section	.nv.global.init,"aw",@progbits
.nv.global.init:
	.type		_$_str,@object
	.size		_$_str,(.L_0 - _$_str)
_$_str:
        /*0000*/ 	.byte	0x5f, 0x5f, 0x43, 0x55, 0x44, 0x41, 0x5f, 0x46, 0x54, 0x5a, 0x00
.L_0:


//--------------------- .nv.shared.attn_fwd       --------------------------
	.section	.nv.shared.attn_fwd,"aw",@nobits
	.sectionflags	@""
	.align	16
	.zero		1024


//--------------------- .nv.shared.reserved.0     --------------------------
	.section	.nv.shared.reserved.0,"aw",@nobits
	.weak		__nv_reservedSMEM_offset_0_alias
	.size		__nv_reservedSMEM_offset_0_alias, 0, 64
	.other		__nv_reservedSMEM_offset_0_alias,@"STO_CUDA_RESERVED_SHARED STV_DEFAULT"
__nv_reservedSMEM_offset_0_alias:
	.zero		0
	.zero		64


//--------------------- .nv.constant0.attn_fwd    --------------------------
	.section	.nv.constant0.attn_fwd,"a",@progbits
	.sectionflags	@""
	.align	4
.nv.constant0.attn_fwd:
	.zero		1032


//--------------------- SYMBOLS --------------------------

	.type		.nv.reservedSmem.offset0,@object
	.size		.nv.reservedSmem.offset0,0x4
	.type		.nv.reservedSmem.cap,@object
	.size		.nv.reservedSmem.cap,0x4
